def matmul_kernel(
    a_ptr,
    b_ptr,
    c_ptr,
    M,
    N,
    K,
    stride_am,
    stride_ak,
    stride_bk,
    stride_bn,
    stride_cm,
    stride_cn,
    BLOCK_M: tl.constexpr,
    BLOCK_N: tl.constexpr,
    BLOCK_K: tl.constexpr,
    GROUP_M: tl.constexpr,
):
    pid = tl.program_id(axis=0)
    num_pid_m = tl.cdiv(M, BLOCK_M)
    num_pid_n = tl.cdiv(N, BLOCK_N)
    num_pid_in_group = GROUP_M * num_pid_n
    group_id = pid // num_pid_in_group
    first_pid_m = group_id * GROUP_M
    group_size_m = min(num_pid_m - first_pid_m, GROUP_M)
    pid_m = first_pid_m + ((pid % num_pid_in_group) % group_size_m)
    pid_n = (pid % num_pid_in_group) // group_size_m

    offs_am = (pid_m * BLOCK_M + tl.arange(0, BLOCK_M)) % M
    offs_bn = (pid_n * BLOCK_N + tl.arange(0, BLOCK_N)) % N
    offs_k = tl.arange(0, BLOCK_K)
    a_ptrs = a_ptr + offs_am[:, None] * stride_am + offs_k[None, :] * stride_ak
    b_ptrs = b_ptr + offs_k[:, None] * stride_bk + offs_bn[None, :] * stride_bn

    acc = tl.zeros((BLOCK_M, BLOCK_N), dtype=tl.float32)
    for kk in range(0, tl.cdiv(K, BLOCK_K)):
        a = tl.load(a_ptrs, mask=offs_k[None, :] < K - kk * BLOCK_K, other=0.0)
        b = tl.load(b_ptrs, mask=offs_k[:, None] < K - kk * BLOCK_K, other=0.0)
        acc = tl.dot(a, b, acc)
        a_ptrs += BLOCK_K * stride_ak
        b_ptrs += BLOCK_K * stride_bk

    c = acc.to(c_ptr.dtype.element_ty)
    offs_cm = pid_m * BLOCK_M + tl.arange(0, BLOCK_M)
    offs_cn = pid_n * BLOCK_N + tl.arange(0, BLOCK_N)
    c_ptrs = c_ptr + offs_cm[:, None] * stride_cm + offs_cn[None, :] * stride_cn
    mask = (offs_cm[:, None] < M) & (offs_cn[None, :] < N)
    tl.store(c_ptrs, c, mask=mask)

# config = {"BLOCK_K": 256, "BLOCK_M": 16, "BLOCK_N": 512, "GROUP_M": 8, "arch": "sm_100", "dtype": "bf16", "num_ctas": 1, "num_stages": 3, "num_warps": 4}
# arch = sm_100


// ===== COMPILED SASS (sm_100a) =====

	.target	sm_100a

	.elftype	@"ET_EXEC"


//--------------------- .note.nv.tkinfo           --------------------------
	.section	.note.nv.tkinfo,"",@"SHT_NOTE"
	.sectionflags	@"SHF_NOTE_NV_TKINFO"
	.tkinfo
        /*0018*/ 	.word	0x00000081
        /*0030*/ 	.string	""
        /*0030*/ 	.string	"ptxas-blackwell"
        /*0030*/ 	.string	"Cuda compilation tools, release 12.9, V12.9.86"
        /*0030*/ 	.string	"Build cuda_12.9.r12.9/compiler.36037853_0"
        /*0030*/ 	.string	"-v  -suppress-debug-info  -lineinfo  -arch sm_100a "



//--------------------- .note.nv.cuver            --------------------------
	.section	.note.nv.cuver,"",@"SHT_NOTE"
	.sectionflags	@"SHF_NOTE_NV_CUVER"
        /*0018*/ 	.short	0x0001
        /*001a*/ 	.short	0x0064
        /*001c*/ 	.short	0x0001
        /*001e*/ 	.short	0x0000
        /*0020*/ 	.short	0x0001
        /*0022*/ 	.short	0x0000


//--------------------- .nv.info                  --------------------------
	.section	.nv.info,"",@"SHT_CUDA_INFO"
	.align	4


	//----- nvinfo : EIATTR_REGCOUNT
	.align		4
        /*0000*/ 	.byte	0x04, 0x2f
        /*0002*/ 	.short	(.L_1 - .L_0)
	.align		4
.L_0:
        /*0004*/ 	.word	index@(matmul_kernel)
        /*0008*/ 	.word	0x00000020


	//----- nvinfo : EIATTR_FRAME_SIZE
	.align		4
.L_1:
        /*000c*/ 	.byte	0x04, 0x11
        /*000e*/ 	.short	(.L_3 - .L_2)
	.align		4
.L_2:
        /*0010*/ 	.word	index@(matmul_kernel)
        /*0014*/ 	.word	0x00004510


	//----- nvinfo : EIATTR_MIN_STACK_SIZE
	.align		4
.L_3:
        /*0018*/ 	.byte	0x04, 0x12
        /*001a*/ 	.short	(.L_5 - .L_4)
	.align		4
.L_4:
        /*001c*/ 	.word	index@(matmul_kernel)
        /*0020*/ 	.word	0x00004510
.L_5:


//--------------------- .nv.info.matmul_kernel    --------------------------
	.section	.nv.info.matmul_kernel,"",@"SHT_CUDA_INFO"
	.sectionflags	@""
	.align	4


	//----- nvinfo : EIATTR_CUDA_API_VERSION
	.align		4
        /*0000*/ 	.byte	0x04, 0x37
        /*0002*/ 	.short	(.L_7 - .L_6)
.L_6:
        /*0004*/ 	.word	0x00000081


	//----- nvinfo : EIATTR_KPARAM_INFO
	.align		4
.L_7:
        /*0008*/ 	.byte	0x04, 0x17
        /*000a*/ 	.short	(.L_9 - .L_8)
.L_8:
        /*000c*/ 	.word	0x00000000
        /*0010*/ 	.short	0x000d
        /*0012*/ 	.short	0x0048
        /*0014*/ 	.byte	0x00, 0xf4, 0x21, 0x00


	//----- nvinfo : EIATTR_KPARAM_INFO
	.align		4
.L_9:
        /*0018*/ 	.byte	0x04, 0x17
        /*001a*/ 	.short	(.L_11 - .L_10)
.L_10:
        /*001c*/ 	.word	0x00000000
        /*0020*/ 	.short	0x000c
        /*0022*/ 	.short	0x0040
        /*0024*/ 	.byte	0x00, 0xf4, 0x21, 0x00


	//----- nvinfo : EIATTR_KPARAM_INFO
	.align		4
.L_11:
        /*0028*/ 	.byte	0x04, 0x17
        /*002a*/ 	.short	(.L_13 - .L_12)
.L_12:
        /*002c*/ 	.word	0x00000000
        /*0030*/ 	.short	0x000b
        /*0032*/ 	.short	0x0038
        /*0034*/ 	.byte	0x00, 0xf0, 0x11, 0x00


	//----- nvinfo : EIATTR_KPARAM_INFO
	.align		4
.L_13:
        /*0038*/ 	.byte	0x04, 0x17
        /*003a*/ 	.short	(.L_15 - .L_14)
.L_14:
        /*003c*/ 	.word	0x00000000
        /*0040*/ 	.short	0x000a
        /*0042*/ 	.short	0x0034
        /*0044*/ 	.byte	0x00, 0xf0, 0x11, 0x00


	//----- nvinfo : EIATTR_KPARAM_INFO
	.align		4
.L_15:
        /*0048*/ 	.byte	0x04, 0x17
        /*004a*/ 	.short	(.L_17 - .L_16)
.L_16:
        /*004c*/ 	.word	0x00000000
        /*0050*/ 	.short	0x0009
        /*0052*/ 	.short	0x0030
        /*0054*/ 	.byte	0x00, 0xf0, 0x11, 0x00


	//----- nvinfo : EIATTR_KPARAM_INFO
	.align		4
.L_17:
        /*0058*/ 	.byte	0x04, 0x17
        /*005a*/ 	.short	(.L_19 - .L_18)
.L_18:
        /*005c*/ 	.word	0x00000000
        /*0060*/ 	.short	0x0008
        /*0062*/ 	.short	0x002c
        /*0064*/ 	.byte	0x00, 0xf0, 0x11, 0x00


	//----- nvinfo : EIATTR_KPARAM_INFO
	.align		4
.L_19:
        /*0068*/ 	.byte	0x04, 0x17
        /*006a*/ 	.short	(.L_21 - .L_20)
.L_20:
        /*006c*/ 	.word	0x00000000
        /*0070*/ 	.short	0x0007
        /*0072*/ 	.short	0x0028
        /*0074*/ 	.byte	0x00, 0xf0, 0x11, 0x00


	//----- nvinfo : EIATTR_KPARAM_INFO
	.align		4
.L_21:
        /*0078*/ 	.byte	0x04, 0x17
        /*007a*/ 	.short	(.L_23 - .L_22)
.L_22:
        /*007c*/ 	.word	0x00000000
        /*0080*/ 	.short	0x0006
        /*0082*/ 	.short	0x0024
        /*0084*/ 	.byte	0x00, 0xf0, 0x11, 0x00


	//----- nvinfo : EIATTR_KPARAM_INFO
	.align		4
.L_23:
        /*0088*/ 	.byte	0x04, 0x17
        /*008a*/ 	.short	(.L_25 - .L_24)
.L_24:
        /*008c*/ 	.word	0x00000000
        /*0090*/ 	.short	0x0005
        /*0092*/ 	.short	0x0020
        /*0094*/ 	.byte	0x00, 0xf0, 0x11, 0x00


	//----- nvinfo : EIATTR_KPARAM_INFO
	.align		4
.L_25:
        /*0098*/ 	.byte	0x04, 0x17
        /*009a*/ 	.short	(.L_27 - .L_26)
.L_26:
        /*009c*/ 	.word	0x00000000
        /*00a0*/ 	.short	0x0004
        /*00a2*/ 	.short	0x001c
        /*00a4*/ 	.byte	0x00, 0xf0, 0x11, 0x00


	//----- nvinfo : EIATTR_KPARAM_INFO
	.align		4
.L_27:
        /*00a8*/ 	.byte	0x04, 0x17
        /*00aa*/ 	.short	(.L_29 - .L_28)
.L_28:
        /*00ac*/ 	.word	0x00000000
        /*00b0*/ 	.short	0x0003
        /*00b2*/ 	.short	0x0018
        /*00b4*/ 	.byte	0x00, 0xf0, 0x11, 0x00


	//----- nvinfo : EIATTR_KPARAM_INFO
	.align		4
.L_29:
        /*00b8*/ 	.byte	0x04, 0x17
        /*00ba*/ 	.short	(.L_31 - .L_30)
.L_30:
        /*00bc*/ 	.word	0x00000000
        /*00c0*/ 	.short	0x0002
        /*00c2*/ 	.short	0x0010
        /*00c4*/ 	.byte	0x00, 0xf4, 0x21, 0x00


	//----- nvinfo : EIATTR_KPARAM_INFO
	.align		4
.L_31:
        /*00c8*/ 	.byte	0x04, 0x17
        /*00ca*/ 	.short	(.L_33 - .L_32)
.L_32:
        /*00cc*/ 	.word	0x00000000
        /*00d0*/ 	.short	0x0001
        /*00d2*/ 	.short	0x0008
        /*00d4*/ 	.byte	0x00, 0xf4, 0x21, 0x00


	//----- nvinfo : EIATTR_KPARAM_INFO
	.align		4
.L_33:
        /*00d8*/ 	.byte	0x04, 0x17
        /*00da*/ 	.short	(.L_35 - .L_34)
.L_34:
        /*00dc*/ 	.word	0x00000000
        /*00e0*/ 	.short	0x0000
        /*00e2*/ 	.short	0x0000
        /*00e4*/ 	.byte	0x00, 0xf4, 0x21, 0x00


	//----- nvinfo : EIATTR_SPARSE_MMA_MASK
	.align		4
.L_35:
        /*00e8*/ 	.byte	0x03, 0x50
        /*00ea*/ 	.short	0x0000


	//----- nvinfo : EIATTR_MAXREG_COUNT
	.align		4
        /*00ec*/ 	.byte	0x03, 0x1b
        /*00ee*/ 	.short	0x00ff


	//----- nvinfo : EIATTR_NUM_BARRIERS
	.align		4
        /*00f0*/ 	.byte	0x02, 0x4c
        /*00f2*/ 	.byte	0x01
	.zero		1


	//----- nvinfo : EIATTR_ANNOTATIONS
	.align		4
        /*00f4*/ 	.byte	0x04, 0x55
        /*00f6*/ 	.short	(.L_37 - .L_36)


	//   ....[0]....
.L_36:
        /*00f8*/ 	.word	0x00000001
        /*00fc*/ 	.byte	0x20, 0x05, 0x00, 0x00, 0x01, 0x00, 0x00, 0x00, 0x30, 0x05, 0x00, 0x00, 0x01, 0x00, 0x00, 0x00
        /* <DEDUP_REMOVED lines=950> */
        /*3c6c*/ 	.byte	0xd0, 0x2e, 0x02, 0x00


	//----- nvinfo : EIATTR_VRC_CTA_INIT_COUNT
	.align		4
.L_37:
        /*3c70*/ 	.byte	0x02, 0x4a
	.zero		1
	.zero		1


	//----- nvinfo : EIATTR_EXIT_INSTR_OFFSETS
	.align		4
        /*3c74*/ 	.byte	0x04, 0x1c
        /*3c76*/ 	.short	(.L_39 - .L_38)


	//   ....[0]....
.L_38:
        /*3c78*/ 	.word	0x000914c0


	//   ....[1]....
        /*3c7c*/ 	.word	0x000914f0


	//----- nvinfo : EIATTR_REQNTID
	.align		4
.L_39:
        /*3c80*/ 	.byte	0x04, 0x10
        /*3c82*/ 	.short	(.L_41 - .L_40)
.L_40:
        /*3c84*/ 	.word	0x00000080
        /*3c88*/ 	.word	0x00000001
        /*3c8c*/ 	.word	0x00000001


	//----- nvinfo : EIATTR_CBANK_PARAM_SIZE
	.align		4
.L_41:
        /*3c90*/ 	.byte	0x03, 0x19
        /*3c92*/ 	.short	0x0050


	//----- nvinfo : EIATTR_PARAM_CBANK
	.align		4
        /*3c94*/ 	.byte	0x04, 0x0a
        /*3c96*/ 	.short	(.L_43 - .L_42)
	.align		4
.L_42:
        /*3c98*/ 	.word	index@(.nv.constant0.matmul_kernel)
        /*3c9c*/ 	.short	0x0380
        /*3c9e*/ 	.short	0x0050


	//----- nvinfo : EIATTR_SW_WAR
	.align		4
.L_43:
        /*3ca0*/ 	.byte	0x04, 0x36
        /*3ca2*/ 	.short	(.L_45 - .L_44)
.L_44:
        /*3ca4*/ 	.word	0x00000008
.L_45:


//--------------------- .nv.compat                --------------------------
	.section	.nv.compat,"",@"SHT_CUDA_COMPAT_INFO"
	.align	4
        /*0000*/ 	.byte	0x02, 0x02, 0x01, 0x00, 0x02, 0x05, 0x05, 0x00, 0x02, 0x03, 0x00, 0x00, 0x02, 0x06, 0x01, 0x00


//--------------------- .nv.callgraph             --------------------------
	.section	.nv.callgraph,"",@"SHT_CUDA_CALLGRAPH"
	.align	4
	.sectionentsize	8
	.align		4
        /*0000*/ 	.word	0x00000000
	.align		4
        /*0004*/ 	.word	0xffffffff
	.align		4
        /*0008*/ 	.word	0x00000000
	.align		4
        /*000c*/ 	.word	0xfffffffe
	.align		4
        /*0010*/ 	.word	0x00000000
	.align		4
        /*0014*/ 	.word	0xfffffffd
	.align		4
        /*0018*/ 	.word	0x00000000
	.align		4
        /*001c*/ 	.word	0xfffffffc


//--------------------- .text.matmul_kernel       --------------------------
	.section	.text.matmul_kernel,"ax",@progbits
	.align	128
        .global         matmul_kernel
        .type           matmul_kernel,@function
        .size           matmul_kernel,(.L_x_4 - matmul_kernel)
        .other          matmul_kernel,@"STO_CUDA_ENTRY STV_DEFAULT"
matmul_kernel:
.text.matmul_kernel:
[----:B------:R-:W0:Y:S08]  /*0000*/  LDC R1, c[0x0][0x37c] ;  /* 0x0000df00ff017b82 */ /* 0x000e300000000800 */
[----:B------:R-:W1:Y:S01]  /*0010*/  LDC.64 R2, c[0x0][0x398] ;  /* 0x0000e600ff027b82 */ /* 0x000e620000000a00 */
[----:B------:R-:W2:Y:S01]  /*0020*/  S2R R14, SR_TID.X ;  /* 0x00000000000e7919 */ /* 0x000ea20000002100 */
[----:B------:R-:W3:Y:S01]  /*0030*/  LDCU UR4, c[0x0][0x3a0] ;  /* 0x00007400ff0477ac */ /* 0x000ee20008000800 */
[----:B0-----:R-:W-:Y:S01]  /*0040*/  VIADD R1, R1, 0xffffbaf0 ;  /* 0xffffbaf001017836 */ /* 0x001fe20000000000 */
[----:B------:R-:W0:Y:S01]  /*0050*/  LDCU.64 UR12, c[0x0][0x358] ;  /* 0x00006b00ff0c77ac */ /* 0x000e220008000a00 */
[----:B---3--:R-:W-:Y:S01]  /*0060*/  UIADD3 UR4, UPT, UPT, UR4, 0xff, URZ ;  /* 0x000000ff04047890 */ /* 0x008fe2000fffe0ff */
[----:B-1----:R-:W-:-:S03]  /*0070*/  VIADD R0, R3, 0x1ff ;  /* 0x000001ff03007836 */ /* 0x002fc60000000000 */
[----:B------:R-:W-:Y:S02]  /*0080*/  UISETP.GT.AND UP0, UPT, UR4, 0xff, UPT ;  /* 0x000000ff0400788c */ /* 0x000fe4000bf04270 */
[----:B------:R-:W-:-:S04]  /*0090*/  SHF.R.S32.HI R5, RZ, 0x1f, R0 ;  /* 0x0000001fff057819 */ /* 0x000fc80000011400 */
[----:B------:R-:W-:-:S04]  /*00a0*/  LEA.HI R5, R5, R0, RZ, 0x9 ;  /* 0x0000000005057211 */ /* 0x000fc800078f48ff */
[----:B------:R-:W-:Y:S02]  /*00b0*/  SHF.R.S32.HI R0, RZ, 0x9, R5 ;  /* 0x00000009ff007819 */ /* 0x000fe40000011405 */
[----:B------:R-:W1:Y:S03]  /*00c0*/  S2R R5, SR_CTAID.X ;  /* 0x0000000000057919 */ /* 0x000e660000002500 */
[----:B------:R-:W-:-:S05]  /*00d0*/  IMAD.SHL.U32 R0, R0, 0x8, RZ ;  /* 0x0000000800007824 */ /* 0x000fca00078e00ff */
[-C--:B------:R-:W-:Y:S02]  /*00e0*/  IABS R9, R0.reuse ;  /* 0x0000000000097213 */ /* 0x080fe40000000000 */
[----:B------:R-:W-:Y:S02]  /*00f0*/  IABS R12, R0 ;  /* 0x00000000000c7213 */ /* 0x000fe40000000000 */
[----:B------:R-:W3:Y:S08]  /*0100*/  I2F.RP R4, R9 ;  /* 0x0000000900047306 */ /* 0x000ef00000209400 */
[----:B---3--:R-:W3:Y:S01]  /*0110*/  MUFU.RCP R4, R4 ;  /* 0x0000000400047308 */ /* 0x008ee20000001000 */
[----:B-1----:R-:W-:Y:S01]  /*0120*/  IABS R10, R5 ;  /* 0x00000005000a7213 */ /* 0x002fe20000000000 */
[----:B---3--:R-:W-:-:S02]  /*0130*/  VIADD R6, R4, 0xffffffe ;  /* 0x0ffffffe04067836 */ /* 0x008fc40000000000 */
[----:B------:R-:W-:-:S04]  /*0140*/  IMAD.MOV R4, RZ, RZ, -R12 ;  /* 0x000000ffff047224 */ /* 0x000fc800078e0a0c */
[----:B------:R1:W3:Y:S02]  /*0150*/  F2I.FTZ.U32.TRUNC.NTZ R7, R6 ;  /* 0x0000000600077305 */ /* 0x0002e4000021f000 */
[----:B-1----:R-:W-:Y:S02]  /*0160*/  IMAD.MOV.U32 R6, RZ, RZ, RZ ;  /* 0x000000ffff067224 */ /* 0x002fe400078e00ff */
[----:B---3--:R-:W-:-:S04]  /*0170*/  IMAD.MOV R8, RZ, RZ, -R7 ;  /* 0x000000ffff087224 */ /* 0x008fc800078e0a07 */
[----:B------:R-:W-:Y:S02]  /*0180*/  IMAD R11, R8, R9, RZ ;  /* 0x00000009080b7224 */ /* 0x000fe400078e02ff */
[----:B------:R-:W-:Y:S02]  /*0190*/  IMAD.MOV.U32 R8, RZ, RZ, R10 ;  /* 0x000000ffff087224 */ /* 0x000fe400078e000a */
[----:B------:R-:W-:-:S06]  /*01a0*/  IMAD.HI.U32 R7, R7, R11, R6 ;  /* 0x0000000b07077227 */ /* 0x000fcc00078e0006 */
[----:B------:R-:W-:-:S04]  /*01b0*/  IMAD.HI.U32 R7, R7, R8, RZ ;  /* 0x0000000807077227 */ /* 0x000fc800078e00ff */
[----:B------:R-:W-:-:S05]  /*01c0*/  IMAD R4, R7, R4, R8 ;  /* 0x0000000407047224 */ /* 0x000fca00078e0208 */
[----:B------:R-:W-:-:S13]  /*01d0*/  ISETP.GT.U32.AND P1, PT, R9, R4, PT ;  /* 0x000000040900720c */ /* 0x000fda0003f24070 */
[----:B------:R-:W-:Y:S02]  /*01e0*/  @!P1 IMAD.IADD R4, R4, 0x1, -R9 ;  /* 0x0000000104049824 */ /* 0x000fe400078e0a09 */
[----:B------:R-:W-:Y:S01]  /*01f0*/  @!P1 VIADD R7, R7, 0x1 ;  /* 0x0000000107079836 */ /* 0x000fe20000000000 */
[----:B------:R-:W-:Y:S02]  /*0200*/  ISETP.NE.AND P1, PT, R0, RZ, PT ;  /* 0x000000ff0000720c */ /* 0x000fe40003f25270 */
[----:B------:R-:W-:Y:S02]  /*0210*/  ISETP.GE.U32.AND P0, PT, R4, R9, PT ;  /* 0x000000090400720c */ /* 0x000fe40003f06070 */
[----:B------:R-:W-:-:S04]  /*0220*/  LOP3.LUT R4, R5, R0, RZ, 0x3c, !PT ;  /* 0x0000000005047212 */ /* 0x000fc800078e3cff */
[----:B------:R-:W-:Y:S01]  /*0230*/  ISETP.GE.AND P2, PT, R4, RZ, PT ;  /* 0x000000ff0400720c */ /* 0x000fe20003f46270 */
[----:B------:R-:W-:-:S06]  /*0240*/  VIADD R4, R2, 0xf ;  /* 0x0000000f02047836 */ /* 0x000fcc0000000000 */
[----:B------:R-:W-:-:S04]  /*0250*/  @P0 VIADD R7, R7, 0x1 ;  /* 0x0000000107070836 */ /* 0x000fc80000000000 */
[----:B------:R-:W-:Y:S01]  /*0260*/  IMAD.MOV.U32 R6, RZ, RZ, R7 ;  /* 0x000000ffff067224 */ /* 0x000fe200078e0007 */
[----:B------:R-:W-:-:S03]  /*0270*/  SHF.R.S32.HI R7, RZ, 0x1f, R4 ;  /* 0x0000001fff077819 */ /* 0x000fc60000011404 */
[----:B------:R-:W-:Y:S01]  /*0280*/  @!P2 IMAD.MOV R6, RZ, RZ, -R6 ;  /* 0x000000ffff06a224 */ /* 0x000fe200078e0a06 */
[----:B------:R-:W-:Y:S02]  /*0290*/  @!P1 LOP3.LUT R6, RZ, R0, RZ, 0x33, !PT ;  /* 0x00000000ff069212 */ /* 0x000fe400078e33ff */
[----:B------:R-:W-:-:S03]  /*02a0*/  LEA.HI R7, R7, R4, RZ, 0x4 ;  /* 0x0000000407077211 */ /* 0x000fc600078f20ff */
[----:B------:R-:W-:Y:S02]  /*02b0*/  IMAD.SHL.U32 R4, R6, 0x8, RZ ;  /* 0x0000000806047824 */ /* 0x000fe400078e00ff */
[----:B------:R-:W-:-:S03]  /*02c0*/  IMAD.MOV R6, RZ, RZ, -R6 ;  /* 0x000000ffff067224 */ /* 0x000fc600078e0a06 */
[----:B------:R-:W-:Y:S01]  /*02d0*/  LEA.HI.SX32 R7, R7, -R4, 0x1c ;  /* 0x8000000407077211 */ /* 0x000fe200078fe2ff */
[----:B------:R-:W-:Y:S02]  /*02e0*/  IMAD R15, R0, R6, R5 ;  /* 0x00000006000f7224 */ /* 0x000fe400078e0205 */
[----:B------:R-:W-:Y:S01]  /*02f0*/  IMAD.MOV.U32 R6, RZ, RZ, RZ ;  /* 0x000000ffff067224 */ /* 0x000fe200078e00ff */
[----:B------:R-:W-:Y:S02]  /*0300*/  VIMNMX R8, PT, PT, R7, 0x8, PT ;  /* 0x0000000807087848 */ /* 0x000fe40003fe0100 */
[----:B------:R-:W-:Y:S02]  /*0310*/  IABS R13, R15 ;  /* 0x0000000f000d7213 */ /* 0x000fe40000000000 */
[----:B------:R-:W-:-:S04]  /*0320*/  IABS R11, R8 ;  /* 0x00000008000b7213 */ /* 0x000fc80000000000 */
[----:B------:R-:W1:Y:S08]  /*0330*/  I2F.RP R9, R11 ;  /* 0x0000000b00097306 */ /* 0x000e700000209400 */
[----:B-1----:R-:W1:Y:S02]  /*0340*/  MUFU.RCP R9, R9 ;  /* 0x0000000900097308 */ /* 0x002e640000001000 */
[----:B-1----:R-:W-:-:S06]  /*0350*/  VIADD R7, R9, 0xffffffe ;  /* 0x0ffffffe09077836 */ /* 0x002fcc0000000000 */
[----:B------:R-:W1:Y:S02]  /*0360*/  F2I.FTZ.U32.TRUNC.NTZ R7, R7 ;  /* 0x0000000700077305 */ /* 0x000e64000021f000 */
[----:B-1----:R-:W-:-:S04]  /*0370*/  IMAD.MOV R10, RZ, RZ, -R7 ;  /* 0x000000ffff0a7224 */ /* 0x002fc800078e0a07 */
[----:B------:R-:W-:-:S04]  /*0380*/  IMAD.MOV.U32 R0, RZ, RZ, R10 ;  /* 0x000000ffff007224 */ /* 0x000fc800078e000a */
[----:B------:R-:W-:Y:S01]  /*0390*/  IMAD R5, R0, R11, RZ ;  /* 0x0000000b00057224 */ /* 0x000fe200078e02ff */
[----:B------:R-:W-:-:S03]  /*03a0*/  IABS R0, R8 ;  /* 0x0000000800007213 */ /* 0x000fc60000000000 */
[----:B------:R-:W-:Y:S01]  /*03b0*/  IMAD.HI.U32 R6, R7, R5, R6 ;  /* 0x0000000507067227 */ /* 0x000fe200078e0006 */
[----:B--2---:R-:W-:-:S03]  /*03c0*/  SHF.R.U32.HI R7, RZ, 0x4, R14 ;  /* 0x00000004ff077819 */ /* 0x004fc6000001160e */
[----:B------:R-:W-:Y:S01]  /*03d0*/  IMAD.MOV R0, RZ, RZ, -R0 ;  /* 0x000000ffff007224 */ /* 0x000fe200078e0a00 */
[----:B------:R-:W-:Y:S01]  /*03e0*/  SGXT.U32 R16, R7, 0x3 ;  /* 0x000000030710781a */ /* 0x000fe20000000000 */
[----:B------:R-:W-:-:S03]  /*03f0*/  IMAD.HI.U32 R6, R6, R13, RZ ;  /* 0x0000000d06067227 */ /* 0x000fc600078e00ff */
[----:B------:R-:W-:Y:S01]  /*0400*/  LOP3.LUT R26, R16, 0xf0, RZ, 0xfc, !PT ;  /* 0x000000f0101a7812 */ /* 0x000fe200078efcff */
[----:B------:R-:W-:-:S05]  /*0410*/  IMAD R0, R6, R0, R13 ;  /* 0x0000000006007224 */ /* 0x000fca00078e020d */
[----:B------:R-:W-:-:S13]  /*0420*/  ISETP.GT.U32.AND P1, PT, R11, R0, PT ;  /* 0x000000000b00720c */ /* 0x000fda0003f24070 */
[----:B------:R-:W-:Y:S02]  /*0430*/  @!P1 IMAD.IADD R0, R0, 0x1, -R11 ;  /* 0x0000000100009824 */ /* 0x000fe400078e0a0b */
[----:B------:R-:W-:Y:S01]  /*0440*/  @!P1 VIADD R6, R6, 0x1 ;  /* 0x0000000106069836 */ /* 0x000fe20000000000 */
[----:B------:R-:W-:Y:S02]  /*0450*/  ISETP.NE.AND P1, PT, R8, RZ, PT ;  /* 0x000000ff0800720c */ /* 0x000fe40003f25270 */
[----:B------:R-:W-:Y:S02]  /*0460*/  ISETP.GE.U32.AND P0, PT, R0, R11, PT ;  /* 0x0000000b0000720c */ /* 0x000fe40003f06070 */
[----:B------:R-:W-:-:S04]  /*0470*/  LOP3.LUT R0, R15, R8, RZ, 0x3c, !PT ;  /* 0x000000080f007212 */ /* 0x000fc800078e3cff */
[----:B------:R-:W-:Y:S02]  /*0480*/  ISETP.GE.AND P2, PT, R0, RZ, PT ;  /* 0x000000ff0000720c */ /* 0x000fe40003f46270 */
[----:B------:R-:W-:-:S05]  /*0490*/  LOP3.LUT R0, R14, 0xf, RZ, 0xc0, !PT ;  /* 0x0000000f0e007812 */ /* 0x000fca00078ec0ff */
[----:B------:R-:W-:-:S06]  /*04a0*/  @P0 VIADD R6, R6, 0x1 ;  /* 0x0000000106060836 */ /* 0x000fcc0000000000 */
[----:B------:R-:W-:Y:S01]  /*04b0*/  @!P2 IMAD.MOV R6, RZ, RZ, -R6 ;  /* 0x000000ffff06a224 */ /* 0x000fe200078e0a06 */
[----:B------:R-:W-:-:S05]  /*04c0*/  @!P1 LOP3.LUT R6, RZ, R8, RZ, 0x33, !PT ;  /* 0x00000008ff069212 */ /* 0x000fca00078e33ff */
[----:B------:R-:W-:Y:S02]  /*04d0*/  IMAD.MOV R5, RZ, RZ, -R6 ;  /* 0x000000ffff057224 */ /* 0x000fe400078e0a06 */
[----:B------:R-:W-:Y:S02]  /*04e0*/  IMAD.SHL.U32 R29, R6, 0x200, RZ ;  /* 0x00000200061d7824 */ /* 0x000fe400078e00ff */
[----:B------:R-:W-:-:S04]  /*04f0*/  IMAD R5, R8, R5, R15 ;  /* 0x0000000508057224 */ /* 0x000fc800078e020f */
[----:B------:R-:W-:-:S04]  /*0500*/  IMAD.IADD R5, R4, 0x1, R5 ;  /* 0x0000000104057824 */ /* 0x000fc800078e0205 */
[----:B------:R-:W-:-:S05]  /*0510*/  IMAD R28, R5, 0x10, R0 ;  /* 0x00000010051c7824 */ /* 0x000fca00078e0200 */
[----:B------:R1:W-:Y:S04]  /*0520*/  STL [R1+0x2f0c], R28 ;  /* 0x002f0c1c01007387 */ /* 0x0003e80000100800 */
[----:B------:R1:W-:Y:S01]  /*0530*/  STL [R1+0x330], R29 ;  /* 0x0003301d01007387 */ /* 0x0003e20000100800 */
[----:B0-----:R-:W-:Y:S05]  /*0540*/  BRA.U UP0, `(.L_x_0) ;  /* 0x0000000100687547 */ /* 0x001fea000b800000 */
[C---:B------:R-:W-:Y:S01]  /*0550*/  IMAD.SHL.U32 R2, R14.reuse, 0x10, RZ ;  /* 0x000000100e027824 */ /* 0x040fe200078e00ff */
[----:B------:R-:W-:Y:S01]  /*0560*/  CS2R R24, SRZ ;  /* 0x0000000000187805 */ /* 0x000fe2000001ff00 */
[----:B------:R-:W-:Y:S01]  /*0570*/  IMAD.SHL.U32 R0, R14, 0x20, RZ ;  /* 0x000000200e007824 */ /* 0x000fe200078e00ff */
[----:B------:R-:W-:Y:S02]  /*0580*/  CS2R R26, SRZ ;  /* 0x00000000001a7805 */ /* 0x000fe4000001ff00 */
[----:B------:R-:W-:Y:S01]  /*0590*/  CS2R R20, SRZ ;  /* 0x0000000000147805 */ /* 0x000fe2000001ff00 */
[----:B------:R0:W-:Y:S01]  /*05a0*/  STL [R1+0x2f08], R2 ;  /* 0x002f080201007387 */ /* 0x0001e20000100800 */
[----:B------:R-:W-:Y:S02]  /*05b0*/  CS2R R22, SRZ ;  /* 0x0000000000167805 */ /* 0x000fe4000001ff00 */
[----:B------:R-:W-:Y:S02]  /*05c0*/  LOP3.LUT R0, R0, 0x60, RZ, 0xc0, !PT ;  /* 0x0000006000007812 */ /* 0x000fe400078ec0ff */
[----:B------:R-:W-:Y:S01]  /*05d0*/  CS2R R16, SRZ ;  /* 0x0000000000107805 */ /* 0x000fe2000001ff00 */
[----:B------:R0:W-:Y:S01]  /*05e0*/  STL [R1], RZ ;  /* 0x000000ff01007387 */ /* 0x0001e20000100800 */
[----:B------:R-:W-:-:S02]  /*05f0*/  CS2R R18, SRZ ;  /* 0x0000000000127805 */ /* 0x000fc4000001ff00 */
[----:B------:R-:W-:Y:S02]  /*0600*/  CS2R R12, SRZ ;  /* 0x00000000000c7805 */ /* 0x000fe4000001ff00 */
[----:B------:R-:W-:Y:S01]  /*0610*/  CS2R R14, SRZ ;  /* 0x00000000000e7805 */ /* 0x000fe2000001ff00 */
[----:B------:R0:W-:Y:S01]  /*0620*/  STL [R1+0x4], RZ ;  /* 0x000004ff01007387 */ /* 0x0001e20000100800 */
[----:B------:R-:W-:Y:S02]  /*0630*/  CS2R R8, SRZ ;  /* 0x0000000000087805 */ /* 0x000fe4000001ff00 */
[----:B------:R-:W-:Y:S02]  /*0640*/  CS2R R10, SRZ ;  /* 0x00000000000a7805 */ /* 0x000fe4000001ff00 */
[----:B------:R-:W-:Y:S01]  /*0650*/  CS2R R4, SRZ ;  /* 0x0000000000047805 */ /* 0x000fe2000001ff00 */
[----:B------:R0:W-:Y:S01]  /*0660*/  STL [R1+0x8], RZ ;  /* 0x000008ff01007387 */ /* 0x0001e20000100800 */
[----:B------:R-:W-:-:S03]  /*0670*/  CS2R R6, SRZ ;  /* 0x0000000000067805 */ /* 0x000fc6000001ff00 */
[----:B------:R0:W-:Y:S04]  /*0680*/  STL [R1+0xc], RZ ;  /* 0x00000cff01007387 */ /* 0x0001e80000100800 */
[----:B------:R0:W-:Y:S04]  /*0690*/  STL [R1+0x10], RZ ;  /* 0x000010ff01007387 */ /* 0x0001e80000100800 */
[----:B------:R0:W-:Y:S04]  /*06a0*/  STL [R1+0x14], RZ ;  /* 0x000014ff01007387 */ /* 0x0001e80000100800 */
[----:B------:R0:W-:Y:S04]  /*06b0*/  STL [R1+0x18], RZ ;  /* 0x000018ff01007387 */ /* 0x0001e80000100800 */
[----:B------:R0:W-:Y:S04]  /*06c0*/  STL [R1+0x1c], RZ ;  /* 0x00001cff01007387 */ /* 0x0001e80000100800 */
[----:B------:R0:W-:Y:S01]  /*06d0*/  STL [R1+0x2f04], R0 ;  /* 0x002f040001007387 */ /* 0x0001e20000100800 */
[----:B------:R-:W-:Y:S05]  /*06e0*/  BRA `(.L_x_1) ;  /* 0x000008e400c47947 */ /* 0x000fea0003800000 */
.L_x_0:
[----:B------:R-:W-:Y:S01]  /*06f0*/  IABS R9, R3 ;  /* 0x0000000300097213 */ /* 0x000fe20000000000 */
[----:B------:R-:W-:Y:S01]  /*0700*/  IMAD.MOV.U32 R26, RZ, RZ, R29 ;  /* 0x000000ffff1a7224 */ /* 0x000fe200078e001d */
[----:B------:R0:W-:Y:S01]  /*0710*/  STL [R1+0x3058], R3 ;  /* 0x0030580301007387 */ /* 0x0001e20000100800 */
[----:B------:R-:W-:Y:S01]  /*0720*/  IMAD.MOV.U32 R10, RZ, RZ, RZ ;  /* 0x000000ffff0a7224 */ /* 0x000fe200078e00ff */
[----:B------:R-:W2:Y:S01]  /*0730*/  I2F.RP R0, R9 ;  /* 0x0000000900007306 */ /* 0x000ea20000209400 */
[C---:B------:R-:W-:Y:S01]  /*0740*/  VIADD R6, R26.reuse, 0x1ff ;  /* 0x000001ff1a067836 */ /* 0x040fe20000000000 */
[----:B------:R-:W3:Y:S01]  /*0750*/  LDCU UR7, c[0x0][0x3a8] ;  /* 0x00007500ff0777ac */ /* 0x000ee20008000800 */
[C---:B------:R-:W-:Y:S02]  /*0760*/  VIADD R5, R26.reuse, 0x1fe ;  /* 0x000001fe1a057836 */ /* 0x040fe40000000000 */
[----:B------:R-:W-:Y:S01]  /*0770*/  VIADD R13, R26, 0x1fd ;  /* 0x000001fd1a0d7836 */ /* 0x000fe20000000000 */
[----:B------:R-:W-:Y:S01]  /*0780*/  ISETP.GE.AND P0, PT, R6, RZ, PT ;  /* 0x000000ff0600720c */ /* 0x000fe20003f06270 */
[C---:B------:R-:W-:Y:S01]  /*0790*/  VIADD R15, R26.reuse, 0x1fc ;  /* 0x000001fc1a0f7836 */ /* 0x040fe20000000000 */
[----:B------:R-:W-:Y:S01]  /*07a0*/  IABS R8, R5 ;  /* 0x0000000500087213 */ /* 0x000fe20000000000 */
[----:B------:R-:W-:Y:S01]  /*07b0*/  VIADD R27, R26, 0x5 ;  /* 0x000000051a1b7836 */ /* 0x000fe20000000000 */
[----:B------:R-:W-:Y:S01]  /*07c0*/  ISETP.GE.AND P5, PT, R5, RZ, PT ;  /* 0x000000ff0500720c */ /* 0x000fe20003fa6270 */
[----:B------:R-:W4:Y:S01]  /*07d0*/  LDCU UR8, c[0x0][0x3a4] ;  /* 0x00007480ff0877ac */ /* 0x000f220008000800 */
[----:B------:R-:W-:Y:S01]  /*07e0*/  ISETP.GE.AND P2, PT, R13, RZ, PT ;  /* 0x000000ff0d00720c */ /* 0x000fe20003f46270 */
[----:B--2---:R-:W2:Y:S01]  /*07f0*/  MUFU.RCP R0, R0 ;  /* 0x0000000000007308 */ /* 0x004ea20000001000 */
[----:B------:R-:W5:Y:S01]  /*0800*/  LDCU.64 UR10, c[0x0][0x380] ;  /* 0x00007000ff0a77ac */ /* 0x000f620008000a00 */
[----:B------:R-:W1:Y:S01]  /*0810*/  LDCU.64 UR4, c[0x0][0x388] ;  /* 0x00007100ff0477ac */ /* 0x000e620008000a00 */
[----:B------:R-:W0:Y:S01]  /*0820*/  LDCU UR6, c[0x0][0x3b0] ;  /* 0x00007600ff0677ac */ /* 0x000e220008000800 */
[----:B------:R-:W0:Y:S01]  /*0830*/  LDCU UR14, c[0x0][0x3a8] ;  /* 0x00007500ff0e77ac */ /* 0x000e220008000800 */
[----:B--2---:R-:W-:Y:S01]  /*0840*/  VIADD R11, R0, 0xffffffe ;  /* 0x0ffffffe000b7836 */ /* 0x004fe20000000000 */
[----:B------:R-:W2:Y:S05]  /*0850*/  LDCU UR16, c[0x0][0x3ac] ;  /* 0x00007580ff1077ac */ /* 0x000eaa0008000800 */
[----:B------:R-:W0:Y:S02]  /*0860*/  F2I.FTZ.U32.TRUNC.NTZ R11, R11 ;  /* 0x0000000b000b7305 */ /* 0x000e24000021f000 */
[----:B0-----:R-:W-:-:S04]  /*0870*/  IMAD.MOV R4, RZ, RZ, -R11 ;  /* 0x000000ffff047224 */ /* 0x001fc800078e0a0b */
[----:B------:R-:W-:Y:S01]  /*0880*/  IMAD R7, R4, R9, RZ ;  /* 0x0000000904077224 */ /* 0x000fe200078e02ff */
[----:B------:R-:W-:-:S03]  /*0890*/  IABS R4, R6 ;  /* 0x0000000600047213 */ /* 0x000fc60000000000 */
[----:B------:R-:W-:-:S04]  /*08a0*/  IMAD.HI.U32 R10, R11, R7, R10 ;  /* 0x000000070b0a7227 */ /* 0x000fc800078e000a */
[----:B------:R-:W-:Y:S02]  /*08b0*/  IMAD.MOV.U32 R7, RZ, RZ, R4 ;  /* 0x000000ffff077224 */ /* 0x000fe400078e0004 */
[----:B------:R-:W-:Y:S01]  /*08c0*/  IMAD.MOV.U32 R11, RZ, RZ, R8 ;  /* 0x000000ffff0b7224 */ /* 0x000fe200078e0008 */
[----:B------:R-:W-:Y:S01]  /*08d0*/  IABS R8, R13 ;  /* 0x0000000d00087213 */ /* 0x000fe20000000000 */
[----:B------:R-:W-:-:S04]  /*08e0*/  IMAD.HI.U32 R0, R10, R7, RZ ;  /* 0x000000070a007227 */ /* 0x000fc800078e00ff */
[----:B------:R-:W-:-:S04]  /*08f0*/  IMAD.HI.U32 R4, R10, R11, RZ ;  /* 0x0000000b0a047227 */ /* 0x000fc800078e00ff */
[----:B------:R-:W-:Y:S02]  /*0900*/  IMAD.MOV R0, RZ, RZ, -R0 ;  /* 0x000000ffff007224 */ /* 0x000fe400078e0a00 */
[----:B------:R-:W-:Y:S02]  /*0910*/  IMAD.MOV R12, RZ, RZ, -R4 ;  /* 0x000000ffff0c7224 */ /* 0x000fe400078e0a04 */
[C---:B------:R-:W-:Y:S02]  /*0920*/  IMAD R4, R9.reuse, R0, R7 ;  /* 0x0000000009047224 */ /* 0x040fe400078e0207 */
[C---:B------:R-:W-:Y:S01]  /*0930*/  IMAD R0, R9.reuse, R12, R11 ;  /* 0x0000000c09007224 */ /* 0x040fe200078e020b */
[----:B------:R-:W-:Y:S01]  /*0940*/  IABS R12, R15 ;  /* 0x0000000f000c7213 */ /* 0x000fe20000000000 */
[----:B------:R-:W-:Y:S01]  /*0950*/  IMAD.HI.U32 R11, R10, R8, RZ ;  /* 0x000000080a0b7227 */ /* 0x000fe200078e00ff */
[C---:B------:R-:W-:Y:S02]  /*0960*/  ISETP.GT.U32.AND P1, PT, R9.reuse, R4, PT ;  /* 0x000000040900720c */ /* 0x040fe40003f24070 */
[----:B------:R-:W-:Y:S01]  /*0970*/  ISETP.GT.U32.AND P4, PT, R9, R0, PT ;  /* 0x000000000900720c */ /* 0x000fe20003f84070 */
[----:B------:R-:W-:-:S02]  /*0980*/  IMAD.MOV R11, RZ, RZ, -R11 ;  /* 0x000000ffff0b7224 */ /* 0x000fc400078e0a0b */
[----:B------:R-:W-:Y:S02]  /*0990*/  VIADD R7, R26, 0x1fb ;  /* 0x000001fb1a077836 */ /* 0x000fe40000000000 */
[C---:B------:R-:W-:Y:S02]  /*09a0*/  IMAD R8, R9.reuse, R11, R8 ;  /* 0x0000000b09087224 */ /* 0x040fe400078e0208 */
[----:B------:R-:W-:Y:S01]  /*09b0*/  IMAD.HI.U32 R5, R10, R12, RZ ;  /* 0x0000000c0a057227 */ /* 0x000fe200078e00ff */
[----:B------:R-:W-:Y:S02]  /*09c0*/  IABS R6, R7 ;  /* 0x0000000700067213 */ /* 0x000fe40000000000 */
[----:B------:R-:W-:Y:S01]  /*09d0*/  ISETP.GT.U32.AND P3, PT, R9, R8, PT ;  /* 0x000000080900720c */ /* 0x000fe20003f64070 */
[----:B------:R-:W-:Y:S02]  /*09e0*/  @!P1 IMAD.IADD R4, R4, 0x1, -R9 ;  /* 0x0000000104049824 */ /* 0x000fe400078e0a09 */
[----:B------:R-:W-:-:S02]  /*09f0*/  IMAD.MOV R5, RZ, RZ, -R5 ;  /* 0x000000ffff057224 */ /* 0x000fc400078e0a05 */
[----:B------:R-:W-:Y:S01]  /*0a00*/  IMAD.HI.U32 R13, R10, R6, RZ ;  /* 0x000000060a0d7227 */ /* 0x000fe200078e00ff */
[----:B------:R-:W-:-:S03]  /*0a10*/  ISETP.GT.U32.AND P6, PT, R9, R4, PT ;  /* 0x000000040900720c */ /* 0x000fc60003fc4070 */
[C---:B------:R-:W-:Y:S02]  /*0a20*/  IMAD R12, R9.reuse, R5, R12 ;  /* 0x00000005090c7224 */ /* 0x040fe400078e020c */
[--C-:B------:R-:W-:Y:S02]  /*0a30*/  @!P4 IMAD.IADD R0, R0, 0x1, -R9.reuse ;  /* 0x000000010000c824 */ /* 0x100fe400078e0a09 */
[----:B------:R-:W-:Y:S01]  /*0a40*/  @!P3 IMAD.IADD R8, R8, 0x1, -R9 ;  /* 0x000000010808b824 */ /* 0x000fe200078e0a09 */
[C---:B------:R-:W-:Y:S01]  /*0a50*/  ISETP.GT.U32.AND P4, PT, R9.reuse, R12, PT ;  /* 0x0000000c0900720c */ /* 0x040fe20003f84070 */
[----:B------:R-:W-:Y:S01]  /*0a60*/  IMAD.MOV R14, RZ, RZ, -R13 ;  /* 0x000000ffff0e7224 */ /* 0x000fe200078e0a0d */
[C---:B------:R-:W-:Y:S01]  /*0a70*/  ISETP.GT.U32.AND P1, PT, R9.reuse, R0, PT ;  /* 0x000000000900720c */ /* 0x040fe20003f24070 */
[----:B------:R-:W-:Y:S02]  /*0a80*/  VIADD R11, R26, 0x1fa ;  /* 0x000001fa1a0b7836 */ /* 0x000fe40000000000 */
[----:B------:R-:W-:Y:S01]  /*0a90*/  @!P6 IMAD.IADD R4, R4, 0x1, -R9 ;  /* 0x000000010404e824 */ /* 0x000fe200078e0a09 */
[C---:B------:R-:W-:Y:S01]  /*0aa0*/  ISETP.GT.U32.AND P6, PT, R9.reuse, R8, PT ;  /* 0x000000080900720c */ /* 0x040fe20003fc4070 */
[----:B------:R-:W-:Y:S01]  /*0ab0*/  IMAD R6, R9, R14, R6 ;  /* 0x0000000e09067224 */ /* 0x000fe200078e0206 */
[----:B------:R-:W-:Y:S01]  /*0ac0*/  IABS R16, R11 ;  /* 0x0000000b00107213 */ /* 0x000fe20000000000 */
[----:B------:R-:W-:-:S02]  /*0ad0*/  VIADD R13, R26, 0x1f9 ;  /* 0x000001f91a0d7836 */ /* 0x000fc40000000000 */
[----:B------:R-:W-:Y:S01]  /*0ae0*/  IMAD.MOV.U32 R20, RZ, RZ, R4 ;  /* 0x000000ffff147224 */ /* 0x000fe200078e0004 */
[----:B------:R-:W-:Y:S01]  /*0af0*/  ISETP.GT.U32.AND P3, PT, R9, R6, PT ;  /* 0x000000060900720c */ /* 0x000fe20003f64070 */
[----:B------:R-:W-:Y:S01]  /*0b00*/  @!P4 IMAD.IADD R12, R12, 0x1, -R9 ;  /* 0x000000010c0cc824 */ /* 0x000fe200078e0a09 */
[----:B------:R-:W-:Y:S01]  /*0b10*/  IABS R5, R13 ;  /* 0x0000000d00057213 */ /* 0x000fe20000000000 */
[----:B------:R-:W-:Y:S01]  /*0b20*/  IMAD.HI.U32 R17, R10, R16, RZ ;  /* 0x000000100a117227 */ /* 0x000fe200078e00ff */
[----:B------:R-:W-:-:S03]  /*0b30*/  ISETP.GE.AND P4, PT, R7, RZ, PT ;  /* 0x000000ff0700720c */ /* 0x000fc60003f86270 */
[--C-:B------:R-:W-:Y:S01]  /*0b40*/  @!P1 IMAD.IADD R0, R0, 0x1, -R9.reuse ;  /* 0x0000000100009824 */ /* 0x100fe200078e0a09 */
[----:B------:R-:W-:Y:S01]  /*0b50*/  ISETP.GE.AND P1, PT, R15, RZ, PT ;  /* 0x000000ff0f00720c */ /* 0x000fe20003f26270 */
[----:B------:R-:W-:Y:S01]  /*0b60*/  @!P6 IMAD.IADD R8, R8, 0x1, -R9 ;  /* 0x000000010808e824 */ /* 0x000fe200078e0a09 */
[----:B------:R-:W-:Y:S01]  /*0b70*/  ISETP.GT.U32.AND P6, PT, R9, R12, PT ;  /* 0x0000000c0900720c */ /* 0x000fe20003fc4070 */
[----:B------:R-:W-:Y:S02]  /*0b80*/  IMAD.MOV R17, RZ, RZ, -R17 ;  /* 0x000000ffff117224 */ /* 0x000fe400078e0a11 */
[----:B------:R-:W-:-:S04]  /*0b90*/  IMAD.HI.U32 R15, R10, R5, RZ ;  /* 0x000000050a0f7227 */ /* 0x000fc800078e00ff */
[C---:B------:R-:W-:Y:S02]  /*0ba0*/  IMAD R7, R9.reuse, R17, R16 ;  /* 0x0000001109077224 */ /* 0x040fe400078e0210 */
[----:B------:R-:W-:Y:S02]  /*0bb0*/  IMAD.MOV R16, RZ, RZ, -R15 ;  /* 0x000000ffff107224 */ /* 0x000fe400078e0a0f */
[----:B------:R-:W-:Y:S01]  /*0bc0*/  @!P3 IMAD.IADD R6, R6, 0x1, -R9 ;  /* 0x000000010606b824 */ /* 0x000fe200078e0a09 */
[----:B------:R-:W-:Y:S01]  /*0bd0*/  ISETP.GT.U32.AND P3, PT, R9, R7, PT ;  /* 0x000000070900720c */ /* 0x000fe20003f64070 */
[----:B------:R-:W-:Y:S02]  /*0be0*/  IMAD.MOV.U32 R18, RZ, RZ, R0 ;  /* 0x000000ffff127224 */ /* 0x000fe400078e0000 */
[----:B------:R-:W-:Y:S02]  /*0bf0*/  IMAD.MOV.U32 R3, RZ, RZ, R8 ;  /* 0x000000ffff037224 */ /* 0x000fe400078e0008 */
[----:B------:R-:W-:-:S02]  /*0c00*/  VIADD R14, R26, 0x1f8 ;  /* 0x000001f81a0e7836 */ /* 0x000fc40000000000 */
[----:B------:R-:W-:Y:S01]  /*0c10*/  @!P0 IMAD.MOV R20, RZ, RZ, -R20 ;  /* 0x000000ffff148224 */ /* 0x000fe200078e0a14 */
[C---:B------:R-:W-:Y:S01]  /*0c20*/  ISETP.GT.U32.AND P0, PT, R9.reuse, R6, PT ;  /* 0x000000060900720c */ /* 0x040fe20003f04070 */
[----:B------:R-:W-:Y:S01]  /*0c30*/  IMAD R0, R9, R16, R5 ;  /* 0x0000001009007224 */ /* 0x000fe200078e0205 */
[----:B------:R-:W-:Y:S01]  /*0c40*/  IABS R19, R14 ;  /* 0x0000000e00137213 */ /* 0x000fe20000000000 */
[----:B------:R-:W-:Y:S01]  /*0c50*/  @!P5 IMAD.MOV R18, RZ, RZ, -R18 ;  /* 0x000000ffff12d224 */ /* 0x000fe200078e0a12 */
[----:B------:R-:W-:Y:S01]  /*0c60*/  STL [R1+0x30], R20 ;  /* 0x0000301401007387 */ /* 0x000fe20000100800 */
[----:B------:R-:W-:Y:S01]  /*0c70*/  @!P2 IMAD.MOV R3, RZ, RZ, -R3 ;  /* 0x000000ffff03a224 */ /* 0x000fe200078e0a03 */
[----:B------:R-:W-:Y:S01]  /*0c80*/  ISETP.GE.AND P5, PT, R11, RZ, PT ;  /* 0x000000ff0b00720c */ /* 0x000fe20003fa6270 */
[----:B------:R-:W-:Y:S01]  /*0c90*/  @!P6 IMAD.IADD R12, R12, 0x1, -R9 ;  /* 0x000000010c0ce824 */ /* 0x000fe200078e0a09 */
[----:B------:R-:W-:Y:S01]  /*0ca0*/  ISETP.GT.U32.AND P6, PT, R9, R0, PT ;  /* 0x000000000900720c */ /* 0x000fe20003fc4070 */
[----:B------:R0:W-:Y:S01]  /*0cb0*/  STL [R1+0x20], R18 ;  /* 0x0000201201007387 */ /* 0x0001e20000100800 */
[----:B------:R-:W-:Y:S01]  /*0cc0*/  IMAD.HI.U32 R4, R10, R19, RZ ;  /* 0x000000130a047227 */ /* 0x000fe200078e00ff */
[----:B------:R-:W-:-:S02]  /*0cd0*/  ISETP.GE.AND P2, PT, R13, RZ, PT ;  /* 0x000000ff0d00720c */ /* 0x000fc40003f46270 */
[----:B------:R1:W-:Y:S01]  /*0ce0*/  STL [R1+0x1c], R3 ;  /* 0x00001c0301007387 */ /* 0x0003e20000100800 */
[----:B------:R-:W-:Y:S02]  /*0cf0*/  VIADD R5, R26, 0x1f7 ;  /* 0x000001f71a057836 */ /* 0x000fe40000000000 */
[----:B------:R-:W-:Y:S02]  /*0d00*/  IMAD.MOV R4, RZ, RZ, -R4 ;  /* 0x000000ffff047224 */ /* 0x000fe400078e0a04 */
[--C-:B------:R-:W-:Y:S01]  /*0d10*/  @!P0 IMAD.IADD R6, R6, 0x1, -R9.reuse ;  /* 0x0000000106068824 */ /* 0x100fe200078e0a09 */
[----:B0-----:R-:W-:Y:S01]  /*0d20*/  IABS R18, R5 ;  /* 0x0000000500127213 */ /* 0x001fe20000000000 */
[----:B------:R-:W-:Y:S01]  /*0d30*/  @!P3 IMAD.IADD R7, R7, 0x1, -R9 ;  /* 0x000000010707b824 */ /* 0x000fe200078e0a09 */
[----:B------:R-:W-:Y:S01]  /*0d40*/  ISETP.GE.AND P3, PT, R5, RZ, PT ;  /* 0x000000ff0500720c */ /* 0x000fe20003f66270 */
[----:B------:R-:W-:Y:S01]  /*0d50*/  IMAD R19, R9, R4, R19 ;  /* 0x0000000409137224 */ /* 0x000fe200078e0213 */
[----:B------:R-:W-:Y:S01]  /*0d60*/  ISETP.GE.AND P0, PT, R14, RZ, PT ;  /* 0x000000ff0e00720c */ /* 0x000fe20003f06270 */
[----:B-1----:R-:W-:-:S02]  /*0d70*/  IMAD.MOV.U32 R3, RZ, RZ, R12 ;  /* 0x000000ffff037224 */ /* 0x002fc400078e000c */
[----:B------:R-:W-:Y:S01]  /*0d80*/  @!P6 IMAD.IADD R0, R0, 0x1, -R9 ;  /* 0x000000010000e824 */ /* 0x000fe200078e0a09 */
[C---:B------:R-:W-:Y:S01]  /*0d90*/  ISETP.GT.U32.AND P6, PT, R9.reuse, R7, PT ;  /* 0x000000070900720c */ /* 0x040fe20003fc4070 */
[----:B------:R-:W-:Y:S02]  /*0da0*/  @!P1 IMAD.MOV R3, RZ, RZ, -R3 ;  /* 0x000000ffff039224 */ /* 0x000fe400078e0a03 */
[----:B------:R-:W-:Y:S01]  /*0db0*/  IMAD.HI.U32 R11, R10, R18, RZ ;  /* 0x000000120a0b7227 */ /* 0x000fe200078e00ff */
[----:B------:R-:W-:Y:S02]  /*0dc0*/  ISETP.GT.U32.AND P1, PT, R9, R0, PT ;  /* 0x000000000900720c */ /* 0x000fe40003f24070 */
[----:B------:R0:W-:Y:S01]  /*0dd0*/  STL [R1+0x18], R3 ;  /* 0x0000180301007387 */ /* 0x0001e20000100800 */
[C---:B------:R-:W-:Y:S02]  /*0de0*/  VIADD R5, R26.reuse, 0x1f6 ;  /* 0x000001f61a057836 */ /* 0x040fe40000000000 */
[----:B------:R-:W-:-:S02]  /*0df0*/  VIADD R8, R26, 0x1f5 ;  /* 0x000001f51a087836 */ /* 0x000fc40000000000 */
[C---:B------:R-:W-:Y:S01]  /*0e00*/  VIADD R4, R26.reuse, 0x1f4 ;  /* 0x000001f41a047836 */ /* 0x040fe20000000000 */
[----:B------:R-:W-:Y:S01]  /*0e10*/  IABS R14, R5 ;  /* 0x00000005000e7213 */ /* 0x000fe20000000000 */
[----:B------:R-:W-:Y:S01]  /*0e20*/  @!P6 IMAD.IADD R7, R7, 0x1, -R9 ;  /* 0x000000010707e824 */ /* 0x000fe200078e0a09 */
[----:B------:R-:W-:Y:S01]  /*0e30*/  IABS R17, R8 ;  /* 0x0000000800117213 */ /* 0x000fe20000000000 */
[----:B------:R-:W-:Y:S01]  /*0e40*/  VIADD R13, R26, 0x1f0 ;  /* 0x000001f01a0d7836 */ /* 0x000fe20000000000 */
[----:B------:R-:W-:Y:S01]  /*0e50*/  IABS R16, R4 ;  /* 0x0000000400107213 */ /* 0x000fe20000000000 */
[----:B0-----:R-:W-:Y:S02]  /*0e60*/  IMAD.MOV.U32 R3, RZ, RZ, R6 ;  /* 0x000000ffff037224 */ /* 0x001fe400078e0006 */
[----:B------:R-:W-:Y:S02]  /*0e70*/  IMAD.MOV R6, RZ, RZ, -R11 ;  /* 0x000000ffff067224 */ /* 0x000fe400078e0a0b */
[----:B------:R-:W-:Y:S01]  /*0e80*/  @!P4 IMAD.MOV R3, RZ, RZ, -R3 ;  /* 0x000000ffff03c224 */ /* 0x000fe200078e0a03 */
[C---:B------:R-:W-:Y:S01]  /*0e90*/  ISETP.GT.U32.AND P4, PT, R9.reuse, R19, PT ;  /* 0x000000130900720c */ /* 0x040fe20003f84070 */
[----:B------:R-:W-:-:S02]  /*0ea0*/  IMAD R18, R9, R6, R18 ;  /* 0x0000000609127224 */ /* 0x000fc400078e0212 */
[C---:B------:R-:W-:Y:S01]  /*0eb0*/  IMAD.HI.U32 R11, R10.reuse, R14, RZ ;  /* 0x0000000e0a0b7227 */ /* 0x040fe200078e00ff */
[----:B------:R0:W-:Y:S02]  /*0ec0*/  STL [R1+0x14], R3 ;  /* 0x0000140301007387 */ /* 0x0001e40000100800 */
[----:B------:R-:W-:Y:S01]  /*0ed0*/  ISETP.GT.U32.AND P6, PT, R9, R18, PT ;  /* 0x000000120900720c */ /* 0x000fe20003fc4070 */
[----:B------:R-:W-:-:S04]  /*0ee0*/  IMAD.HI.U32 R6, R10, R17, RZ ;  /* 0x000000110a067227 */ /* 0x000fc800078e00ff */
[--C-:B------:R-:W-:Y:S01]  /*0ef0*/  @!P1 IMAD.IADD R0, R0, 0x1, -R9.reuse ;  /* 0x0000000100009824 */ /* 0x100fe200078e0a09 */
[----:B------:R-:W-:Y:S01]  /*0f00*/  ISETP.GE.AND P1, PT, R5, RZ, PT ;  /* 0x000000ff0500720c */ /* 0x000fe20003f26270 */
[----:B------:R-:W-:Y:S01]  /*0f10*/  @!P4 IMAD.IADD R19, R19, 0x1, -R9 ;  /* 0x000000011313c824 */ /* 0x000fe200078e0a09 */
[----:B------:R-:W-:Y:S01]  /*0f20*/  ISETP.GE.AND P4, PT, R8, RZ, PT ;  /* 0x000000ff0800720c */ /* 0x000fe20003f86270 */
[----:B0-----:R-:W-:Y:S02]  /*0f30*/  IMAD.MOV.U32 R3, RZ, RZ, R7 ;  /* 0x000000ffff037224 */ /* 0x001fe400078e0007 */
[----:B------:R-:W-:Y:S02]  /*0f40*/  IMAD.MOV R11, RZ, RZ, -R11 ;  /* 0x000000ffff0b7224 */ /* 0x000fe400078e0a0b */
[----:B------:R-:W-:Y:S01]  /*0f50*/  @!P5 IMAD.MOV R3, RZ, RZ, -R3 ;  /* 0x000000ffff03d224 */ /* 0x000fe200078e0a03 */
[----:B------:R-:W-:Y:S01]  /*0f60*/  ISETP.GT.U32.AND P5, PT, R9, R19, PT ;  /* 0x000000130900720c */ /* 0x000fe20003fa4070 */
[----:B------:R-:W-:-:S02]  /*0f70*/  IMAD.MOV R6, RZ, RZ, -R6 ;  /* 0x000000ffff067224 */ /* 0x000fc400078e0a06 */
[C---:B------:R-:W-:Y:S01]  /*0f80*/  IMAD R14, R9.reuse, R11, R14 ;  /* 0x0000000b090e7224 */ /* 0x040fe200078e020e */
[----:B------:R0:W-:Y:S01]  /*0f90*/  STL [R1+0x174], R3 ;  /* 0x0001740301007387 */ /* 0x0001e20000100800 */
[----:B------:R-:W-:Y:S02]  /*0fa0*/  @!P6 IMAD.IADD R18, R18, 0x1, -R9 ;  /* 0x000000011212e824 */ /* 0x000fe400078e0a09 */
[C---:B------:R-:W-:Y:S02]  /*0fb0*/  IMAD R17, R9.reuse, R6, R17 ;  /* 0x0000000609117224 */ /* 0x040fe400078e0211 */
[----:B------:R-:W-:Y:S01]  /*0fc0*/  IMAD.HI.U32 R5, R10, R16, RZ ;  /* 0x000000100a057227 */ /* 0x000fe200078e00ff */
[----:B------:R-:W-:-:S03]  /*0fd0*/  ISETP.GT.U32.AND P6, PT, R9, R18, PT ;  /* 0x000000120900720c */ /* 0x000fc60003fc4070 */
[----:B------:R-:W-:Y:S01]  /*0fe0*/  @!P5 IMAD.IADD R19, R19, 0x1, -R9 ;  /* 0x000000011313d824 */ /* 0x000fe200078e0a09 */
[C---:B------:R-:W-:Y:S01]  /*0ff0*/  ISETP.GT.U32.AND P5, PT, R9.reuse, R17, PT ;  /* 0x000000110900720c */ /* 0x040fe20003fa4070 */
[----:B0-----:R-:W-:Y:S02]  /*1000*/  IMAD.MOV.U32 R3, RZ, RZ, R0 ;  /* 0x000000ffff037224 */ /* 0x001fe400078e0000 */
[----:B------:R-:W-:Y:S02]  /*1010*/  IMAD.MOV R5, RZ, RZ, -R5 ;  /* 0x000000ffff057224 */ /* 0x000fe400078e0a05 */
[----:B------:R-:W-:Y:S01]  /*1020*/  @!P2 IMAD.MOV R3, RZ, RZ, -R3 ;  /* 0x000000ffff03a224 */ /* 0x000fe200078e0a03 */
[C---:B------:R-:W-:Y:S01]  /*1030*/  ISETP.GT.U32.AND P2, PT, R9.reuse, R14, PT ;  /* 0x0000000e0900720c */ /* 0x040fe20003f44070 */
[----:B------:R-:W-:Y:S02]  /*1040*/  VIADD R8, R26, 0x1f3 ;  /* 0x000001f31a087836 */ /* 0x000fe40000000000 */
[----:B------:R-:W-:Y:S01]  /*1050*/  IMAD R16, R9, R5, R16 ;  /* 0x0000000509107224 */ /* 0x000fe200078e0210 */
[----:B------:R0:W-:Y:S01]  /*1060*/  STL [R1+0x17c], R3 ;  /* 0x00017c0301007387 */ /* 0x0001e20000100800 */
[--C-:B------:R-:W-:Y:S01]  /*1070*/  @!P6 IMAD.IADD R18, R18, 0x1, -R9.reuse ;  /* 0x000000011212e824 */ /* 0x100fe200078e0a09 */
[----:B------:R-:W-:Y:S01]  /*1080*/  IABS R12, R8 ;  /* 0x00000008000c7213 */ /* 0x000fe20000000000 */
[----:B------:R-:W-:Y:S01]  /*1090*/  @!P5 IMAD.IADD R17, R17, 0x1, -R9 ;  /* 0x000000011111d824 */ /* 0x000fe200078e0a09 */
[----:B------:R-:W-:Y:S01]  /*10a0*/  ISETP.GT.U32.AND P6, PT, R9, R16, PT ;  /* 0x000000100900720c */ /* 0x000fe20003fc4070 */
[----:B------:R-:W-:Y:S01]  /*10b0*/  VIADD R0, R26, 0x1f2 ;  /* 0x000001f21a007836 */ /* 0x000fe20000000000 */
[----:B------:R-:W-:Y:S01]  /*10c0*/  IABS R5, R13 ;  /* 0x0000000d00057213 */ /* 0x000fe20000000000 */
[----:B------:R-:W-:-:S03]  /*10d0*/  IMAD.HI.U32 R15, R10, R12, RZ ;  /* 0x0000000c0a0f7227 */ /* 0x000fc600078e00ff */
[----:B------:R-:W-:Y:S01]  /*10e0*/  IABS R7, R0 ;  /* 0x0000000000077213 */ /* 0x000fe20000000000 */
[----:B------:R-:W-:Y:S01]  /*10f0*/  @!P2 IMAD.IADD R14, R14, 0x1, -R9 ;  /* 0x000000010e0ea824 */ /* 0x000fe200078e0a09 */
[----:B------:R-:W-:Y:S01]  /*1100*/  ISETP.GE.AND P2, PT, R4, RZ, PT ;  /* 0x000000ff0400720c */ /* 0x000fe20003f46270 */
[----:B------:R-:W-:Y:S02]  /*1110*/  IMAD.MOV R15, RZ, RZ, -R15 ;  /* 0x000000ffff0f7224 */ /* 0x000fe400078e0a0f */
[----:B------:R-:W-:Y:S01]  /*1120*/  IMAD.HI.U32 R4, R10, R7, RZ ;  /* 0x000000070a047227 */ /* 0x000fe200078e00ff */
[----:B------:R-:W-:-:S03]  /*1130*/  ISETP.GT.U32.AND P5, PT, R9, R14, PT ;  /* 0x0000000e0900720c */ /* 0x000fc60003fa4070 */
[C---:B------:R-:W-:Y:S02]  /*1140*/  IMAD R12, R9.reuse, R15, R12 ;  /* 0x0000000f090c7224 */ /* 0x040fe400078e020c */
[----:B------:R-:W-:Y:S01]  /*1150*/  @!P6 IMAD.IADD R16, R16, 0x1, -R9 ;  /* 0x000000011010e824 */ /* 0x000fe200078e0a09 */
[C---:B------:R-:W-:Y:S01]  /*1160*/  ISETP.GT.U32.AND P6, PT, R9.reuse, R17, PT ;  /* 0x000000110900720c */ /* 0x040fe20003fc4070 */
[----:B------:R-:W-:Y:S02]  /*1170*/  IMAD.MOV.U32 R20, RZ, RZ, R19 ;  /* 0x000000ffff147224 */ /* 0x000fe400078e0013 */
[----:B------:R-:W-:Y:S02]  /*1180*/  IMAD.MOV R4, RZ, RZ, -R4 ;  /* 0x000000ffff047224 */ /* 0x000fe400078e0a04 */
[----:B0-----:R-:W-:Y:S02]  /*1190*/  IMAD.MOV.U32 R3, RZ, RZ, R18 ;  /* 0x000000ffff037224 */ /* 0x001fe400078e0012 */
[----:B------:R-:W-:Y:S01]  /*11a0*/  @!P5 IMAD.IADD R14, R14, 0x1, -R9 ;  /* 0x000000010e0ed824 */ /* 0x000fe200078e0a09 */
[C---:B------:R-:W-:Y:S01]  /*11b0*/  ISETP.GT.U32.AND P5, PT, R9.reuse, R12, PT ;  /* 0x0000000c0900720c */ /* 0x040fe20003fa4070 */
[----:B------:R-:W-:Y:S01]  /*11c0*/  @!P0 IMAD.MOV R20, RZ, RZ, -R20 ;  /* 0x000000ffff148224 */ /* 0x000fe200078e0a14 */
[C---:B------:R-:W-:Y:S01]  /*11d0*/  ISETP.GT.U32.AND P0, PT, R9.reuse, R16, PT ;  /* 0x000000100900720c */ /* 0x040fe20003f04070 */
[----:B------:R-:W-:Y:S01]  /*11e0*/  @!P3 IMAD.MOV R3, RZ, RZ, -R3 ;  /* 0x000000ffff03b224 */ /* 0x000fe200078e0a03 */
[----:B------:R-:W-:Y:S01]  /*11f0*/  ISETP.GE.AND P3, PT, R8, RZ, PT ;  /* 0x000000ff0800720c */ /* 0x000fe20003f66270 */
[----:B------:R-:W-:Y:S01]  /*1200*/  IMAD R7, R9, R4, R7 ;  /* 0x0000000409077224 */ /* 0x000fe200078e0207 */
[----:B------:R-:W-:Y:S01]  /*1210*/  STL [R1+0x1a4], R20 ;  /* 0x0001a41401007387 */ /* 0x000fe20000100800 */
[----:B------:R-:W-:-:S03]  /*1220*/  IMAD.HI.U32 R8, R10, R5, RZ ;  /* 0x000000050a087227 */ /* 0x000fc600078e00ff */
[----:B------:R0:W-:Y:S01]  /*1230*/  STL [R1+0x1ac], R3 ;  /* 0x0001ac0301007387 */ /* 0x0001e20000100800 */
[--C-:B------:R-:W-:Y:S01]  /*1240*/  @!P6 IMAD.IADD R17, R17, 0x1, -R9.reuse ;  /* 0x000000011111e824 */ /* 0x100fe200078e0a09 */
[C---:B------:R-:W-:Y:S01]  /*1250*/  ISETP.GT.U32.AND P6, PT, R9.reuse, R7, PT ;  /* 0x000000070900720c */ /* 0x040fe20003fc4070 */
[----:B------:R-:W-:Y:S02]  /*1260*/  VIADD R11, R26, 0x1f1 ;  /* 0x000001f11a0b7836 */ /* 0x000fe40000000000 */
[----:B------:R-:W-:Y:S02]  /*1270*/  IMAD.MOV R8, RZ, RZ, -R8 ;  /* 0x000000ffff087224 */ /* 0x000fe400078e0a08 */
[----:B------:R-:W-:Y:S01]  /*1280*/  @!P5 IMAD.IADD R12, R12, 0x1, -R9 ;  /* 0x000000010c0cd824 */ /* 0x000fe200078e0a09 */
[----:B------:R-:W-:Y:S01]  /*1290*/  IABS R6, R11 ;  /* 0x0000000b00067213 */ /* 0x000fe20000000000 */
[----:B------:R-:W-:Y:S02]  /*12a0*/  IMAD R5, R9, R8, R5 ;  /* 0x0000000809057224 */ /* 0x000fe400078e0205 */
[----:B0-----:R-:W-:-:S02]  /*12b0*/  IMAD.MOV.U32 R3, RZ, RZ, R14 ;  /* 0x000000ffff037224 */ /* 0x001fc400078e000e */
[----:B------:R-:W-:Y:S02]  /*12c0*/  VIADD R4, R26, 0x1ef ;  /* 0x000001ef1a047836 */ /* 0x000fe40000000000 */
[----:B------:R-:W-:Y:S01]  /*12d0*/  @!P1 IMAD.MOV R3, RZ, RZ, -R3 ;  /* 0x000000ffff039224 */ /* 0x000fe200078e0a03 */
[C---:B------:R-:W-:Y:S01]  /*12e0*/  ISETP.GT.U32.AND P1, PT, R9.reuse, R12, PT ;  /* 0x0000000c0900720c */ /* 0x040fe20003f24070 */
[----:B------:R-:W-:Y:S01]  /*12f0*/  @!P0 IMAD.IADD R16, R16, 0x1, -R9 ;  /* 0x0000000110108824 */ /* 0x000fe200078e0a09 */
[----:B------:R-:W-:Y:S01]  /*1300*/  ISETP.GE.AND P0, PT, R0, RZ, PT ;  /* 0x000000ff0000720c */ /* 0x000fe20003f06270 */
[----:B------:R-:W-:Y:S01]  /*1310*/  @!P4 IMAD.MOV R17, RZ, RZ, -R17 ;  /* 0x000000ffff11c224 */ /* 0x000fe200078e0a11 */
[----:B------:R-:W-:Y:S01]  /*1320*/  ISETP.GT.U32.AND P4, PT, R9, R5, PT ;  /* 0x000000050900720c */ /* 0x000fe20003f84070 */
[----:B------:R-:W-:Y:S01]  /*1330*/  IMAD.HI.U32 R15, R10, R6, RZ ;  /* 0x000000060a0f7227 */ /* 0x000fe200078e00ff */
[----:B------:R0:W-:Y:S01]  /*1340*/  STL [R1+0x1c4], R3 ;  /* 0x0001c40301007387 */ /* 0x0001e20000100800 */
[----:B------:R-:W-:-:S02]  /*1350*/  IABS R0, R4 ;  /* 0x0000000400007213 */ /* 0x000fc40000000000 */
[----:B------:R-:W-:Y:S01]  /*1360*/  @!P6 IMAD.IADD R7, R7, 0x1, -R9 ;  /* 0x000000010707e824 */ /* 0x000fe200078e0a09 */
[----:B------:R-:W-:Y:S01]  /*1370*/  STL [R1+0x1d4], R17 ;  /* 0x0001d41101007387 */ /* 0x000fe20000100800 */
[----:B------:R-:W-:Y:S02]  /*1380*/  IMAD.MOV R15, RZ, RZ, -R15 ;  /* 0x000000ffff0f7224 */ /* 0x000fe400078e0a0f */
[----:B------:R-:W-:Y:S01]  /*1390*/  VIADD R8, R26, 0x1ee ;  /* 0x000001ee1a087836 */ /* 0x000fe20000000000 */
[C---:B------:R-:W-:Y:S01]  /*13a0*/  ISETP.GT.U32.AND P6, PT, R9.reuse, R7, PT ;  /* 0x000000070900720c */ /* 0x040fe20003fc4070 */
[C---:B------:R-:W-:Y:S02]  /*13b0*/  IMAD R6, R9.reuse, R15, R6 ;  /* 0x0000000f09067224 */ /* 0x040fe400078e0206 */
[----:B0-----:R-:W-:Y:S01]  /*13c0*/  IMAD.MOV.U32 R3, RZ, RZ, R16 ;  /* 0x000000ffff037224 */ /* 0x001fe200078e0010 */
[----:B------:R-:W-:Y:S01]  /*13d0*/  IABS R15, R8 ;  /* 0x00000008000f7213 */ /* 0x000fe20000000000 */
[----:B------:R-:W-:Y:S01]  /*13e0*/  IMAD.HI.U32 R14, R10, R0, RZ ;  /* 0x000000000a0e7227 */ /* 0x000fe200078e00ff */
[----:B------:R-:W-:-:S03]  /*13f0*/  ISETP.GT.U32.AND P5, PT, R9, R6, PT ;  /* 0x000000060900720c */ /* 0x000fc60003fa4070 */
[----:B------:R-:W-:Y:S01]  /*1400*/  @!P2 IMAD.MOV R3, RZ, RZ, -R3 ;  /* 0x000000ffff03a224 */ /* 0x000fe200078e0a03 */
[----:B------:R-:W-:Y:S01]  /*1410*/  ISETP.GE.AND P2, PT, R11, RZ, PT ;  /* 0x000000ff0b00720c */ /* 0x000fe20003f46270 */
[--C-:B------:R-:W-:Y:S01]  /*1420*/  @!P1 IMAD.IADD R12, R12, 0x1, -R9.reuse ;  /* 0x000000010c0c9824 */ /* 0x100fe200078e0a09 */
[----:B------:R-:W-:Y:S01]  /*1430*/  ISETP.GE.AND P1, PT, R13, RZ, PT ;  /* 0x000000ff0d00720c */ /* 0x000fe20003f26270 */
[----:B------:R-:W-:Y:S01]  /*1440*/  IMAD.MOV R14, RZ, RZ, -R14 ;  /* 0x000000ffff0e7224 */ /* 0x000fe200078e0a0e */
[----:B------:R0:W-:Y:S01]  /*1450*/  STL [R1+0x1f0], R3 ;  /* 0x0001f00301007387 */ /* 0x0001e20000100800 */
[----:B------:R-:W-:Y:S01]  /*1460*/  @!P4 IMAD.IADD R5, R5, 0x1, -R9 ;  /* 0x000000010505c824 */ /* 0x000fe200078e0a09 */
[----:B------:R-:W-:Y:S01]  /*1470*/  ISETP.GE.AND P4, PT, R4, RZ, PT ;  /* 0x000000ff0400720c */ /* 0x000fe20003f86270 */
[----:B------:R-:W-:Y:S02]  /*1480*/  IMAD.MOV.U32 R11, RZ, RZ, R15 ;  /* 0x000000ffff0b7224 */ /* 0x000fe400078e000f */
[----:B------:R-:W-:-:S02]  /*1490*/  IMAD R0, R9, R14, R0 ;  /* 0x0000000e09007224 */ /* 0x000fc400078e0200 */
[----:B------:R-:W-:-:S04]  /*14a0*/  IMAD.HI.U32 R13, R10, R11, RZ ;  /* 0x0000000b0a0d7227 */ /* 0x000fc800078e00ff */
[----:B0-----:R-:W-:Y:S02]  /*14b0*/  IMAD.MOV.U32 R3, RZ, RZ, R12 ;  /* 0x000000ffff037224 */ /* 0x001fe400078e000c */
[----:B------:R-:W-:Y:S01]  /*14c0*/  @!P6 IMAD.IADD R7, R7, 0x1, -R9 ;  /* 0x000000010707e824 */ /* 0x000fe200078e0a09 */
[C---:B------:R-:W-:Y:S01]  /*14d0*/  ISETP.GT.U32.AND P6, PT, R9.reuse, R0, PT ;  /* 0x000000000900720c */ /* 0x040fe20003fc4070 */
[----:B------:R-:W-:Y:S01]  /*14e0*/  @!P3 IMAD.MOV R3, RZ, RZ, -R3 ;  /* 0x000000ffff03b224 */ /* 0x000fe200078e0a03 */
[C---:B------:R-:W-:Y:S01]  /*14f0*/  ISETP.GT.U32.AND P3, PT, R9.reuse, R5, PT ;  /* 0x000000050900720c */ /* 0x040fe20003f64070 */
[----:B------:R-:W-:Y:S02]  /*1500*/  IMAD.MOV R13, RZ, RZ, -R13 ;  /* 0x000000ffff0d7224 */ /* 0x000fe400078e0a0d */
[----:B------:R-:W-:Y:S01]  /*1510*/  @!P5 IMAD.IADD R6, R6, 0x1, -R9 ;  /* 0x000000010606d824 */ /* 0x000fe200078e0a09 */
[----:B------:R0:W-:Y:S01]  /*1520*/  STL [R1+0x7e0], R3 ;  /* 0x0007e00301007387 */ /* 0x0001e20000100800 */
[----:B------:R-:W-:-:S02]  /*1530*/  IMAD R4, R9, R13, R11 ;  /* 0x0000000d09047224 */ /* 0x000fc400078e020b */
[C---:B------:R-:W-:Y:S01]  /*1540*/  VIADD R18, R26.reuse, 0x1ed ;  /* 0x000001ed1a127836 */ /* 0x040fe20000000000 */
[----:B------:R-:W-:Y:S01]  /*1550*/  ISETP.GT.U32.AND P5, PT, R9, R6, PT ;  /* 0x000000060900720c */ /* 0x000fe20003fa4070 */
[----:B------:R-:W-:Y:S02]  /*1560*/  VIADD R12, R26, 0x1ec ;  /* 0x000001ec1a0c7836 */ /* 0x000fe40000000000 */
[--C-:B------:R-:W-:Y:S02]  /*1570*/  @!P6 IMAD.IADD R0, R0, 0x1, -R9.reuse ;  /* 0x000000010000e824 */ /* 0x100fe400078e0a09 */
[----:B------:R-:W-:Y:S01]  /*1580*/  @!P3 IMAD.IADD R5, R5, 0x1, -R9 ;  /* 0x000000010505b824 */ /* 0x000fe200078e0a09 */
[C---:B------:R-:W-:Y:S01]  /*1590*/  ISETP.GT.U32.AND P3, PT, R9.reuse, R4, PT ;  /* 0x000000040900720c */ /* 0x040fe20003f64070 */
[----:B0-----:R-:W-:Y:S01]  /*15a0*/  IMAD.MOV.U32 R3, RZ, RZ, R7 ;  /* 0x000000ffff037224 */ /* 0x001fe200078e0007 */
[----:B------:R-:W-:Y:S01]  /*15b0*/  ISETP.GT.U32.AND P6, PT, R9, R0, PT ;  /* 0x000000000900720c */ /* 0x000fe20003fc4070 */
[----:B------:R-:W-:-:S02]  /*15c0*/  VIADD R11, R26, 0x1eb ;  /* 0x000001eb1a0b7836 */ /* 0x000fc40000000000 */
[----:B------:R-:W-:Y:S01]  /*15d0*/  @!P0 IMAD.MOV R3, RZ, RZ, -R3 ;  /* 0x000000ffff038224 */ /* 0x000fe200078e0a03 */
[----:B------:R-:W-:Y:S01]  /*15e0*/  ISETP.GE.AND P0, PT, R18, RZ, PT ;  /* 0x000000ff1200720c */ /* 0x000fe20003f06270 */
[--C-:B------:R-:W-:Y:S01]  /*15f0*/  @!P5 IMAD.IADD R6, R6, 0x1, -R9.reuse ;  /* 0x000000010606d824 */ /* 0x100fe200078e0a09 */
[----:B------:R-:W-:Y:S01]  /*1600*/  IABS R18, R18 ;  /* 0x0000001200127213 */ /* 0x000fe20000000000 */
[----:B------:R-:W-:Y:S01]  /*1610*/  VIADD R19, R26, 0x1e9 ;  /* 0x000001e91a137836 */ /* 0x000fe20000000000 */
[----:B------:R0:W-:Y:S01]  /*1620*/  STL [R1+0x7e4], R3 ;  /* 0x0007e40301007387 */ /* 0x0001e20000100800 */
[----:B------:R-:W-:Y:S01]  /*1630*/  @!P2 IMAD.MOV R6, RZ, RZ, -R6 ;  /* 0x000000ffff06a224 */ /* 0x000fe200078e0a06 */
[----:B------:R-:W-:Y:S01]  /*1640*/  ISETP.GE.AND P2, PT, R12, RZ, PT ;  /* 0x000000ff0c00720c */ /* 0x000fe20003f46270 */
[----:B------:R-:W-:Y:S01]  /*1650*/  @!P3 IMAD.IADD R4, R4, 0x1, -R9 ;  /* 0x000000010404b824 */ /* 0x000fe200078e0a09 */
[----:B------:R-:W-:Y:S01]  /*1660*/  IABS R12, R12 ;  /* 0x0000000c000c7213 */ /* 0x000fe20000000000 */
[----:B------:R-:W-:Y:S01]  /*1670*/  IMAD.HI.U32 R7, R10, R18, RZ ;  /* 0x000000120a077227 */ /* 0x000fe200078e00ff */
[----:B------:R1:W-:Y:S01]  /*1680*/  STL [R1+0x7e8], R6 ;  /* 0x0007e80601007387 */ /* 0x0003e20000100800 */
[----:B------:R-:W-:-:S02]  /*1690*/  ISETP.GE.AND P5, PT, R8, RZ, PT ;  /* 0x000000ff0800720c */ /* 0x000fc40003fa6270 */
[----:B------:R-:W-:Y:S01]  /*16a0*/  ISETP.GT.U32.AND P3, PT, R9, R4, PT ;  /* 0x000000040900720c */ /* 0x000fe20003f64070 */
[----:B0-----:R-:W-:Y:S02]  /*16b0*/  IMAD.MOV.U32 R3, RZ, RZ, R5 ;  /* 0x000000ffff037224 */ /* 0x001fe400078e0005 */
[----:B------:R-:W-:Y:S02]  /*16c0*/  @!P6 IMAD.IADD R0, R0, 0x1, -R9 ;  /* 0x000000010000e824 */ /* 0x000fe400078e0a09 */
[----:B------:R-:W-:Y:S01]  /*16d0*/  @!P1 IMAD.MOV R3, RZ, RZ, -R3 ;  /* 0x000000ffff039224 */ /* 0x000fe200078e0a03 */
[----:B------:R-:W-:Y:S01]  /*16e0*/  ISETP.GE.AND P1, PT, R11, RZ, PT ;  /* 0x000000ff0b00720c */ /* 0x000fe20003f26270 */
[----:B------:R-:W-:Y:S01]  /*16f0*/  IMAD.MOV R7, RZ, RZ, -R7 ;  /* 0x000000ffff077224 */ /* 0x000fe200078e0a07 */
[----:B------:R-:W-:Y:S01]  /*1700*/  IABS R11, R11 ;  /* 0x0000000b000b7213 */ /* 0x000fe20000000000 */
[C---:B-1----:R-:W-:Y:S01]  /*1710*/  IMAD.HI.U32 R6, R10.reuse, R12, RZ ;  /* 0x0000000c0a067227 */ /* 0x042fe200078e00ff */
[----:B------:R0:W-:Y:S03]  /*1720*/  STL [R1+0x7f4], R3 ;  /* 0x0007f40301007387 */ /* 0x0001e60000100800 */
[----:B------:R-:W-:-:S04]  /*1730*/  IMAD.HI.U32 R5, R10, R11, RZ ;  /* 0x0000000b0a057227 */ /* 0x000fc800078e00ff */
[C---:B------:R-:W-:Y:S02]  /*1740*/  IMAD R18, R9.reuse, R7, R18 ;  /* 0x0000000709127224 */ /* 0x040fe400078e0212 */
[----:B------:R-:W-:Y:S02]  /*1750*/  IMAD.MOV R6, RZ, RZ, -R6 ;  /* 0x000000ffff067224 */ /* 0x000fe400078e0a06 */
[----:B0-----:R-:W-:Y:S02]  /*1760*/  IMAD.MOV.U32 R3, RZ, RZ, R0 ;  /* 0x000000ffff037224 */ /* 0x001fe400078e0000 */
[----:B------:R-:W-:Y:S02]  /*1770*/  IMAD.MOV R5, RZ, RZ, -R5 ;  /* 0x000000ffff057224 */ /* 0x000fe400078e0a05 */
[----:B------:R-:W-:Y:S01]  /*1780*/  @!P4 IMAD.MOV R3, RZ, RZ, -R3 ;  /* 0x000000ffff03c224 */ /* 0x000fe200078e0a03 */
[----:B------:R-:W-:Y:S01]  /*1790*/  ISETP.GT.U32.AND P4, PT, R9, R18, PT ;  /* 0x000000120900720c */ /* 0x000fe20003f84070 */
[----:B------:R-:W-:-:S02]  /*17a0*/  @!P3 IMAD.IADD R4, R4, 0x1, -R9 ;  /* 0x000000010404b824 */ /* 0x000fc400078e0a09 */
[C---:B------:R-:W-:Y:S01]  /*17b0*/  IMAD R12, R9.reuse, R6, R12 ;  /* 0x00000006090c7224 */ /* 0x040fe200078e020c */
[----:B------:R0:W-:Y:S01]  /*17c0*/  STL [R1+0x7ec], R3 ;  /* 0x0007ec0301007387 */ /* 0x0001e20000100800 */
[C---:B------:R-:W-:Y:S02]  /*17d0*/  IMAD R11, R9.reuse, R5, R11 ;  /* 0x00000005090b7224 */ /* 0x040fe400078e020b */
[C---:B------:R-:W-:Y:S01]  /*17e0*/  VIADD R8, R26.reuse, 0x1ea ;  /* 0x000001ea1a087836 */ /* 0x040fe20000000000 */
[----:B------:R-:W-:Y:S01]  /*17f0*/  ISETP.GT.U32.AND P3, PT, R9, R12, PT ;  /* 0x0000000c0900720c */ /* 0x000fe20003f64070 */
[C---:B------:R-:W-:Y:S02]  /*1800*/  VIADD R15, R26.reuse, 0x1e8 ;  /* 0x000001e81a0f7836 */ /* 0x040fe40000000000 */
[----:B------:R-:W-:Y:S01]  /*1810*/  VIADD R7, R26, 0x1e6 ;  /* 0x000001e61a077836 */ /* 0x000fe20000000000 */
[----:B------:R-:W-:Y:S01]  /*1820*/  ISETP.GE.AND P6, PT, R8, RZ, PT ;  /* 0x000000ff0800720c */ /* 0x000fe20003fc6270 */
[----:B------:R-:W-:Y:S01]  /*1830*/  @!P4 IMAD.IADD R18, R18, 0x1, -R9 ;  /* 0x000000011212c824 */ /* 0x000fe200078e0a09 */
[----:B------:R-:W-:Y:S01]  /*1840*/  IABS R8, R8 ;  /* 0x0000000800087213 */ /* 0x000fe20000000000 */
[----:B0-----:R-:W-:Y:S01]  /*1850*/  IMAD.MOV.U32 R3, RZ, RZ, R4 ;  /* 0x000000ffff037224 */ /* 0x001fe200078e0004 */
[----:B------:R-:W-:-:S02]  /*1860*/  IABS R4, R19 ;  /* 0x0000001300047213 */ /* 0x000fc40000000000 */
[C---:B------:R-:W-:Y:S01]  /*1870*/  ISETP.GT.U32.AND P4, PT, R9.reuse, R18, PT ;  /* 0x000000120900720c */ /* 0x040fe20003f84070 */
[----:B------:R-:W-:Y:S01]  /*1880*/  @!P5 IMAD.MOV R3, RZ, RZ, -R3 ;  /* 0x000000ffff03d224 */ /* 0x000fe200078e0a03 */
[C---:B------:R-:W-:Y:S01]  /*1890*/  ISETP.GT.U32.AND P5, PT, R9.reuse, R11, PT ;  /* 0x0000000b0900720c */ /* 0x040fe20003fa4070 */
[----:B------:R-:W-:Y:S01]  /*18a0*/  IMAD.HI.U32 R0, R10, R8, RZ ;  /* 0x000000080a007227 */ /* 0x000fe200078e00ff */
[----:B------:R-:W-:Y:S02]  /*18b0*/  IABS R17, R15 ;  /* 0x0000000f00117213 */ /* 0x000fe40000000000 */
[----:B------:R0:W-:Y:S01]  /*18c0*/  STL [R1+0x7f0], R3 ;  /* 0x0007f00301007387 */ /* 0x0001e20000100800 */
[----:B------:R-:W-:Y:S01]  /*18d0*/  @!P3 IMAD.IADD R12, R12, 0x1, -R9 ;  /* 0x000000010c0cb824 */ /* 0x000fe200078e0a09 */
[----:B------:R-:W-:Y:S01]  /*18e0*/  IABS R16, R7 ;  /* 0x0000000700107213 */ /* 0x000fe20000000000 */
[----:B------:R-:W-:Y:S02]  /*18f0*/  IMAD.MOV R0, RZ, RZ, -R0 ;  /* 0x000000ffff007224 */ /* 0x000fe400078e0a00 */
[----:B------:R-:W-:Y:S01]  /*1900*/  IMAD.HI.U32 R13, R10, R4, RZ ;  /* 0x000000040a0d7227 */ /* 0x000fe200078e00ff */
[----:B------:R-:W-:-:S03]  /*1910*/  ISETP.GT.U32.AND P3, PT, R9, R12, PT ;  /* 0x0000000c0900720c */ /* 0x000fc60003f64070 */
[----:B------:R-:W-:Y:S02]  /*1920*/  @!P5 IMAD.IADD R11, R11, 0x1, -R9 ;  /* 0x000000010b0bd824 */ /* 0x000fe400078e0a09 */
[C---:B------:R-:W-:Y:S02]  /*1930*/  IMAD R8, R9.reuse, R0, R8 ;  /* 0x0000000009087224 */ /* 0x040fe400078e0208 */
[----:B------:R-:W-:Y:S01]  /*1940*/  IMAD.HI.U32 R6, R10, R17, RZ ;  /* 0x000000110a067227 */ /* 0x000fe200078e00ff */
[----:B------:R-:W-:-:S03]  /*1950*/  ISETP.GT.U32.AND P5, PT, R9, R11, PT ;  /* 0x0000000b0900720c */ /* 0x000fc60003fa4070 */
[----:B------:R-:W-:Y:S02]  /*1960*/  IMAD.MOV R13, RZ, RZ, -R13 ;  /* 0x000000ffff0d7224 */ /* 0x000fe400078e0a0d */
[----:B------:R-:W-:Y:S02]  /*1970*/  IMAD.MOV R6, RZ, RZ, -R6 ;  /* 0x000000ffff067224 */ /* 0x000fe400078e0a06 */
[----:B------:R-:W-:Y:S01]  /*1980*/  @!P4 IMAD.IADD R18, R18, 0x1, -R9 ;  /* 0x000000011212c824 */ /* 0x000fe200078e0a09 */
[C---:B------:R-:W-:Y:S01]  /*1990*/  ISETP.GT.U32.AND P4, PT, R9.reuse, R8, PT ;  /* 0x000000080900720c */ /* 0x040fe20003f84070 */
[C---:B------:R-:W-:Y:S02]  /*19a0*/  IMAD R4, R9.reuse, R13, R4 ;  /* 0x0000000d09047224 */ /* 0x040fe400078e0204 */
[C---:B------:R-:W-:Y:S02]  /*19b0*/  IMAD R17, R9.reuse, R6, R17 ;  /* 0x0000000609117224 */ /* 0x040fe400078e0211 */
[--C-:B------:R-:W-:Y:S01]  /*19c0*/  @!P3 IMAD.IADD R12, R12, 0x1, -R9.reuse ;  /* 0x000000010c0cb824 */ /* 0x100fe200078e0a09 */
[----:B------:R-:W-:Y:S01]  /*19d0*/  ISETP.GT.U32.AND P3, PT, R9, R4, PT ;  /* 0x000000040900720c */ /* 0x000fe20003f64070 */
[----:B------:R-:W-:Y:S01]  /*19e0*/  @!P5 IMAD.IADD R11, R11, 0x1, -R9 ;  /* 0x000000010b0bd824 */ /* 0x000fe200078e0a09 */
[----:B------:R-:W-:Y:S01]  /*19f0*/  ISETP.GT.U32.AND P5, PT, R9, R17, PT ;  /* 0x000000110900720c */ /* 0x000fe20003fa4070 */
[----:B------:R-:W-:-:S02]  /*1a00*/  VIADD R0, R26, 0x1e7 ;  /* 0x000001e71a007836 */ /* 0x000fc40000000000 */
[----:B------:R-:W-:Y:S02]  /*1a10*/  VIADD R6, R26, 0x1e5 ;  /* 0x000001e51a067836 */ /* 0x000fe40000000000 */
[----:B0-----:R-:W-:Y:S01]  /*1a20*/  IMAD.MOV.U32 R3, RZ, RZ, R18 ;  /* 0x000000ffff037224 */ /* 0x001fe200078e0012 */
[----:B------:R-:W-:Y:S01]  /*1a30*/  IABS R5, R0 ;  /* 0x0000000000057213 */ /* 0x000fe20000000000 */
[----:B------:R-:W-:Y:S01]  /*1a40*/  @!P4 IMAD.IADD R8, R8, 0x1, -R9 ;  /* 0x000000010808c824 */ /* 0x000fe200078e0a09 */
[----:B------:R-:W-:Y:S01]  /*1a50*/  IABS R18, R6 ;  /* 0x0000000600127213 */ /* 0x000fe20000000000 */
[----:B------:R-:W-:Y:S01]  /*1a60*/  @!P0 IMAD.MOV R3, RZ, RZ, -R3 ;  /* 0x000000ffff038224 */ /* 0x000fe200078e0a03 */
[----:B------:R-:W-:Y:S01]  /*1a70*/  ISETP.GE.AND P4, PT, R19, RZ, PT ;  /* 0x000000ff1300720c */ /* 0x000fe20003f86270 */
[--C-:B------:R-:W-:Y:S01]  /*1a80*/  @!P3 IMAD.IADD R4, R4, 0x1, -R9.reuse ;  /* 0x000000010404b824 */ /* 0x100fe200078e0a09 */
[----:B------:R-:W-:Y:S01]  /*1a90*/  ISETP.GT.U32.AND P0, PT, R9, R8, PT ;  /* 0x000000080900720c */ /* 0x000fe20003f04070 */
[----:B------:R-:W-:Y:S01]  /*1aa0*/  @!P5 IMAD.IADD R17, R17, 0x1, -R9 ;  /* 0x000000011111d824 */ /* 0x000fe200078e0a09 */
[----:B------:R-:W-:Y:S01]  /*1ab0*/  ISETP.GE.AND P3, PT, R15, RZ, PT ;  /* 0x000000ff0f00720c */ /* 0x000fe20003f66270 */
[----:B------:R-:W-:Y:S01]  /*1ac0*/  IMAD.HI.U32 R14, R10, R5, RZ ;  /* 0x000000050a0e7227 */ /* 0x000fe200078e00ff */
[----:B------:R0:W-:Y:S02]  /*1ad0*/  STL [R1+0x1f8], R3 ;  /* 0x0001f80301007387 */ /* 0x0001e40000100800 */
[----:B------:R-:W-:Y:S01]  /*1ae0*/  ISETP.GT.U32.AND P5, PT, R9, R17, PT ;  /* 0x000000110900720c */ /* 0x000fe20003fa4070 */
[----:B------:R-:W-:-:S02]  /*1af0*/  IMAD.MOV.U32 R15, RZ, RZ, R18 ;  /* 0x000000ffff0f7224 */ /* 0x000fc400078e0012 */
[----:B------:R-:W-:Y:S02]  /*1b00*/  IMAD.MOV R14, RZ, RZ, -R14 ;  /* 0x000000ffff0e7224 */ /* 0x000fe400078e0a0e */
[----:B------:R-:W-:-:S04]  /*1b10*/  IMAD.HI.U32 R13, R10, R16, RZ ;  /* 0x000000100a0d7227 */ /* 0x000fc800078e00ff */
[----:B0-----:R-:W-:Y:S02]  /*1b20*/  IMAD.MOV.U32 R3, RZ, RZ, R12 ;  /* 0x000000ffff037224 */ /* 0x001fe400078e000c */
[----:B------:R-:W-:-:S04]  /*1b30*/  IMAD.HI.U32 R12, R10, R15, RZ ;  /* 0x0000000f0a0c7227 */ /* 0x000fc800078e00ff */
[----:B------:R-:W-:Y:S01]  /*1b40*/  @!P2 IMAD.MOV R3, RZ, RZ, -R3 ;  /* 0x000000ffff03a224 */ /* 0x000fe200078e0a03 */
[C---:B------:R-:W-:Y:S01]  /*1b50*/  ISETP.GT.U32.AND P2, PT, R9.reuse, R4, PT ;  /* 0x000000040900720c */ /* 0x040fe20003f44070 */
[C---:B------:R-:W-:Y:S02]  /*1b60*/  IMAD R5, R9.reuse, R14, R5 ;  /* 0x0000000e09057224 */ /* 0x040fe400078e0205 */
[----:B------:R-:W-:Y:S01]  /*1b70*/  IMAD.MOV R13, RZ, RZ, -R13 ;  /* 0x000000ffff0d7224 */ /* 0x000fe200078e0a0d */
[----:B------:R0:W-:Y:S01]  /*1b80*/  STL [R1+0x20c], R3 ;  /* 0x00020c0301007387 */ /* 0x0001e20000100800 */
[----:B------:R-:W-:Y:S01]  /*1b90*/  @!P0 IMAD.IADD R8, R8, 0x1, -R9 ;  /* 0x0000000108088824 */ /* 0x000fe200078e0a09 */
[C---:B------:R-:W-:Y:S01]  /*1ba0*/  ISETP.GT.U32.AND P0, PT, R9.reuse, R5, PT ;  /* 0x000000050900720c */ /* 0x040fe20003f04070 */
[----:B------:R-:W-:Y:S02]  /*1bb0*/  IMAD.MOV R12, RZ, RZ, -R12 ;  /* 0x000000ffff0c7224 */ /* 0x000fe400078e0a0c */
[----:B------:R-:W-:-:S02]  /*1bc0*/  IMAD R16, R9, R13, R16 ;  /* 0x0000000d09107224 */ /* 0x000fc400078e0210 */
[----:B------:R-:W-:Y:S02]  /*1bd0*/  IMAD R15, R9, R12, R15 ;  /* 0x0000000c090f7224 */ /* 0x000fe400078e020f */
[----:B------:R-:W-:Y:S02]  /*1be0*/  @!P5 IMAD.IADD R17, R17, 0x1, -R9 ;  /* 0x000000011111d824 */ /* 0x000fe400078e0a09 */
[----:B0-----:R-:W-:Y:S01]  /*1bf0*/  IMAD.MOV.U32 R3, RZ, RZ, R8 ;  /* 0x000000ffff037224 */ /* 0x001fe200078e0008 */
[C---:B------:R-:W-:Y:S01]  /*1c00*/  ISETP.GT.U32.AND P5, PT, R9.reuse, R15, PT ;  /* 0x0000000f0900720c */ /* 0x040fe20003fa4070 */
[----:B------:R-:W-:Y:S01]  /*1c10*/  @!P1 IMAD.MOV R11, RZ, RZ, -R11 ;  /* 0x000000ffff0b9224 */ /* 0x000fe200078e0a0b */
[----:B------:R-:W-:Y:S01]  /*1c20*/  ISETP.GE.AND P1, PT, R0, RZ, PT ;  /* 0x000000ff0000720c */ /* 0x000fe20003f26270 */
[----:B------:R-:W-:Y:S01]  /*1c30*/  @!P6 IMAD.MOV R3, RZ, RZ, -R3 ;  /* 0x000000ffff03e224 */ /* 0x000fe200078e0a03 */
[----:B------:R-:W-:Y:S01]  /*1c40*/  ISETP.GT.U32.AND P6, PT, R9, R16, PT ;  /* 0x000000100900720c */ /* 0x000fe20003fc4070 */
[C---:B------:R-:W-:Y:S01]  /*1c50*/  VIADD R0, R26.reuse, 0x1e4 ;  /* 0x000001e41a007836 */ /* 0x040fe20000000000 */
[----:B------:R0:W-:Y:S01]  /*1c60*/  STL [R1+0x224], R11 ;  /* 0x0002240b01007387 */ /* 0x0001e20000100800 */
[----:B------:R-:W-:-:S02]  /*1c70*/  VIADD R8, R26, 0x1e3 ;  /* 0x000001e31a087836 */ /* 0x000fc40000000000 */
[--C-:B------:R-:W-:Y:S01]  /*1c80*/  @!P0 IMAD.IADD R5, R5, 0x1, -R9.reuse ;  /* 0x0000000105058824 */ /* 0x100fe200078e0a09 */
[----:B------:R-:W-:Y:S01]  /*1c90*/  ISETP.GE.AND P0, PT, R6, RZ, PT ;  /* 0x000000ff0600720c */ /* 0x000fe20003f06270 */
[--C-:B------:R-:W-:Y:S01]  /*1ca0*/  @!P2 IMAD.IADD R4, R4, 0x1, -R9.reuse ;  /* 0x000000010404a824 */ /* 0x100fe200078e0a09 */
[----:B------:R-:W-:Y:S01]  /*1cb0*/  IABS R6, R8 ;  /* 0x0000000800067213 */ /* 0x000fe20000000000 */
[----:B------:R1:W-:Y:S01]  /*1cc0*/  STL [R1+0x22c], R3 ;  /* 0x00022c0301007387 */ /* 0x0003e20000100800 */
[--C-:B------:R-:W-:Y:S01]  /*1cd0*/  @!P5 IMAD.IADD R15, R15, 0x1, -R9.reuse ;  /* 0x000000010f0fd824 */ /* 0x100fe200078e0a09 */
[----:B------:R-:W-:Y:S01]  /*1ce0*/  ISETP.GE.AND P2, PT, R7, RZ, PT ;  /* 0x000000ff0700720c */ /* 0x000fe20003f46270 */
[----:B------:R-:W-:Y:S01]  /*1cf0*/  VIADD R13, R26, 0x1e2 ;  /* 0x000001e21a0d7836 */ /* 0x000fe20000000000 */
[----:B0-----:R-:W-:Y:S01]  /*1d00*/  IABS R11, R0 ;  /* 0x00000000000b7213 */ /* 0x001fe20000000000 */
[----:B------:R-:W-:Y:S01]  /*1d10*/  @!P6 IMAD.IADD R16, R16, 0x1, -R9 ;  /* 0x000000011010e824 */ /* 0x000fe200078e0a09 */
[C---:B------:R-:W-:Y:S01]  /*1d20*/  ISETP.GT.U32.AND P6, PT, R9.reuse, R5, PT ;  /* 0x000000050900720c */ /* 0x040fe20003fc4070 */
[----:B------:R-:W-:Y:S01]  /*1d30*/  VIADD R12, R26, 0x1e1 ;  /* 0x000001e11a0c7836 */ /* 0x000fe20000000000 */
[----:B------:R-:W-:Y:S01]  /*1d40*/  IABS R14, R13 ;  /* 0x0000000d000e7213 */ /* 0x000fe20000000000 */
[----:B------:R-:W-:Y:S01]  /*1d50*/  IMAD.HI.U32 R7, R10, R11, RZ ;  /* 0x0000000b0a077227 */ /* 0x000fe200078e00ff */
[----:B------:R-:W-:-:S02]  /*1d60*/  ISETP.GT.U32.AND P5, PT, R9, R16, PT ;  /* 0x000000100900720c */ /* 0x000fc40003fa4070 */
[----:B------:R-:W-:Y:S01]  /*1d70*/  IABS R19, R12 ;  /* 0x0000000c00137213 */ /* 0x000fe20000000000 */
[----:B-1----:R-:W-:Y:S02]  /*1d80*/  IMAD.MOV.U32 R3, RZ, RZ, R4 ;  /* 0x000000ffff037224 */ /* 0x002fe400078e0004 */
[----:B------:R-:W-:Y:S02]  /*1d90*/  IMAD.MOV.U32 R4, RZ, RZ, R6 ;  /* 0x000000ffff047224 */ /* 0x000fe400078e0006 */
[----:B------:R-:W-:Y:S01]  /*1da0*/  @!P4 IMAD.MOV R3, RZ, RZ, -R3 ;  /* 0x000000ffff03c224 */ /* 0x000fe200078e0a03 */
[C---:B------:R-:W-:Y:S01]  /*1db0*/  ISETP.GT.U32.AND P4, PT, R9.reuse, R15, PT ;  /* 0x0000000f0900720c */ /* 0x040fe20003f84070 */
[----:B------:R-:W-:Y:S02]  /*1dc0*/  IMAD.MOV R7, RZ, RZ, -R7 ;  /* 0x000000ffff077224 */ /* 0x000fe400078e0a07 */
[----:B------:R-:W-:Y:S01]  /*1dd0*/  IMAD.HI.U32 R6, R10, R4, RZ ;  /* 0x000000040a067227 */ /* 0x000fe200078e00ff */
[----:B------:R0:W-:Y:S03]  /*1de0*/  STL [R1+0x230], R3 ;  /* 0x0002300301007387 */ /* 0x0001e60000100800 */
[----:B------:R-:W-:-:S02]  /*1df0*/  IMAD R11, R9, R7, R11 ;  /* 0x00000007090b7224 */ /* 0x000fc400078e020b */
[----:B------:R-:W-:Y:S02]  /*1e00*/  IMAD.MOV R6, RZ, RZ, -R6 ;  /* 0x000000ffff067224 */ /* 0x000fe400078e0a06 */
[--C-:B------:R-:W-:Y:S01]  /*1e10*/  @!P6 IMAD.IADD R5, R5, 0x1, -R9.reuse ;  /* 0x000000010505e824 */ /* 0x100fe200078e0a09 */
[C---:B------:R-:W-:Y:S01]  /*1e20*/  ISETP.GT.U32.AND P6, PT, R9.reuse, R11, PT ;  /* 0x0000000b0900720c */ /* 0x040fe20003fc4070 */
[----:B------:R-:W-:Y:S02]  /*1e30*/  IMAD R4, R9, R6, R4 ;  /* 0x0000000609047224 */ /* 0x000fe400078e0204 */
[----:B------:R-:W-:Y:S02]  /*1e40*/  @!P4 IMAD.IADD R15, R15, 0x1, -R9 ;  /* 0x000000010f0fc824 */ /* 0x000fe400078e0a09 */
[----:B------:R-:W-:Y:S01]  /*1e50*/  IMAD.HI.U32 R6, R10, R14, RZ ;  /* 0x0000000e0a067227 */ /* 0x000fe200078e00ff */
[----:B------:R-:W-:-:S03]  /*1e60*/  ISETP.GT.U32.AND P4, PT, R9, R4, PT ;  /* 0x000000040900720c */ /* 0x000fc60003f84070 */
[----:B------:R-:W-:Y:S01]  /*1e70*/  @!P5 IMAD.IADD R16, R16, 0x1, -R9 ;  /* 0x000000011010d824 */ /* 0x000fe200078e0a09 */
[----:B------:R-:W-:Y:S01]  /*1e80*/  ISETP.GE.AND P5, PT, R0, RZ, PT ;  /* 0x000000ff0000720c */ /* 0x000fe20003fa6270 */
[----:B------:R-:W-:-:S04]  /*1e90*/  IMAD.HI.U32 R7, R10, R19, RZ ;  /* 0x000000130a077227 */ /* 0x000fc800078e00ff */
[--C-:B------:R-:W-:Y:S01]  /*1ea0*/  @!P6 IMAD.IADD R11, R11, 0x1, -R9.reuse ;  /* 0x000000010b0be824 */ /* 0x100fe200078e0a09 */
[----:B------:R-:W-:Y:S01]  /*1eb0*/  ISETP.GE.AND P6, PT, R8, RZ, PT ;  /* 0x000000ff0800720c */ /* 0x000fe20003fc6270 */
[----:B------:R-:W-:Y:S02]  /*1ec0*/  VIADD R0, R26, 0x1e0 ;  /* 0x000001e01a007836 */ /* 0x000fe40000000000 */
[----:B------:R-:W-:Y:S02]  /*1ed0*/  IMAD.MOV R6, RZ, RZ, -R6 ;  /* 0x000000ffff067224 */ /* 0x000fe400078e0a06 */
[----:B------:R-:W-:Y:S02]  /*1ee0*/  @!P4 IMAD.IADD R4, R4, 0x1, -R9 ;  /* 0x000000010404c824 */ /* 0x000fe400078e0a09 */
[----:B------:R-:W-:Y:S01]  /*1ef0*/  @!P3 IMAD.MOV R17, RZ, RZ, -R17 ;  /* 0x000000ffff11b224 */ /* 0x000fe200078e0a11 */
[C---:B------:R-:W-:Y:S01]  /*1f00*/  ISETP.GT.U32.AND P3, PT, R9.reuse, R11, PT ;  /* 0x0000000b0900720c */ /* 0x040fe20003f64070 */
[----:B0-----:R-:W-:Y:S01]  /*1f10*/  IMAD.MOV.U32 R3, RZ, RZ, R5 ;  /* 0x000000ffff037224 */ /* 0x001fe200078e0005 */
[----:B------:R-:W-:Y:S01]  /*1f20*/  ISETP.GT.U32.AND P4, PT, R9, R4, PT ;  /* 0x000000040900720c */ /* 0x000fe20003f84070 */
[----:B------:R-:W-:Y:S01]  /*1f30*/  IMAD.MOV R7, RZ, RZ, -R7 ;  /* 0x000000ffff077224 */ /* 0x000fe200078e0a07 */
[----:B------:R-:W-:Y:S01]  /*1f40*/  STL [R1+0x250], R17 ;  /* 0x0002501101007387 */ /* 0x000fe20000100800 */
[----:B------:R-:W-:-:S02]  /*1f50*/  VIADD R8, R26, 0x1df ;  /* 0x000001df1a087836 */ /* 0x000fc40000000000 */
[C---:B------:R-:W-:Y:S01]  /*1f60*/  IMAD R14, R9.reuse, R6, R14 ;  /* 0x00000006090e7224 */ /* 0x040fe200078e020e */
[----:B------:R-:W-:Y:S01]  /*1f70*/  IABS R6, R0 ;  /* 0x0000000000067213 */ /* 0x000fe20000000000 */
[----:B------:R-:W-:Y:S02]  /*1f80*/  @!P1 IMAD.MOV R3, RZ, RZ, -R3 ;  /* 0x000000ffff039224 */ /* 0x000fe400078e0a03 */
[C---:B------:R-:W-:Y:S01]  /*1f90*/  IMAD R19, R9.reuse, R7, R19 ;  /* 0x0000000709137224 */ /* 0x040fe200078e0213 */
[----:B------:R-:W-:Y:S01]  /*1fa0*/  IABS R7, R8 ;  /* 0x0000000800077213 */ /* 0x000fe20000000000 */
[----:B------:R-:W-:Y:S01]  /*1fb0*/  IMAD.HI.U32 R5, R10, R6, RZ ;  /* 0x000000060a057227 */ /* 0x000fe200078e00ff */
[----:B------:R0:W-:Y:S01]  /*1fc0*/  STL [R1+0x260], R3 ;  /* 0x0002600301007387 */ /* 0x0001e20000100800 */
[C---:B------:R-:W-:Y:S02]  /*1fd0*/  ISETP.GT.U32.AND P1, PT, R9.reuse, R14, PT ;  /* 0x0000000e0900720c */ /* 0x040fe40003f24070 */
[----:B------:R-:W-:Y:S01]  /*1fe0*/  @!P2 IMAD.MOV R16, RZ, RZ, -R16 ;  /* 0x000000ffff10a224 */ /* 0x000fe200078e0a10 */
[----:B------:R-:W-:Y:S01]  /*1ff0*/  ISETP.GT.U32.AND P2, PT, R9, R19, PT ;  /* 0x000000130900720c */ /* 0x000fe20003f44070 */
[----:B------:R-:W-:Y:S01]  /*2000*/  @!P3 IMAD.IADD R11, R11, 0x1, -R9 ;  /* 0x000000010b0bb824 */ /* 0x000fe200078e0a09 */
[----:B------:R-:W-:Y:S01]  /*2010*/  ISETP.GE.AND P3, PT, R12, RZ, PT ;  /* 0x000000ff0c00720c */ /* 0x000fe20003f66270 */
[----:B------:R-:W-:Y:S01]  /*2020*/  IMAD.MOV R5, RZ, RZ, -R5 ;  /* 0x000000ffff057224 */ /* 0x000fe200078e0a05 */
[----:B------:R1:W-:Y:S01]  /*2030*/  STL [R1+0x27c], R16 ;  /* 0x00027c1001007387 */ /* 0x0003e20000100800 */
[----:B------:R-:W-:Y:S01]  /*2040*/  @!P4 IMAD.IADD R4, R4, 0x1, -R9 ;  /* 0x000000010404c824 */ /* 0x000fe200078e0a09 */
[----:B------:R-:W-:Y:S01]  /*2050*/  ISETP.GE.AND P4, PT, R0, RZ, PT ;  /* 0x000000ff0000720c */ /* 0x000fe20003f86270 */
[----:B0-----:R-:W-:-:S02]  /*2060*/  IMAD.MOV.U32 R3, RZ, RZ, R15 ;  /* 0x000000ffff037224 */ /* 0x001fc400078e000f */
[----:B------:R-:W-:-:S04]  /*2070*/  IMAD.HI.U32 R15, R10, R7, RZ ;  /* 0x000000070a0f7227 */ /* 0x000fc800078e00ff */
[----:B------:R-:W-:Y:S01]  /*2080*/  @!P0 IMAD.MOV R3, RZ, RZ, -R3 ;  /* 0x000000ffff038224 */ /* 0x000fe200078e0a03 */
[----:B------:R-:W-:Y:S01]  /*2090*/  ISETP.GE.AND P0, PT, R13, RZ, PT ;  /* 0x000000ff0d00720c */ /* 0x000fe20003f06270 */
[----:B------:R-:W-:Y:S02]  /*20a0*/  IMAD.MOV R15, RZ, RZ, -R15 ;  /* 0x000000ffff0f7224 */ /* 0x000fe400078e0a0f */
[C---:B------:R-:W-:Y:S01]  /*20b0*/  IMAD R6, R9.reuse, R5, R6 ;  /* 0x0000000509067224 */ /* 0x040fe200078e0206 */
[----:B------:R0:W-:Y:S01]  /*20c0*/  STL [R1+0x28c], R3 ;  /* 0x00028c0301007387 */ /* 0x0001e20000100800 */
[----:B-1----:R-:W-:Y:S02]  /*20d0*/  IMAD.MOV.U32 R16, RZ, RZ, R11 ;  /* 0x000000ffff107224 */ /* 0x002fe400078e000b */
[C---:B------:R-:W-:Y:S02]  /*20e0*/  IMAD R7, R9.reuse, R15, R7 ;  /* 0x0000000f09077224 */ /* 0x040fe400078e0207 */
[----:B------:R-:W-:Y:S01]  /*20f0*/  @!P5 IMAD.MOV R16, RZ, RZ, -R16 ;  /* 0x000000ffff10d224 */ /* 0x000fe200078e0a10 */
[----:B------:R-:W-:Y:S01]  /*2100*/  ISETP.GT.U32.AND P5, PT, R9, R6, PT ;  /* 0x000000060900720c */ /* 0x000fe20003fa4070 */
[----:B------:R-:W-:-:S02]  /*2110*/  @!P2 IMAD.IADD R19, R19, 0x1, -R9 ;  /* 0x000000011313a824 */ /* 0x000fc400078e0a09 */
[----:B------:R-:W-:Y:S01]  /*2120*/  VIADD R0, R26, 0x1de ;  /* 0x000001de1a007836 */ /* 0x000fe20000000000 */
[----:B------:R-:W-:Y:S01]  /*2130*/  STL [R1+0x29c], R16 ;  /* 0x00029c1001007387 */ /* 0x000fe20000100800 */
[----:B0-----:R-:W-:Y:S01]  /*2140*/  IMAD.MOV.U32 R3, RZ, RZ, R4 ;  /* 0x000000ffff037224 */ /* 0x001fe200078e0004 */
[C---:B------:R-:W-:Y:S01]  /*2150*/  ISETP.GT.U32.AND P2, PT, R9.reuse, R19, PT ;  /* 0x000000130900720c */ /* 0x040fe20003f44070 */
[----:B------:R-:W-:Y:S01]  /*2160*/  @!P1 IMAD.IADD R14, R14, 0x1, -R9 ;  /* 0x000000010e0e9824 */ /* 0x000fe200078e0a09 */
[----:B------:R-:W-:Y:S01]  /*2170*/  IABS R11, R0 ;  /* 0x00000000000b7213 */ /* 0x000fe20000000000 */
[----:B------:R-:W-:Y:S01]  /*2180*/  @!P6 IMAD.MOV R3, RZ, RZ, -R3 ;  /* 0x000000ffff03e224 */ /* 0x000fe200078e0a03 */
[C---:B------:R-:W-:Y:S01]  /*2190*/  ISETP.GT.U32.AND P6, PT, R9.reuse, R7, PT ;  /* 0x000000070900720c */ /* 0x040fe20003fc4070 */
[----:B------:R-:W-:Y:S01]  /*21a0*/  VIADD R5, R26, 0x1dd ;  /* 0x000001dd1a057836 */ /* 0x000fe20000000000 */
[----:B------:R-:W-:Y:S01]  /*21b0*/  ISETP.GT.U32.AND P1, PT, R9, R14, PT ;  /* 0x0000000e0900720c */ /* 0x000fe20003f24070 */
[----:B------:R-:W-:Y:S01]  /*21c0*/  @!P5 IMAD.IADD R6, R6, 0x1, -R9 ;  /* 0x000000010606d824 */ /* 0x000fe200078e0a09 */
[----:B------:R0:W-:Y:S01]  /*21d0*/  STL [R1+0x2a0], R3 ;  /* 0x0002a00301007387 */ /* 0x0001e20000100800 */
[----:B------:R-:W-:Y:S01]  /*21e0*/  IMAD.HI.U32 R12, R10, R11, RZ ;  /* 0x0000000b0a0c7227 */ /* 0x000fe200078e00ff */
[----:B------:R-:W-:-:S02]  /*21f0*/  IABS R4, R5 ;  /* 0x0000000500047213 */ /* 0x000fc40000000000 */
[----:B------:R-:W-:Y:S01]  /*2200*/  ISETP.GT.U32.AND P5, PT, R9, R6, PT ;  /* 0x000000060900720c */ /* 0x000fe20003fa4070 */
[----:B------:R-:W-:Y:S01]  /*2210*/  @!P2 IMAD.IADD R19, R19, 0x1, -R9 ;  /* 0x000000011313a824 */ /* 0x000fe200078e0a09 */
[----:B------:R-:W-:Y:S01]  /*2220*/  ISETP.GE.AND P2, PT, R0, RZ, PT ;  /* 0x000000ff0000720c */ /* 0x000fe20003f46270 */
[----:B------:R-:W-:-:S04]  /*2230*/  IMAD.HI.U32 R0, R10, R4, RZ ;  /* 0x000000040a007227 */ /* 0x000fc800078e00ff */
[----:B------:R-:W-:Y:S02]  /*2240*/  @!P6 IMAD.IADD R7, R7, 0x1, -R9 ;  /* 0x000000010707e824 */ /* 0x000fe400078e0a09 */
[----:B------:R-:W-:Y:S02]  /*2250*/  IMAD.MOV R12, RZ, RZ, -R12 ;  /* 0x000000ffff0c7224 */ /* 0x000fe400078e0a0c */
[----:B------:R-:W-:Y:S01]  /*2260*/  IMAD.MOV R0, RZ, RZ, -R0 ;  /* 0x000000ffff007224 */ /* 0x000fe200078e0a00 */
[C---:B------:R-:W-:Y:S01]  /*2270*/  ISETP.GT.U32.AND P6, PT, R9.reuse, R7, PT ;  /* 0x000000070900720c */ /* 0x040fe20003fc4070 */
[----:B------:R-:W-:Y:S02]  /*2280*/  IMAD R11, R9, R12, R11 ;  /* 0x0000000c090b7224 */ /* 0x000fe400078e020b */
[----:B------:R-:W-:Y:S01]  /*2290*/  @!P1 IMAD.IADD R14, R14, 0x1, -R9 ;  /* 0x000000010e0e9824 */ /* 0x000fe200078e0a09 */
[----:B------:R-:W-:Y:S01]  /*22a0*/  ISETP.GE.AND P1, PT, R8, RZ, PT ;  /* 0x000000ff0800720c */ /* 0x000fe20003f26270 */
[----:B------:R-:W-:-:S02]  /*22b0*/  VIADD R8, R26, 0x1dc ;  /* 0x000001dc1a087836 */ /* 0x000fc40000000000 */
[C---:B------:R-:W-:Y:S02]  /*22c0*/  IMAD R4, R9.reuse, R0, R4 ;  /* 0x0000000009047224 */ /* 0x040fe400078e0204 */
[--C-:B------:R-:W-:Y:S01]  /*22d0*/  @!P5 IMAD.IADD R6, R6, 0x1, -R9.reuse ;  /* 0x000000010606d824 */ /* 0x100fe200078e0a09 */
[----:B------:R-:W-:Y:S01]  /*22e0*/  ISETP.GT.U32.AND P5, PT, R9, R11, PT ;  /* 0x0000000b0900720c */ /* 0x000fe20003fa4070 */
[----:B0-----:R-:W-:Y:S01]  /*22f0*/  IMAD.MOV.U32 R3, RZ, RZ, R14 ;  /* 0x000000ffff037224 */ /* 0x001fe200078e000e */
[----:B------:R-:W-:Y:S01]  /*2300*/  IABS R13, R8 ;  /* 0x00000008000d7213 */ /* 0x000fe20000000000 */
[----:B------:R-:W-:Y:S01]  /*2310*/  @!P6 IMAD.IADD R7, R7, 0x1, -R9 ;  /* 0x000000010707e824 */ /* 0x000fe200078e0a09 */
[----:B------:R-:W-:Y:S01]  /*2320*/  ISETP.GT.U32.AND P6, PT, R9, R4, PT ;  /* 0x000000040900720c */ /* 0x000fe20003fc4070 */
[----:B------:R-:W-:Y:S01]  /*2330*/  @!P0 IMAD.MOV R3, RZ, RZ, -R3 ;  /* 0x000000ffff038224 */ /* 0x000fe200078e0a03 */
[----:B------:R-:W-:Y:S01]  /*2340*/  ISETP.GE.AND P0, PT, R5, RZ, PT ;  /* 0x000000ff0500720c */ /* 0x000fe20003f06270 */
[----:B------:R-:W-:-:S03]  /*2350*/  IMAD.HI.U32 R0, R10, R13, RZ ;  /* 0x0000000d0a007227 */ /* 0x000fc600078e00ff */
[----:B------:R0:W-:Y:S01]  /*2360*/  STL [R1+0x2d4], R3 ;  /* 0x0002d40301007387 */ /* 0x0001e20000100800 */
[C---:B------:R-:W-:Y:S02]  /*2370*/  VIADD R12, R26.reuse, 0x1db ;  /* 0x000001db1a0c7836 */ /* 0x040fe40000000000 */
[----:B------:R-:W-:Y:S02]  /*2380*/  IMAD.MOV R0, RZ, RZ, -R0 ;  /* 0x000000ffff007224 */ /* 0x000fe400078e0a00 */
[----:B------:R-:W-:Y:S01]  /*2390*/  @!P5 IMAD.IADD R11, R11, 0x1, -R9 ;  /* 0x000000010b0bd824 */ /* 0x000fe200078e0a09 */
[----:B------:R-:W-:Y:S01]  /*23a0*/  IABS R16, R12 ;  /* 0x0000000c00107213 */ /* 0x000fe20000000000 */
[C---:B------:R-:W-:Y:S02]  /*23b0*/  IMAD R13, R9.reuse, R0, R13 ;  /* 0x00000000090d7224 */ /* 0x040fe400078e020d */
[----:B------:R-:W-:Y:S02]  /*23c0*/  VIADD R14, R26, 0x1da ;  /* 0x000001da1a0e7836 */ /* 0x000fe40000000000 */
[----:B0-----:R-:W-:Y:S01]  /*23d0*/  IMAD.MOV.U32 R3, RZ, RZ, R19 ;  /* 0x000000ffff037224 */ /* 0x001fe200078e0013 */
[C---:B------:R-:W-:Y:S01]  /*23e0*/  ISETP.GT.U32.AND P5, PT, R9.reuse, R13, PT ;  /* 0x0000000d0900720c */ /* 0x040fe20003fa4070 */
[----:B------:R-:W-:Y:S01]  /*23f0*/  @!P6 IMAD.IADD R4, R4, 0x1, -R9 ;  /* 0x000000010404e824 */ /* 0x000fe200078e0a09 */
[----:B------:R-:W-:Y:S01]  /*2400*/  ISETP.GT.U32.AND P6, PT, R9, R11, PT ;  /* 0x0000000b0900720c */ /* 0x000fe20003fc4070 */
[----:B------:R-:W-:Y:S01]  /*2410*/  IMAD.HI.U32 R20, R10, R16, RZ ;  /* 0x000000100a147227 */ /* 0x000fe200078e00ff */
[----:B------:R-:W-:-:S03]  /*2420*/  IABS R18, R14 ;  /* 0x0000000e00127213 */ /* 0x000fc60000000000 */
[----:B------:R-:W-:Y:S01]  /*2430*/  @!P3 IMAD.MOV R3, RZ, RZ, -R3 ;  /* 0x000000ffff03b224 */ /* 0x000fe200078e0a03 */
[----:B------:R-:W-:Y:S01]  /*2440*/  ISETP.GE.AND P3, PT, R8, RZ, PT ;  /* 0x000000ff0800720c */ /* 0x000fe20003f66270 */
[----:B------:R-:W-:Y:S02]  /*2450*/  VIADD R5, R26, 0x1d9 ;  /* 0x000001d91a057836 */ /* 0x000fe40000000000 */
[----:B------:R-:W-:Y:S01]  /*2460*/  IMAD.MOV R20, RZ, RZ, -R20 ;  /* 0x000000ffff147224 */ /* 0x000fe200078e0a14 */
[----:B------:R0:W-:Y:S01]  /*2470*/  STL [R1+0x2e0], R3 ;  /* 0x0002e00301007387 */ /* 0x0001e20000100800 */
[----:B------:R-:W-:Y:S01]  /*2480*/  IMAD.HI.U32 R17, R10, R18, RZ ;  /* 0x000000120a117227 */ /* 0x000fe200078e00ff */
[----:B------:R-:W-:-:S03]  /*2490*/  IABS R15, R5 ;  /* 0x00000005000f7213 */ /* 0x000fc60000000000 */
[----:B------:R-:W-:Y:S02]  /*24a0*/  IMAD R8, R9, R20, R16 ;  /* 0x0000001409087224 */ /* 0x000fe400078e0210 */
[----:B------:R-:W-:Y:S02]  /*24b0*/  IMAD.MOV R17, RZ, RZ, -R17 ;  /* 0x000000ffff117224 */ /* 0x000fe400078e0a11 */
[----:B------:R-:W-:Y:S01]  /*24c0*/  @!P6 IMAD.IADD R11, R11, 0x1, -R9 ;  /* 0x000000010b0be824 */ /* 0x000fe200078e0a09 */
[----:B------:R-:W-:Y:S01]  /*24d0*/  ISETP.GT.U32.AND P6, PT, R9, R8, PT ;  /* 0x000000080900720c */ /* 0x000fe20003fc4070 */
[----:B0-----:R-:W-:Y:S02]  /*24e0*/  IMAD.MOV.U32 R3, RZ, RZ, R6 ;  /* 0x000000ffff037224 */ /* 0x001fe400078e0006 */
[----:B------:R-:W-:-:S04]  /*24f0*/  IMAD.HI.U32 R6, R10, R15, RZ ;  /* 0x0000000f0a067227 */ /* 0x000fc800078e00ff */
[----:B------:R-:W-:Y:S01]  /*2500*/  @!P4 IMAD.MOV R3, RZ, RZ, -R3 ;  /* 0x000000ffff03c224 */ /* 0x000fe200078e0a03 */
[----:B------:R-:W-:Y:S01]  /*2510*/  ISETP.GT.U32.AND P4, PT, R9, R4, PT ;  /* 0x000000040900720c */ /* 0x000fe20003f84070 */
[----:B------:R-:W-:Y:S02]  /*2520*/  @!P5 IMAD.IADD R13, R13, 0x1, -R9 ;  /* 0x000000010d0dd824 */ /* 0x000fe400078e0a09 */
[C---:B------:R-:W-:Y:S01]  /*2530*/  IMAD R18, R9.reuse, R17, R18 ;  /* 0x0000001109127224 */ /* 0x040fe200078e0212 */
[----:B------:R0:W-:Y:S01]  /*2540*/  STL [R1+0x2e8], R3 ;  /* 0x0002e80301007387 */ /* 0x0001e20000100800 */
[----:B------:R-:W-:Y:S01]  /*2550*/  VIADD R0, R26, 0x1d8 ;  /* 0x000001d81a007836 */ /* 0x000fe20000000000 */
[C---:B------:R-:W-:Y:S01]  /*2560*/  ISETP.GT.U32.AND P5, PT, R9.reuse, R13, PT ;  /* 0x0000000d0900720c */ /* 0x040fe20003fa4070 */
[----:B------:R-:W-:Y:S02]  /*2570*/  IMAD.MOV R6, RZ, RZ, -R6 ;  /* 0x000000ffff067224 */ /* 0x000fe400078e0a06 */
[----:B------:R-:W-:Y:S01]  /*2580*/  IMAD.MOV.U32 R17, RZ, RZ, R7 ;  /* 0x000000ffff117224 */ /* 0x000fe200078e0007 */
[----:B------:R-:W-:Y:S01]  /*2590*/  IABS R16, R0 ;  /* 0x0000000000107213 */ /* 0x000fe20000000000 */
[----:B------:R-:W-:-:S02]  /*25a0*/  IMAD R15, R9, R6, R15 ;  /* 0x00000006090f7224 */ /* 0x000fc400078e020f */
[----:B------:R-:W-:Y:S02]  /*25b0*/  @!P6 IMAD.IADD R8, R8, 0x1, -R9 ;  /* 0x000000010808e824 */ /* 0x000fe400078e0a09 */
[----:B0-----:R-:W-:Y:S01]  /*25c0*/  IMAD.MOV.U32 R3, RZ, RZ, R11 ;  /* 0x000000ffff037224 */ /* 0x001fe200078e000b */
[----:B------:R-:W-:Y:S01]  /*25d0*/  ISETP.GT.U32.AND P6, PT, R9, R15, PT ;  /* 0x0000000f0900720c */ /* 0x000fe20003fc4070 */
[----:B------:R-:W-:-:S04]  /*25e0*/  IMAD.HI.U32 R7, R10, R16, RZ ;  /* 0x000000100a077227 */ /* 0x000fc800078e00ff */
[----:B------:R-:W-:Y:S01]  /*25f0*/  @!P2 IMAD.MOV R3, RZ, RZ, -R3 ;  /* 0x000000ffff03a224 */ /* 0x000fe200078e0a03 */
[----:B------:R-:W-:Y:S01]  /*2600*/  ISETP.GT.U32.AND P2, PT, R9, R18, PT ;  /* 0x000000120900720c */ /* 0x000fe20003f44070 */
[----:B------:R-:W-:Y:S01]  /*2610*/  @!P1 IMAD.MOV R17, RZ, RZ, -R17 ;  /* 0x000000ffff119224 */ /* 0x000fe200078e0a11 */
[----:B------:R-:W-:Y:S01]  /*2620*/  ISETP.GE.AND P1, PT, R12, RZ, PT ;  /* 0x000000ff0c00720c */ /* 0x000fe20003f26270 */
[----:B------:R-:W-:Y:S02]  /*2630*/  IMAD.MOV R7, RZ, RZ, -R7 ;  /* 0x000000ffff077224 */ /* 0x000fe400078e0a07 */
[--C-:B------:R-:W-:Y:S01]  /*2640*/  @!P4 IMAD.IADD R4, R4, 0x1, -R9.reuse ;  /* 0x000000010404c824 */ /* 0x100fe200078e0a09 */
[----:B------:R0:W-:Y:S01]  /*2650*/  STL [R1+0x2ec], R17 ;  /* 0x0002ec1101007387 */ /* 0x0001e20000100800 */
[--C-:B------:R-:W-:Y:S01]  /*2660*/  @!P5 IMAD.IADD R13, R13, 0x1, -R9.reuse ;  /* 0x000000010d0dd824 */ /* 0x100fe200078e0a09 */
[----:B------:R-:W-:Y:S01]  /*2670*/  ISETP.GE.AND P5, PT, R5, RZ, PT ;  /* 0x000000ff0500720c */ /* 0x000fe20003fa6270 */
[----:B------:R-:W-:Y:S01]  /*2680*/  IMAD R5, R9, R7, R16 ;  /* 0x0000000709057224 */ /* 0x000fe200078e0210 */
[----:B------:R1:W-:Y:S01]  /*2690*/  STL [R1+0x310], R3 ;  /* 0x0003100301007387 */ /* 0x0003e20000100800 */
[----:B------:R-:W-:Y:S01]  /*26a0*/  VIADD R16, R26, 0x1d7 ;  /* 0x000001d71a107836 */ /* 0x000fe20000000000 */
[----:B------:R-:W-:Y:S01]  /*26b0*/  ISETP.GE.AND P4, PT, R14, RZ, PT ;  /* 0x000000ff0e00720c */ /* 0x000fe20003f86270 */
[----:B------:R-:W-:-:S02]  /*26c0*/  @!P2 IMAD.IADD R18, R18, 0x1, -R9 ;  /* 0x000000011212a824 */ /* 0x000fc400078e0a09 */
[----:B------:R-:W-:Y:S02]  /*26d0*/  @!P6 IMAD.IADD R15, R15, 0x1, -R9 ;  /* 0x000000010f0fe824 */ /* 0x000fe400078e0a09 */
[C---:B0-----:R-:W-:Y:S01]  /*26e0*/  VIADD R17, R26.reuse, 0x1d6 ;  /* 0x000001d61a117836 */ /* 0x041fe20000000000 */
[C---:B------:R-:W-:Y:S01]  /*26f0*/  ISETP.GT.U32.AND P2, PT, R9.reuse, R18, PT ;  /* 0x000000120900720c */ /* 0x040fe20003f44070 */
[C---:B------:R-:W-:Y:S01]  /*2700*/  VIADD R6, R26.reuse, 0x1d5 ;  /* 0x000001d51a067836 */ /* 0x040fe20000000000 */
[C---:B------:R-:W-:Y:S01]  /*2710*/  ISETP.GT.U32.AND P6, PT, R9.reuse, R15, PT ;  /* 0x0000000f0900720c */ /* 0x040fe20003fc4070 */
[----:B-1----:R-:W-:Y:S01]  /*2720*/  IMAD.MOV.U32 R3, RZ, RZ, R4 ;  /* 0x000000ffff037224 */ /* 0x002fe200078e0004 */
[----:B------:R-:W-:Y:S01]  /*2730*/  IABS R4, R16 ;  /* 0x0000001000047213 */ /* 0x000fe20000000000 */
[----:B------:R-:W-:Y:S01]  /*2740*/  VIADD R12, R26, 0x1d4 ;  /* 0x000001d41a0c7836 */ /* 0x000fe20000000000 */
[----:B------:R-:W-:Y:S01]  /*2750*/  IABS R19, R17 ;  /* 0x0000001100137213 */ /* 0x000fe20000000000 */
[----:B------:R-:W-:Y:S01]  /*2760*/  @!P0 IMAD.MOV R3, RZ, RZ, -R3 ;  /* 0x000000ffff038224 */ /* 0x000fe200078e0a03 */
[----:B------:R-:W-:Y:S01]  /*2770*/  ISETP.GT.U32.AND P0, PT, R9, R8, PT ;  /* 0x000000080900720c */ /* 0x000fe20003f04070 */
[----:B------:R-:W-:Y:S01]  /*2780*/  IMAD.HI.U32 R7, R10, R4, RZ ;  /* 0x000000040a077227 */ /* 0x000fe200078e00ff */
[----:B------:R-:W-:-:S02]  /*2790*/  IABS R14, R6 ;  /* 0x00000006000e7213 */ /* 0x000fc40000000000 */
[----:B------:R0:W-:Y:S01]  /*27a0*/  STL [R1+0x31c], R3 ;  /* 0x00031c0301007387 */ /* 0x0001e20000100800 */
[----:B------:R-:W-:Y:S01]  /*27b0*/  IMAD.MOV R7, RZ, RZ, -R7 ;  /* 0x000000ffff077224 */ /* 0x000fe200078e0a07 */
[----:B------:R-:W-:Y:S01]  /*27c0*/  IABS R11, R12 ;  /* 0x0000000c000b7213 */ /* 0x000fe20000000000 */
[--C-:B------:R-:W-:Y:S01]  /*27d0*/  @!P2 IMAD.IADD R18, R18, 0x1, -R9.reuse ;  /* 0x000000011212a824 */ /* 0x100fe200078e0a09 */
[----:B------:R-:W-:Y:S01]  /*27e0*/  ISETP.GE.AND P2, PT, R0, RZ, PT ;  /* 0x000000ff0000720c */ /* 0x000fe20003f46270 */
[----:B------:R-:W-:Y:S02]  /*27f0*/  IMAD R0, R9, R7, R4 ;  /* 0x0000000709007224 */ /* 0x000fe400078e0204 */
[--C-:B------:R-:W-:Y:S02]  /*2800*/  @!P6 IMAD.IADD R15, R15, 0x1, -R9.reuse ;  /* 0x000000010f0fe824 */ /* 0x100fe400078e0a09 */
[----:B------:R-:W-:Y:S01]  /*2810*/  @!P0 IMAD.IADD R8, R8, 0x1, -R9 ;  /* 0x0000000108088824 */ /* 0x000fe200078e0a09 */
[C---:B------:R-:W-:Y:S01]  /*2820*/  ISETP.GT.U32.AND P0, PT, R9.reuse, R5, PT ;  /* 0x000000050900720c */ /* 0x040fe20003f04070 */
[----:B------:R-:W-:Y:S01]  /*2830*/  IMAD.MOV.U32 R21, RZ, RZ, R13 ;  /* 0x000000ffff157224 */ /* 0x000fe200078e000d */
[----:B------:R-:W-:Y:S01]  /*2840*/  ISETP.GT.U32.AND P6, PT, R9, R0, PT ;  /* 0x000000000900720c */ /* 0x000fe20003fc4070 */
[----:B------:R-:W-:-:S04]  /*2850*/  IMAD.HI.U32 R20, R10, R19, RZ ;  /* 0x000000130a147227 */ /* 0x000fc800078e00ff */
[----:B------:R-:W-:-:S04]  /*2860*/  IMAD.HI.U32 R4, R10, R14, RZ ;  /* 0x0000000e0a047227 */ /* 0x000fc800078e00ff */
[----:B0-----:R-:W-:Y:S02]  /*2870*/  IMAD.MOV.U32 R3, RZ, RZ, R8 ;  /* 0x000000ffff037224 */ /* 0x001fe400078e0008 */
[--C-:B------:R-:W-:Y:S01]  /*2880*/  @!P0 IMAD.IADD R5, R5, 0x1, -R9.reuse ;  /* 0x0000000105058824 */ /* 0x100fe200078e0a09 */
[----:B------:R-:W-:Y:S01]  /*2890*/  ISETP.GE.AND P0, PT, R16, RZ, PT ;  /* 0x000000ff1000720c */ /* 0x000fe20003f06270 */
[----:B------:R-:W-:Y:S02]  /*28a0*/  @!P6 IMAD.IADD R0, R0, 0x1, -R9 ;  /* 0x000000010000e824 */ /* 0x000fe400078e0a09 */
[----:B------:R-:W-:Y:S01]  /*28b0*/  @!P3 IMAD.MOV R21, RZ, RZ, -R21 ;  /* 0x000000ffff15b224 */ /* 0x000fe200078e0a15 */
[----:B------:R-:W-:Y:S01]  /*28c0*/  ISETP.GT.U32.AND P6, PT, R9, R5, PT ;  /* 0x000000050900720c */ /* 0x000fe20003fc4070 */
[----:B------:R-:W-:-:S03]  /*28d0*/  IMAD.HI.U32 R7, R10, R11, RZ ;  /* 0x0000000b0a077227 */ /* 0x000fc600078e00ff */
[----:B------:R-:W-:Y:S01]  /*28e0*/  STL [R1+0x338], R21 ;  /* 0x0003381501007387 */ /* 0x000fe20000100800 */
[----:B------:R-:W-:Y:S02]  /*28f0*/  IMAD.MOV R20, RZ, RZ, -R20 ;  /* 0x000000ffff147224 */ /* 0x000fe400078e0a14 */
[----:B------:R-:W-:Y:S02]  /*2900*/  IMAD.MOV R4, RZ, RZ, -R4 ;  /* 0x000000ffff047224 */ /* 0x000fe400078e0a04 */
[----:B------:R-:W-:Y:S01]  /*2910*/  @!P1 IMAD.MOV R3, RZ, RZ, -R3 ;  /* 0x000000ffff039224 */ /* 0x000fe200078e0a03 */
[C---:B------:R-:W-:Y:S01]  /*2920*/  ISETP.GT.U32.AND P1, PT, R9.reuse, R0, PT ;  /* 0x000000000900720c */ /* 0x040fe20003f24070 */
[----:B------:R-:W-:Y:S02]  /*2930*/  IMAD.MOV R7, RZ, RZ, -R7 ;  /* 0x000000ffff077224 */ /* 0x000fe400078e0a07 */
[C---:B------:R-:W-:Y:S01]  /*2940*/  IMAD R16, R9.reuse, R20, R19 ;  /* 0x0000001409107224 */ /* 0x040fe200078e0213 */
[----:B------:R0:W-:Y:S01]  /*2950*/  STL [R1+0x348], R3 ;  /* 0x0003480301007387 */ /* 0x0001e20000100800 */
[----:B------:R-:W-:-:S02]  /*2960*/  IMAD R14, R9, R4, R14 ;  /* 0x00000004090e7224 */ /* 0x000fc400078e020e */
[C---:B------:R-:W-:Y:S01]  /*2970*/  VIADD R4, R26.reuse, 0x1d3 ;  /* 0x000001d31a047836 */ /* 0x040fe20000000000 */
[C---:B------:R-:W-:Y:S01]  /*2980*/  ISETP.GT.U32.AND P3, PT, R9.reuse, R16, PT ;  /* 0x000000100900720c */ /* 0x040fe20003f64070 */
[C---:B------:R-:W-:Y:S02]  /*2990*/  IMAD R11, R9.reuse, R7, R11 ;  /* 0x00000007090b7224 */ /* 0x040fe400078e020b */
[----:B------:R-:W-:Y:S01]  /*29a0*/  @!P4 IMAD.MOV R18, RZ, RZ, -R18 ;  /* 0x000000ffff12c224 */ /* 0x000fe200078e0a12 */
[----:B------:R-:W-:Y:S01]  /*29b0*/  ISETP.GT.U32.AND P4, PT, R9, R14, PT ;  /* 0x0000000e0900720c */ /* 0x000fe20003f84070 */
[----:B------:R-:W-:Y:S01]  /*29c0*/  @!P6 IMAD.IADD R5, R5, 0x1, -R9 ;  /* 0x000000010505e824 */ /* 0x000fe200078e0a09 */
[----:B------:R-:W-:Y:S01]  /*29d0*/  IABS R13, R4 ;  /* 0x00000004000d7213 */ /* 0x000fe20000000000 */
[----:B0-----:R-:W-:Y:S01]  /*29e0*/  IMAD.MOV.U32 R3, RZ, RZ, R15 ;  /* 0x000000ffff037224 */ /* 0x001fe200078e000f */
[----:B------:R-:W-:Y:S01]  /*29f0*/  ISETP.GT.U32.AND P6, PT, R9, R11, PT ;  /* 0x0000000b0900720c */ /* 0x000fe20003fc4070 */
[----:B------:R-:W-:Y:S01]  /*2a00*/  STL [R1+0x364], R18 ;  /* 0x0003641201007387 */ /* 0x000fe20000100800 */
[----:B------:R-:W-:-:S02]  /*2a10*/  VIADD R7, R26, 0x1d2 ;  /* 0x000001d21a077836 */ /* 0x000fc40000000000 */
[----:B------:R-:W-:Y:S01]  /*2a20*/  @!P5 IMAD.MOV R3, RZ, RZ, -R3 ;  /* 0x000000ffff03d224 */ /* 0x000fe200078e0a03 */
[----:B------:R-:W-:Y:S01]  /*2a30*/  ISETP.GE.AND P5, PT, R17, RZ, PT ;  /* 0x000000ff1100720c */ /* 0x000fe20003fa6270 */
[----:B------:R-:W-:Y:S01]  /*2a40*/  IMAD.HI.U32 R15, R10, R13, RZ ;  /* 0x0000000d0a0f7227 */ /* 0x000fe200078e00ff */
[----:B------:R-:W-:Y:S02]  /*2a50*/  IABS R8, R7 ;  /* 0x0000000700087213 */ /* 0x000fe40000000000 */
[----:B------:R0:W-:Y:S01]  /*2a60*/  STL [R1+0x36c], R3 ;  /* 0x00036c0301007387 */ /* 0x0001e20000100800 */
[----:B------:R-:W-:Y:S02]  /*2a70*/  IMAD.MOV R15, RZ, RZ, -R15 ;  /* 0x000000ffff0f7224 */ /* 0x000fe400078e0a0f */
[--C-:B------:R-:W-:Y:S01]  /*2a80*/  @!P1 IMAD.IADD R0, R0, 0x1, -R9.reuse ;  /* 0x0000000100009824 */ /* 0x100fe200078e0a09 */
[----:B------:R-:W-:Y:S01]  /*2a90*/  ISETP.GE.AND P1, PT, R6, RZ, PT ;  /* 0x000000ff0600720c */ /* 0x000fe20003f26270 */
[--C-:B------:R-:W-:Y:S01]  /*2aa0*/  @!P3 IMAD.IADD R16, R16, 0x1, -R9.reuse ;  /* 0x000000011010b824 */ /* 0x100fe200078e0a09 */
[----:B------:R-:W-:Y:S01]  /*2ab0*/  ISETP.GE.AND P3, PT, R12, RZ, PT ;  /* 0x000000ff0c00720c */ /* 0x000fe20003f66270 */
[----:B------:R-:W-:-:S02]  /*2ac0*/  @!P4 IMAD.IADD R14, R14, 0x1, -R9 ;  /* 0x000000010e0ec824 */ /* 0x000fc400078e0a09 */
[C---:B------:R-:W-:Y:S01]  /*2ad0*/  IMAD R13, R9.reuse, R15, R13 ;  /* 0x0000000f090d7224 */ /* 0x040fe200078e020d */
[----:B------:R-:W-:Y:S01]  /*2ae0*/  ISETP.GT.U32.AND P4, PT, R9, R16, PT ;  /* 0x000000100900720c */ /* 0x000fe20003f84070 */
[----:B0-----:R-:W-:Y:S02]  /*2af0*/  IMAD.MOV.U32 R3, RZ, RZ, R5 ;  /* 0x000000ffff037224 */ /* 0x001fe400078e0005 */
[----:B------:R-:W-:Y:S01]  /*2b00*/  @!P6 IMAD.IADD R11, R11, 0x1, -R9 ;  /* 0x000000010b0be824 */ /* 0x000fe200078e0a09 */
[C---:B------:R-:W-:Y:S01]  /*2b10*/  ISETP.GT.U32.AND P6, PT, R9.reuse, R14, PT ;  /* 0x0000000e0900720c */ /* 0x040fe20003fc4070 */
[----:B------:R-:W-:Y:S02]  /*2b20*/  @!P2 IMAD.MOV R3, RZ, RZ, -R3 ;  /* 0x000000ffff03a224 */ /* 0x000fe400078e0a03 */
[----:B------:R-:W-:Y:S01]  /*2b30*/  IMAD.HI.U32 R6, R10, R8, RZ ;  /* 0x000000080a067227 */ /* 0x000fe200078e00ff */
[----:B------:R-:W-:Y:S02]  /*2b40*/  ISETP.GT.U32.AND P2, PT, R9, R11, PT ;  /* 0x0000000b0900720c */ /* 0x000fe40003f44070 */
[----:B------:R0:W-:Y:S01]  /*2b50*/  STL [R1+0x374], R3 ;  /* 0x0003740301007387 */ /* 0x0001e20000100800 */
[----:B------:R-:W-:-:S02]  /*2b60*/  IMAD.MOV R5, RZ, RZ, -R6 ;  /* 0x000000ffff057224 */ /* 0x000fc400078e0a06 */
[----:B------:R-:W-:Y:S02]  /*2b70*/  VIADD R6, R26, 0x1d1 ;  /* 0x000001d11a067836 */ /* 0x000fe40000000000 */
[C---:B------:R-:W-:Y:S02]  /*2b80*/  IMAD R8, R9.reuse, R5, R8 ;  /* 0x0000000509087224 */ /* 0x040fe400078e0208 */
[--C-:B------:R-:W-:Y:S01]  /*2b90*/  @!P4 IMAD.IADD R16, R16, 0x1, -R9.reuse ;  /* 0x000000011010c824 */ /* 0x100fe200078e0a09 */
[----:B------:R-:W-:Y:S01]  /*2ba0*/  IABS R5, R6 ;  /* 0x0000000600057213 */ /* 0x000fe20000000000 */
[----:B------:R-:W-:Y:S01]  /*2bb0*/  @!P6 IMAD.IADD R14, R14, 0x1, -R9 ;  /* 0x000000010e0ee824 */ /* 0x000fe200078e0a09 */
[----:B------:R-:W-:Y:S01]  /*2bc0*/  ISETP.GT.U32.AND P6, PT, R9, R8, PT ;  /* 0x000000080900720c */ /* 0x000fe20003fc4070 */
[----:B0-----:R-:W-:Y:S01]  /*2bd0*/  IMAD.MOV.U32 R3, RZ, RZ, R0 ;  /* 0x000000ffff037224 */ /* 0x001fe200078e0000 */
[----:B------:R-:W-:Y:S01]  /*2be0*/  ISETP.GE.AND P4, PT, R4, RZ, PT ;  /* 0x000000ff0400720c */ /* 0x000fe20003f86270 */
[----:B------:R-:W-:-:S04]  /*2bf0*/  IMAD.HI.U32 R15, R10, R5, RZ ;  /* 0x000000050a0f7227 */ /* 0x000fc800078e00ff */
[----:B------:R-:W-:Y:S01]  /*2c00*/  @!P0 IMAD.MOV R3, RZ, RZ, -R3 ;  /* 0x000000ffff038224 */ /* 0x000fe200078e0a03 */
[----:B------:R-:W-:Y:S01]  /*2c10*/  ISETP.GT.U32.AND P0, PT, R9, R13, PT ;  /* 0x0000000d0900720c */ /* 0x000fe20003f04070 */
[----:B------:R-:W-:Y:S01]  /*2c20*/  @!P2 IMAD.IADD R11, R11, 0x1, -R9 ;  /* 0x000000010b0ba824 */ /* 0x000fe200078e0a09 */
[----:B------:R-:W-:Y:S01]  /*2c30*/  ISETP.GE.AND P2, PT, R7, RZ, PT ;  /* 0x000000ff0700720c */ /* 0x000fe20003f46270 */
[----:B------:R-:W-:Y:S01]  /*2c40*/  IMAD.MOV R15, RZ, RZ, -R15 ;  /* 0x000000ffff0f7224 */ /* 0x000fe200078e0a0f */
[----:B------:R0:W-:Y:S01]  /*2c50*/  STL [R1+0x3a0], R3 ;  /* 0x0003a00301007387 */ /* 0x0001e20000100800 */
[C---:B------:R-:W-:Y:S02]  /*2c60*/  VIADD R0, R26.reuse, 0x1d0 ;  /* 0x000001d01a007836 */ /* 0x040fe40000000000 */
[----:B------:R-:W-:Y:S02]  /*2c70*/  VIADD R7, R26, 0x1cf ;  /* 0x000001cf1a077836 */ /* 0x000fe40000000000 */
[----:B------:R-:W-:Y:S01]  /*2c80*/  IMAD R5, R9, R15, R5 ;  /* 0x0000000f09057224 */ /* 0x000fe200078e0205 */
[----:B------:R-:W-:Y:S01]  /*2c90*/  IABS R4, R0 ;  /* 0x0000000000047213 */ /* 0x000fe20000000000 */
[----:B------:R-:W-:-:S02]  /*2ca0*/  @!P6 IMAD.IADD R8, R8, 0x1, -R9 ;  /* 0x000000010808e824 */ /* 0x000fc400078e0a09 */
[----:B------:R-:W-:Y:S01]  /*2cb0*/  @!P0 IMAD.IADD R13, R13, 0x1, -R9 ;  /* 0x000000010d0d8824 */ /* 0x000fe200078e0a09 */
[----:B------:R-:W-:Y:S01]  /*2cc0*/  ISETP.GE.AND P0, PT, R6, RZ, PT ;  /* 0x000000ff0600720c */ /* 0x000fe20003f06270 */
[----:B0-----:R-:W-:Y:S01]  /*2cd0*/  IMAD.MOV.U32 R3, RZ, RZ, R16 ;  /* 0x000000ffff037224 */ /* 0x001fe200078e0010 */
[----:B------:R-:W-:Y:S01]  /*2ce0*/  IABS R6, R7 ;  /* 0x0000000700067213 */ /* 0x000fe20000000000 */
[----:B------:R-:W-:Y:S01]  /*2cf0*/  @!P1 IMAD.MOV R14, RZ, RZ, -R14 ;  /* 0x000000ffff0e9224 */ /* 0x000fe200078e0a0e */
[C---:B------:R-:W-:Y:S01]  /*2d00*/  ISETP.GT.U32.AND P1, PT, R9.reuse, R5, PT ;  /* 0x000000050900720c */ /* 0x040fe20003f24070 */
[----:B------:R-:W-:Y:S01]  /*2d10*/  @!P5 IMAD.MOV R3, RZ, RZ, -R3 ;  /* 0x000000ffff03d224 */ /* 0x000fe200078e0a03 */
[C---:B------:R-:W-:Y:S01]  /*2d20*/  ISETP.GT.U32.AND P5, PT, R9.reuse, R13, PT ;  /* 0x0000000d0900720c */ /* 0x040fe20003fa4070 */
[----:B------:R-:W-:Y:S01]  /*2d30*/  IMAD.HI.U32 R12, R10, R4, RZ ;  /* 0x000000040a0c7227 */ /* 0x000fe200078e00ff */
[----:B------:R-:W-:Y:S02]  /*2d40*/  ISETP.GT.U32.AND P6, PT, R9, R8, PT ;  /* 0x000000080900720c */ /* 0x000fe40003fc4070 */
[----:B------:R0:W-:Y:S01]  /*2d50*/  STL [R1+0x3b0], R3 ;  /* 0x0003b00301007387 */ /* 0x0001e20000100800 */
[----:B------:R-:W-:-:S02]  /*2d60*/  IMAD.MOV R12, RZ, RZ, -R12 ;  /* 0x000000ffff0c7224 */ /* 0x000fc400078e0a0c */
[----:B------:R-:W-:Y:S01]  /*2d70*/  VIADD R17, R26, 0x1c9 ;  /* 0x000001c91a117836 */ /* 0x000fe20000000000 */
[----:B------:R1:W-:Y:S01]  /*2d80*/  STL [R1+0x3bc], R14 ;  /* 0x0003bc0e01007387 */ /* 0x0003e20000100800 */
[----:B------:R-:W-:Y:S02]  /*2d90*/  IMAD R4, R9, R12, R4 ;  /* 0x0000000c09047224 */ /* 0x000fe400078e0204 */
[--C-:B------:R-:W-:Y:S02]  /*2da0*/  @!P1 IMAD.IADD R5, R5, 0x1, -R9.reuse ;  /* 0x0000000105059824 */ /* 0x100fe400078e0a09 */
[----:B------:R-:W-:Y:S01]  /*2db0*/  @!P5 IMAD.IADD R13, R13, 0x1, -R9 ;  /* 0x000000010d0dd824 */ /* 0x000fe200078e0a09 */
[C---:B------:R-:W-:Y:S01]  /*2dc0*/  ISETP.GT.U32.AND P5, PT, R9.reuse, R4, PT ;  /* 0x000000040900720c */ /* 0x040fe20003fa4070 */
[----:B0-----:R-:W-:Y:S01]  /*2dd0*/  IMAD.MOV.U32 R3, RZ, RZ, R11 ;  /* 0x000000ffff037224 */ /* 0x001fe200078e000b */
[----:B------:R-:W-:Y:S01]  /*2de0*/  ISETP.GT.U32.AND P1, PT, R9, R5, PT ;  /* 0x000000050900720c */ /* 0x000fe20003f24070 */
[----:B------:R-:W-:-:S04]  /*2df0*/  IMAD.HI.U32 R11, R10, R6, RZ ;  /* 0x000000060a0b7227 */ /* 0x000fc800078e00ff */
[----:B------:R-:W-:Y:S01]  /*2e00*/  @!P3 IMAD.MOV R3, RZ, RZ, -R3 ;  /* 0x000000ffff03b224 */ /* 0x000fe200078e0a03 */
[----:B------:R-:W-:Y:S01]  /*2e10*/  ISETP.GE.AND P3, PT, R0, RZ, PT ;  /* 0x000000ff0000720c */ /* 0x000fe20003f66270 */
[----:B------:R-:W-:Y:S02]  /*2e20*/  IMAD.MOV R0, RZ, RZ, -R11 ;  /* 0x000000ffff007224 */ /* 0x000fe400078e0a0b */
[----:B-1----:R-:W-:Y:S01]  /*2e30*/  IMAD.MOV.U32 R14, RZ, RZ, R13 ;  /* 0x000000ffff0e7224 */ /* 0x002fe200078e000d */
[----:B------:R0:W-:Y:S01]  /*2e40*/  STL [R1+0x3d8], R3 ;  /* 0x0003d80301007387 */ /* 0x0001e20000100800 */
[C---:B------:R-:W-:Y:S02]  /*2e50*/  IMAD R6, R9.reuse, R0, R6 ;  /* 0x0000000009067224 */ /* 0x040fe400078e0206 */
[----:B------:R-:W-:Y:S02]  /*2e60*/  @!P4 IMAD.MOV R14, RZ, RZ, -R14 ;  /* 0x000000ffff0ec224 */ /* 0x000fe400078e0a0e */
[--C-:B------:R-:W-:Y:S01]  /*2e70*/  @!P6 IMAD.IADD R8, R8, 0x1, -R9.reuse ;  /* 0x000000010808e824 */ /* 0x100fe200078e0a09 */
[----:B------:R-:W-:Y:S01]  /*2e80*/  ISETP.GT.U32.AND P4, PT, R9, R6, PT ;  /* 0x000000060900720c */ /* 0x000fe20003f84070 */
[C---:B------:R-:W-:Y:S01]  /*2e90*/  VIADD R12, R26.reuse, 0x1cd ;  /* 0x000001cd1a0c7836 */ /* 0x040fe20000000000 */
[----:B------:R-:W-:Y:S01]  /*2ea0*/  ISETP.GE.AND P6, PT, R7, RZ, PT ;  /* 0x000000ff0700720c */ /* 0x000fe20003fc6270 */
[----:B------:R-:W-:Y:S01]  /*2eb0*/  VIADD R7, R26, 0x1ce ;  /* 0x000001ce1a077836 */ /* 0x000fe20000000000 */
[----:B------:R1:W-:Y:S01]  /*2ec0*/  STL [R1+0x3e8], R14 ;  /* 0x0003e80e01007387 */ /* 0x0003e20000100800 */
[--C-:B------:R-:W-:Y:S01]  /*2ed0*/  @!P5 IMAD.IADD R4, R4, 0x1, -R9.reuse ;  /* 0x000000010404d824 */ /* 0x100fe200078e0a09 */
[----:B------:R-:W-:Y:S01]  /*2ee0*/  IABS R21, R12 ;  /* 0x0000000c00157213 */ /* 0x000fe20000000000 */
[----:B------:R-:W-:Y:S01]  /*2ef0*/  @!P1 IMAD.IADD R5, R5, 0x1, -R9 ;  /* 0x0000000105059824 */ /* 0x000fe200078e0a09 */
[----:B------:R-:W-:Y:S01]  /*2f00*/  IABS R20, R7 ;  /* 0x0000000700147213 */ /* 0x000fe20000000000 */
[----:B0-----:R-:W-:Y:S01]  /*2f10*/  IMAD.MOV.U32 R3, RZ, RZ, R8 ;  /* 0x000000ffff037224 */ /* 0x001fe200078e0008 */
[----:B------:R-:W-:Y:S01]  /*2f20*/  ISETP.GE.AND P1, PT, R12, RZ, PT ;  /* 0x000000ff0c00720c */ /* 0x000fe20003f26270 */
[----:B------:R-:W-:Y:S01]  /*2f30*/  IMAD.HI.U32 R8, R10, R21, RZ ;  /* 0x000000150a087227 */ /* 0x000fe200078e00ff */
[----:B------:R-:W-:-:S03]  /*2f40*/  ISETP.GT.U32.AND P5, PT, R9, R4, PT ;  /* 0x000000040900720c */ /* 0x000fc60003fa4070 */
[----:B------:R-:W-:-:S04]  /*2f50*/  IMAD.HI.U32 R13, R10, R20, RZ ;  /* 0x000000140a0d7227 */ /* 0x000fc800078e00ff */
[----:B------:R-:W-:Y:S02]  /*2f60*/  @!P4 IMAD.IADD R6, R6, 0x1, -R9 ;  /* 0x000000010606c824 */ /* 0x000fe400078e0a09 */
[----:B------:R-:W-:Y:S02]  /*2f70*/  IMAD.MOV R12, RZ, RZ, -R13 ;  /* 0x000000ffff0c7224 */ /* 0x000fe400078e0a0d */
[----:B-1----:R-:W-:Y:S01]  /*2f80*/  IMAD.MOV.U32 R14, RZ, RZ, R5 ;  /* 0x000000ffff0e7224 */ /* 0x002fe200078e0005 */
[C---:B------:R-:W-:Y:S01]  /*2f90*/  ISETP.GT.U32.AND P4, PT, R9.reuse, R6, PT ;  /* 0x000000060900720c */ /* 0x040fe20003f84070 */
[C---:B------:R-:W-:Y:S02]  /*2fa0*/  IMAD R20, R9.reuse, R12, R20 ;  /* 0x0000000c09147224 */ /* 0x040fe400078e0214 */
[----:B------:R-:W-:Y:S02]  /*2fb0*/  IMAD.MOV R8, RZ, RZ, -R8 ;  /* 0x000000ffff087224 */ /* 0x000fe400078e0a08 */
[----:B------:R-:W-:Y:S01]  /*2fc0*/  @!P0 IMAD.MOV R14, RZ, RZ, -R14 ;  /* 0x000000ffff0e8224 */ /* 0x000fe200078e0a0e */
[----:B------:R-:W-:Y:S01]  /*2fd0*/  ISETP.GT.U32.AND P0, PT, R9, R20, PT ;  /* 0x000000140900720c */ /* 0x000fe20003f04070 */
[----:B------:R-:W-:-:S02]  /*2fe0*/  VIADD R11, R26, 0x1cc ;  /* 0x000001cc1a0b7836 */ /* 0x000fc40000000000 */
[----:B------:R-:W-:Y:S02]  /*2ff0*/  IMAD R21, R9, R8, R21 ;  /* 0x0000000809157224 */ /* 0x000fe400078e0215 */
[----:B------:R-:W-:Y:S01]  /*3000*/  @!P2 IMAD.MOV R3, RZ, RZ, -R3 ;  /* 0x000000ffff03a224 */ /* 0x000fe200078e0a03 */
[----:B------:R-:W-:Y:S01]  /*3010*/  IABS R0, R11 ;  /* 0x0000000b00007213 */ /* 0x000fe20000000000 */
[--C-:B------:R-:W-:Y:S01]  /*3020*/  @!P5 IMAD.IADD R4, R4, 0x1, -R9.reuse ;  /* 0x000000010404d824 */ /* 0x100fe200078e0a09 */
[----:B------:R-:W-:Y:S01]  /*3030*/  ISETP.GE.AND P2, PT, R7, RZ, PT ;  /* 0x000000ff0700720c */ /* 0x000fe20003f46270 */
[----:B------:R-:W-:Y:S01]  /*3040*/  @!P4 IMAD.IADD R6, R6, 0x1, -R9 ;  /* 0x000000010606c824 */ /* 0x000fe200078e0a09 */
[----:B------:R-:W-:Y:S01]  /*3050*/  ISETP.GT.U32.AND P4, PT, R9, R21, PT ;  /* 0x000000150900720c */ /* 0x000fe20003f84070 */
[----:B------:R0:W-:Y:S01]  /*3060*/  STL [R1+0x3f4], R3 ;  /* 0x0003f40301007387 */ /* 0x0001e20000100800 */
[----:B------:R-:W-:Y:S01]  /*3070*/  IMAD.HI.U32 R7, R10, R0, RZ ;  /* 0x000000000a077227 */ /* 0x000fe200078e00ff */
[----:B------:R-:W-:-:S02]  /*3080*/  ISETP.GE.AND P5, PT, R11, RZ, PT ;  /* 0x000000ff0b00720c */ /* 0x000fc40003fa6270 */
[----:B------:R1:W-:Y:S01]  /*3090*/  STL [R1+0x400], R14 ;  /* 0x0004000e01007387 */ /* 0x0003e20000100800 */
[----:B------:R-:W-:Y:S02]  /*30a0*/  @!P0 IMAD.IADD R20, R20, 0x1, -R9 ;  /* 0x0000000114148824 */ /* 0x000fe400078e0a09 */
[C---:B------:R-:W-:Y:S02]  /*30b0*/  VIADD R8, R26.reuse, 0x1cb ;  /* 0x000001cb1a087836 */ /* 0x040fe40000000000 */
[----:B------:R-:W-:Y:S01]  /*30c0*/  IMAD.MOV R7, RZ, RZ, -R7 ;  /* 0x000000ffff077224 */ /* 0x000fe200078e0a07 */
[C---:B------:R-:W-:Y:S01]  /*30d0*/  ISETP.GT.U32.AND P0, PT, R9.reuse, R20, PT ;  /* 0x000000140900720c */ /* 0x040fe20003f04070 */
[----:B0-----:R-:W-:Y:S02]  /*30e0*/  IMAD.MOV.U32 R3, RZ, RZ, R4 ;  /* 0x000000ffff037224 */ /* 0x001fe400078e0004 */
[----:B------:R-:W-:Y:S01]  /*30f0*/  VIADD R5, R26, 0x1ca ;  /* 0x000001ca1a057836 */ /* 0x000fe20000000000 */
[----:B-1----:R-:W-:Y:S01]  /*3100*/  IABS R14, R17 ;  /* 0x00000011000e7213 */ /* 0x002fe20000000000 */
[----:B------:R-:W-:Y:S01]  /*3110*/  @!P3 IMAD.MOV R3, RZ, RZ, -R3 ;  /* 0x000000ffff03b224 */ /* 0x000fe200078e0a03 */
[----:B------:R-:W-:Y:S01]  /*3120*/  ISETP.GE.AND P3, PT, R8, RZ, PT ;  /* 0x000000ff0800720c */ /* 0x000fe20003f66270 */
[----:B------:R-:W-:Y:S01]  /*3130*/  IMAD R0, R9, R7, R0 ;  /* 0x0000000709007224 */ /* 0x000fe200078e0200 */
[----:B------:R-:W-:Y:S01]  /*3140*/  IABS R8, R8 ;  /* 0x0000000800087213 */ /* 0x000fe20000000000 */
[----:B------:R-:W-:Y:S01]  /*3150*/  @!P4 IMAD.IADD R21, R21, 0x1, -R9 ;  /* 0x000000011515c824 */ /* 0x000fe200078e0a09 */
[----:B------:R0:W-:Y:S01]  /*3160*/  STL [R1+0x410], R3 ;  /* 0x0004100301007387 */ /* 0x0001e20000100800 */
[----:B------:R-:W-:Y:S01]  /*3170*/  IABS R15, R5 ;  /* 0x00000005000f7213 */ /* 0x000fe20000000000 */
[----:B------:R-:W-:-:S02]  /*3180*/  VIADD R12, R26, 0x1c8 ;  /* 0x000001c81a0c7836 */ /* 0x000fc40000000000 */
[----:B------:R-:W-:Y:S01]  /*3190*/  ISETP.GT.U32.AND P4, PT, R9, R21, PT ;  /* 0x000000150900720c */ /* 0x000fe20003f84070 */
[C---:B------:R-:W-:Y:S02]  /*31a0*/  IMAD.HI.U32 R11, R10.reuse, R8, RZ ;  /* 0x000000080a0b7227 */ /* 0x040fe400078e00ff */
[----:B------:R-:W-:Y:S02]  /*31b0*/  IABS R16, R12 ;  /* 0x0000000c00107213 */ /* 0x000fe40000000000 */
[----:B------:R-:W-:-:S04]  /*31c0*/  IMAD.HI.U32 R7, R10, R15, RZ ;  /* 0x0000000f0a077227 */ /* 0x000fc800078e00ff */
[----:B0-----:R-:W-:Y:S02]  /*31d0*/  IMAD.MOV.U32 R3, RZ, RZ, R6 ;  /* 0x000000ffff037224 */ /* 0x001fe400078e0006 */
[----:B------:R-:W-:Y:S02]  /*31e0*/  IMAD.MOV R11, RZ, RZ, -R11 ;  /* 0x000000ffff0b7224 */ /* 0x000fe400078e0a0b */
[----:B------:R-:W-:Y:S01]  /*31f0*/  @!P6 IMAD.MOV R3, RZ, RZ, -R3 ;  /* 0x000000ffff03e224 */ /* 0x000fe200078e0a03 */
[----:B------:R-:W-:Y:S01]  /*3200*/  ISETP.GT.U32.AND P6, PT, R9, R0, PT ;  /* 0x000000000900720c */ /* 0x000fe20003fc4070 */
[----:B------:R-:W-:Y:S02]  /*3210*/  IMAD.MOV R7, RZ, RZ, -R7 ;  /* 0x000000ffff077224 */ /* 0x000fe400078e0a07 */
[----:B------:R-:W-:Y:S01]  /*3220*/  @!P0 IMAD.IADD R20, R20, 0x1, -R9 ;  /* 0x0000000114148824 */ /* 0x000fe200078e0a09 */
[----:B------:R-:W-:Y:S01]  /*3230*/  ISETP.GE.AND P0, PT, R5, RZ, PT ;  /* 0x000000ff0500720c */ /* 0x000fe20003f06270 */
[C---:B------:R-:W-:Y:S01]  /*3240*/  IMAD R5, R9.reuse, R11, R8 ;  /* 0x0000000b09057224 */ /* 0x040fe200078e0208 */
[----:B------:R0:W-:Y:S01]  /*3250*/  STL [R1+0x434], R3 ;  /* 0x0004340301007387 */ /* 0x0001e20000100800 */
[----:B------:R-:W-:-:S02]  /*3260*/  IMAD R15, R9, R7, R15 ;  /* 0x00000007090f7224 */ /* 0x000fc400078e020f */
[----:B------:R-:W-:Y:S01]  /*3270*/  @!P4 IMAD.IADD R21, R21, 0x1, -R9 ;  /* 0x000000011515c824 */ /* 0x000fe200078e0a09 */
[----:B------:R-:W-:Y:S01]  /*3280*/  ISETP.GT.U32.AND P4, PT, R9, R5, PT ;  /* 0x000000050900720c */ /* 0x000fe20003f84070 */
[----:B------:R-:W-:-:S04]  /*3290*/  IMAD.HI.U32 R4, R10, R16, RZ ;  /* 0x000000100a047227 */ /* 0x000fc800078e00ff */
[----:B------:R-:W-:Y:S01]  /*32a0*/  @!P6 IMAD.IADD R0, R0, 0x1, -R9 ;  /* 0x000000010000e824 */ /* 0x000fe200078e0a09 */
[----:B------:R-:W-:Y:S01]  /*32b0*/  ISETP.GT.U32.AND P6, PT, R9, R15, PT ;  /* 0x0000000f0900720c */ /* 0x000fe20003fc4070 */
[----:B------:R-:W-:Y:S02]  /*32c0*/  IMAD.MOV R4, RZ, RZ, -R4 ;  /* 0x000000ffff047224 */ /* 0x000fe400078e0a04 */
[----:B------:R-:W-:-:S04]  /*32d0*/  IMAD.HI.U32 R13, R10, R14, RZ ;  /* 0x0000000e0a0d7227 */ /* 0x000fc800078e00ff */
[----:B------:R-:W-:Y:S02]  /*32e0*/  IMAD R16, R9, R4, R16 ;  /* 0x0000000409107224 */ /* 0x000fe400078e0210 */
[C---:B------:R-:W-:Y:S02]  /*32f0*/  VIADD R8, R26.reuse, 0x1c7 ;  /* 0x000001c71a087836 */ /* 0x040fe40000000000 */
[----:B------:R-:W-:Y:S02]  /*3300*/  VIADD R4, R26, 0x1c6 ;  /* 0x000001c61a047836 */ /* 0x000fe40000000000 */
[----:B------:R-:W-:Y:S01]  /*3310*/  IMAD.MOV R6, RZ, RZ, -R13 ;  /* 0x000000ffff067224 */ /* 0x000fe200078e0a0d */
[----:B------:R-:W-:Y:S01]  /*3320*/  IABS R13, R8 ;  /* 0x00000008000d7213 */ /* 0x000fe20000000000 */
[--C-:B------:R-:W-:Y:S01]  /*3330*/  @!P4 IMAD.IADD R5, R5, 0x1, -R9.reuse ;  /* 0x000000010505c824 */ /* 0x100fe200078e0a09 */
[----:B------:R-:W-:Y:S01]  /*3340*/  IABS R18, R4 ;  /* 0x0000000400127213 */ /* 0x000fe20000000000 */
[----:B0-----:R-:W-:Y:S01]  /*3350*/  IMAD.MOV.U32 R3, RZ, RZ, R20 ;  /* 0x000000ffff037224 */ /* 0x001fe200078e0014 */
[----:B------:R-:W-:Y:S01]  /*3360*/  ISETP.GT.U32.AND P4, PT, R9, R0, PT ;  /* 0x000000000900720c */ /* 0x000fe20003f84070 */
[----:B------:R-:W-:-:S02]  /*3370*/  @!P6 IMAD.IADD R15, R15, 0x1, -R9 ;  /* 0x000000010f0fe824 */ /* 0x000fc400078e0a09 */
[----:B------:R-:W-:Y:S01]  /*3380*/  @!P2 IMAD.MOV R3, RZ, RZ, -R3 ;  /* 0x000000ffff03a224 */ /* 0x000fe200078e0a03 */
[C---:B------:R-:W-:Y:S01]  /*3390*/  ISETP.GT.U32.AND P2, PT, R9.reuse, R5, PT ;  /* 0x000000050900720c */ /* 0x040fe20003f44070 */
[C---:B------:R-:W-:Y:S01]  /*33a0*/  IMAD.HI.U32 R22, R10.reuse, R13, RZ ;  /* 0x0000000d0a167227 */ /* 0x040fe200078e00ff */
[----:B------:R-:W-:Y:S02]  /*33b0*/  ISETP.GT.U32.AND P6, PT, R9, R15, PT ;  /* 0x0000000f0900720c */ /* 0x000fe40003fc4070 */
[----:B------:R0:W-:Y:S01]  /*33c0*/  STL [R1+0x440], R3 ;  /* 0x0004400301007387 */ /* 0x0001e20000100800 */
[----:B------:R-:W-:-:S04]  /*33d0*/  IMAD.HI.U32 R20, R10, R18, RZ ;  /* 0x000000120a147227 */ /* 0x000fc800078e00ff */
[C---:B------:R-:W-:Y:S02]  /*33e0*/  IMAD R14, R9.reuse, R6, R14 ;  /* 0x00000006090e7224 */ /* 0x040fe400078e020e */
[----:B------:R-:W-:Y:S02]  /*33f0*/  IMAD.MOV R22, RZ, RZ, -R22 ;  /* 0x000000ffff167224 */ /* 0x000fe400078e0a16 */
[----:B------:R-:W-:Y:S02]  /*3400*/  IMAD.MOV R20, RZ, RZ, -R20 ;  /* 0x000000ffff147224 */ /* 0x000fe400078e0a14 */
[----:B0-----:R-:W-:Y:S02]  /*3410*/  IMAD.MOV.U32 R3, RZ, RZ, R21 ;  /* 0x000000ffff037224 */ /* 0x001fe400078e0015 */
[----:B------:R-:W-:Y:S01]  /*3420*/  @!P4 IMAD.IADD R0, R0, 0x1, -R9 ;  /* 0x000000010000c824 */ /* 0x000fe200078e0a09 */
[C---:B------:R-:W-:Y:S01]  /*3430*/  ISETP.GT.U32.AND P4, PT, R9.reuse, R16, PT ;  /* 0x000000100900720c */ /* 0x040fe20003f84070 */
[----:B------:R-:W-:Y:S01]  /*3440*/  @!P1 IMAD.MOV R3, RZ, RZ, -R3 ;  /* 0x000000ffff039224 */ /* 0x000fe200078e0a03 */
[C---:B------:R-:W-:Y:S01]  /*3450*/  ISETP.GT.U32.AND P1, PT, R9.reuse, R14, PT ;  /* 0x0000000e0900720c */ /* 0x040fe20003f24070 */
[----:B------:R-:W-:-:S02]  /*3460*/  IMAD R13, R9, R22, R13 ;  /* 0x00000016090d7224 */ /* 0x000fc400078e020d */
[----:B------:R-:W-:Y:S01]  /*3470*/  IMAD R18, R9, R20, R18 ;  /* 0x0000001409127224 */ /* 0x000fe200078e0212 */
[----:B------:R0:W-:Y:S01]  /*3480*/  STL [R1+0x448], R3 ;  /* 0x0004480301007387 */ /* 0x0001e20000100800 */
[C---:B------:R-:W-:Y:S02]  /*3490*/  VIADD R7, R26.reuse, 0x1c5 ;  /* 0x000001c51a077836 */ /* 0x040fe40000000000 */
[--C-:B------:R-:W-:Y:S01]  /*34a0*/  @!P2 IMAD.IADD R5, R5, 0x1, -R9.reuse ;  /* 0x000000010505a824 */ /* 0x100fe200078e0a09 */
[----:B------:R-:W-:Y:S01]  /*34b0*/  ISETP.GT.U32.AND P2, PT, R9, R13, PT ;  /* 0x0000000d0900720c */ /* 0x000fe20003f44070 */
[----:B------:R-:W-:Y:S01]  /*34c0*/  @!P6 IMAD.IADD R15, R15, 0x1, -R9 ;  /* 0x000000010f0fe824 */ /* 0x000fe200078e0a09 */
[----:B------:R-:W-:Y:S01]  /*34d0*/  ISETP.GT.U32.AND P6, PT, R9, R18, PT ;  /* 0x000000120900720c */ /* 0x000fe20003fc4070 */
[----:B------:R-:W-:Y:S01]  /*34e0*/  IMAD.MOV.U32 R23, RZ, RZ, R0 ;  /* 0x000000ffff177224 */ /* 0x000fe200078e0000 */
[----:B------:R-:W-:Y:S01]  /*34f0*/  IABS R19, R7 ;  /* 0x0000000700137213 */ /* 0x000fe20000000000 */
[----:B------:R-:W-:-:S02]  /*3500*/  VIADD R11, R26, 0x1c4 ;  /* 0x000001c41a0b7836 */ /* 0x000fc40000000000 */
[----:B0-----:R-:W-:Y:S02]  /*3510*/  IMAD.MOV.U32 R3, RZ, RZ, R5 ;  /* 0x000000ffff037224 */ /* 0x001fe400078e0005 */
[----:B------:R-:W-:Y:S01]  /*3520*/  IMAD.HI.U32 R21, R10, R19, RZ ;  /* 0x000000130a157227 */ /* 0x000fe200078e00ff */
[----:B------:R-:W-:-:S03]  /*3530*/  IABS R6, R11 ;  /* 0x0000000b00067213 */ /* 0x000fc60000000000 */
[----:B------:R-:W-:Y:S02]  /*3540*/  @!P5 IMAD.MOV R23, RZ, RZ, -R23 ;  /* 0x000000ffff17d224 */ /* 0x000fe400078e0a17 */
[--C-:B------:R-:W-:Y:S01]  /*3550*/  @!P1 IMAD.IADD R14, R14, 0x1, -R9.reuse ;  /* 0x000000010e0e9824 */ /* 0x100fe200078e0a09 */
[----:B------:R-:W-:Y:S01]  /*3560*/  ISETP.GE.AND P1, PT, R17, RZ, PT ;  /* 0x000000ff1100720c */ /* 0x000fe20003f26270 */
[----:B------:R-:W-:Y:S01]  /*3570*/  @!P4 IMAD.IADD R16, R16, 0x1, -R9 ;  /* 0x000000011010c824 */ /* 0x000fe200078e0a09 */
[----:B------:R-:W-:Y:S01]  /*3580*/  STL [R1+0x460], R23 ;  /* 0x0004601701007387 */ /* 0x000fe20000100800 */
[----:B------:R-:W-:Y:S01]  /*3590*/  @!P3 IMAD.MOV R3, RZ, RZ, -R3 ;  /* 0x000000ffff03b224 */ /* 0x000fe200078e0a03 */
[----:B------:R-:W-:Y:S01]  /*35a0*/  ISETP.GE.AND P4, PT, R12, RZ, PT ;  /* 0x000000ff0c00720c */ /* 0x000fe20003f86270 */
[----:B------:R-:W-:Y:S02]  /*35b0*/  IMAD.MOV R21, RZ, RZ, -R21 ;  /* 0x000000ffff157224 */ /* 0x000fe400078e0a15 */
[--C-:B------:R-:W-:Y:S01]  /*35c0*/  @!P2 IMAD.IADD R13, R13, 0x1, -R9.reuse ;  /* 0x000000010d0da824 */ /* 0x100fe200078e0a09 */
[C---:B------:R-:W-:Y:S01]  /*35d0*/  ISETP.GT.U32.AND P2, PT, R9.reuse, R14, PT ;  /* 0x0000000e0900720c */ /* 0x040fe20003f44070 */
[----:B------:R-:W-:Y:S01]  /*35e0*/  @!P6 IMAD.IADD R18, R18, 0x1, -R9 ;  /* 0x000000011212e824 */ /* 0x000fe200078e0a09 */
[C---:B------:R-:W-:Y:S01]  /*35f0*/  ISETP.GT.U32.AND P6, PT, R9.reuse, R16, PT ;  /* 0x000000100900720c */ /* 0x040fe20003fc4070 */
[----:B------:R0:W-:Y:S01]  /*3600*/  STL [R1+0x47c], R3 ;  /* 0x00047c0301007387 */ /* 0x0001e20000100800 */
[----:B------:R-:W-:Y:S01]  /*3610*/  IMAD.HI.U32 R22, R10, R6, RZ ;  /* 0x000000060a167227 */ /* 0x000fe200078e00ff */
[----:B------:R-:W-:-:S02]  /*3620*/  ISETP.GT.U32.AND P5, PT, R9, R13, PT ;  /* 0x0000000d0900720c */ /* 0x000fc40003fa4070 */
[C---:B------:R-:W-:Y:S01]  /*3630*/  ISETP.GT.U32.AND P3, PT, R9.reuse, R18, PT ;  /* 0x000000120900720c */ /* 0x040fe20003f64070 */
[C---:B------:R-:W-:Y:S02]  /*3640*/  IMAD R19, R9.reuse, R21, R19 ;  /* 0x0000001509137224 */ /* 0x040fe400078e0213 */
[----:B------:R-:W-:Y:S02]  /*3650*/  IMAD.MOV R22, RZ, RZ, -R22 ;  /* 0x000000ffff167224 */ /* 0x000fe400078e0a16 */
[C---:B------:R-:W-:Y:S02]  /*3660*/  VIADD R17, R26.reuse, 0x1c3 ;  /* 0x000001c31a117836 */ /* 0x040fe40000000000 */
[----:B0-----:R-:W-:Y:S02]  /*3670*/  IMAD.MOV.U32 R3, RZ, RZ, R15 ;  /* 0x000000ffff037224 */ /* 0x001fe400078e000f */
[C---:B------:R-:W-:Y:S01]  /*3680*/  IMAD R6, R9.reuse, R22, R6 ;  /* 0x0000001609067224 */ /* 0x040fe200078e0206 */
[----:B------:R-:W-:Y:S01]  /*3690*/  IABS R5, R17 ;  /* 0x0000001100057213 */ /* 0x000fe20000000000 */
[----:B------:R-:W-:Y:S01]  /*36a0*/  @!P0 IMAD.MOV R3, RZ, RZ, -R3 ;  /* 0x000000ffff038224 */ /* 0x000fe200078e0a03 */
[----:B------:R-:W-:Y:S01]  /*36b0*/  ISETP.GT.U32.AND P0, PT, R9, R19, PT ;  /* 0x000000130900720c */ /* 0x000fe20003f04070 */
[----:B------:R-:W-:-:S02]  /*36c0*/  VIADD R12, R26, 0x1c2 ;  /* 0x000001c21a0c7836 */ /* 0x000fc40000000000 */
[--C-:B------:R-:W-:Y:S01]  /*36d0*/  @!P2 IMAD.IADD R14, R14, 0x1, -R9.reuse ;  /* 0x000000010e0ea824 */ /* 0x100fe200078e0a09 */
[----:B------:R-:W-:Y:S01]  /*36e0*/  ISETP.GE.AND P2, PT, R8, RZ, PT ;  /* 0x000000ff0800720c */ /* 0x000fe20003f46270 */
[--C-:B------:R-:W-:Y:S01]  /*36f0*/  @!P6 IMAD.IADD R16, R16, 0x1, -R9.reuse ;  /* 0x000000011010e824 */ /* 0x100fe200078e0a09 */
[----:B------:R-:W-:Y:S01]  /*3700*/  ISETP.GT.U32.AND P6, PT, R9, R6, PT ;  /* 0x000000060900720c */ /* 0x000fe20003fc4070 */
[----:B------:R-:W-:Y:S01]  /*3710*/  IMAD.HI.U32 R8, R10, R5, RZ ;  /* 0x000000050a087227 */ /* 0x000fe200078e00ff */
[----:B------:R-:W-:Y:S01]  /*3720*/  IABS R0, R12 ;  /* 0x0000000c00007213 */ /* 0x000fe20000000000 */
[----:B------:R0:W-:Y:S02]  /*3730*/  STL [R1+0x490], R3 ;  /* 0x0004900301007387 */ /* 0x0001e40000100800 */
[----:B------:R-:W-:Y:S02]  /*3740*/  IMAD.MOV.U32 R15, RZ, RZ, R14 ;  /* 0x000000ffff0f7224 */ /* 0x000fe400078e000e */
[--C-:B------:R-:W-:Y:S01]  /*3750*/  @!P5 IMAD.IADD R13, R13, 0x1, -R9.reuse ;  /* 0x000000010d0dd824 */ /* 0x100fe200078e0a09 */
[----:B------:R-:W-:Y:S01]  /*3760*/  ISETP.GE.AND P5, PT, R4, RZ, PT ;  /* 0x000000ff0400720c */ /* 0x000fe20003fa6270 */
[--C-:B------:R-:W-:Y:S01]  /*3770*/  @!P3 IMAD.IADD R18, R18, 0x1, -R9.reuse ;  /* 0x000000011212b824 */ /* 0x100fe200078e0a09 */
[----:B------:R-:W-:Y:S01]  /*3780*/  ISETP.GE.AND P3, PT, R7, RZ, PT ;  /* 0x000000ff0700720c */ /* 0x000fe20003f66270 */
[----:B------:R-:W-:Y:S01]  /*3790*/  @!P0 IMAD.IADD R19, R19, 0x1, -R9 ;  /* 0x0000000113138824 */ /* 0x000fe200078e0a09 */
[----:B------:R-:W-:Y:S01]  /*37a0*/  ISETP.GE.AND P0, PT, R11, RZ, PT ;  /* 0x000000ff0b00720c */ /* 0x000fe20003f06270 */
[----:B0-----:R-:W-:-:S02]  /*37b0*/  IMAD.MOV.U32 R3, RZ, RZ, R16 ;  /* 0x000000ffff037224 */ /* 0x001fc400078e0010 */
[----:B------:R-:W-:-:S04]  /*37c0*/  IMAD.HI.U32 R4, R10, R0, RZ ;  /* 0x000000000a047227 */ /* 0x000fc800078e00ff */
[----:B------:R-:W-:Y:S02]  /*37d0*/  IMAD.MOV R7, RZ, RZ, -R8 ;  /* 0x000000ffff077224 */ /* 0x000fe400078e0a08 */
[----:B------:R-:W-:Y:S01]  /*37e0*/  @!P1 IMAD.MOV R15, RZ, RZ, -R15 ;  /* 0x000000ffff0f9224 */ /* 0x000fe200078e0a0f */
[C---:B------:R-:W-:Y:S01]  /*37f0*/  ISETP.GT.U32.AND P1, PT, R9.reuse, R19, PT ;  /* 0x000000130900720c */ /* 0x040fe20003f24070 */
[----:B------:R-:W-:Y:S02]  /*3800*/  @!P4 IMAD.MOV R3, RZ, RZ, -R3 ;  /* 0x000000ffff03c224 */ /* 0x000fe400078e0a03 */
[----:B------:R-:W-:Y:S01]  /*3810*/  IMAD.MOV R4, RZ, RZ, -R4 ;  /* 0x000000ffff047224 */ /* 0x000fe200078e0a04 */
[----:B------:R-:W-:Y:S01]  /*3820*/  STL [R1+0x498], R15 ;  /* 0x0004980f01007387 */ /* 0x000fe20000100800 */
[----:B------:R-:W-:Y:S02]  /*3830*/  IMAD R7, R9, R7, R5 ;  /* 0x0000000709077224 */ /* 0x000fe400078e0205 */
[----:B------:R-:W-:Y:S01]  /*3840*/  IMAD.MOV.U32 R8, RZ, RZ, R13 ;  /* 0x000000ffff087224 */ /* 0x000fe200078e000d */
[----:B------:R0:W-:Y:S01]  /*3850*/  STL [R1+0x4b4], R3 ;  /* 0x0004b40301007387 */ /* 0x0001e20000100800 */
[----:B------:R-:W-:Y:S01]  /*3860*/  @!P6 IMAD.IADD R6, R6, 0x1, -R9 ;  /* 0x000000010606e824 */ /* 0x000fe200078e0a09 */
[----:B------:R-:W-:Y:S01]  /*3870*/  ISETP.GE.AND P6, PT, R17, RZ, PT ;  /* 0x000000ff1100720c */ /* 0x000fe20003fc6270 */
[----:B------:R-:W-:-:S02]  /*3880*/  IMAD R4, R9, R4, R0 ;  /* 0x0000000409047224 */ /* 0x000fc400078e0200 */
[----:B------:R-:W-:Y:S01]  /*3890*/  @!P2 IMAD.MOV R8, RZ, RZ, -R8 ;  /* 0x000000ffff08a224 */ /* 0x000fe200078e0a08 */
[C---:B------:R-:W-:Y:S01]  /*38a0*/  ISETP.GT.U32.AND P2, PT, R9.reuse, R7, PT ;  /* 0x000000070900720c */ /* 0x040fe20003f44070 */
[----:B------:R-:W-:Y:S01]  /*38b0*/  VIADD R0, R26, 0x1c0 ;  /* 0x000001c01a007836 */ /* 0x000fe20000000000 */
[----:B------:R-:W-:Y:S01]  /*38c0*/  ISETP.GT.U32.AND P4, PT, R9, R6, PT ;  /* 0x000000060900720c */ /* 0x000fe20003f84070 */
[----:B------:R-:W-:Y:S01]  /*38d0*/  @!P1 IMAD.IADD R19, R19, 0x1, -R9 ;  /* 0x0000000113139824 */ /* 0x000fe200078e0a09 */
[----:B------:R1:W-:Y:S01]  /*38e0*/  STL [R1+0x4b8], R8 ;  /* 0x0004b80801007387 */ /* 0x0003e20000100800 */
[----:B0-----:R-:W-:Y:S01]  /*38f0*/  IMAD.MOV.U32 R3, RZ, RZ, R18 ;  /* 0x000000ffff037224 */ /* 0x001fe200078e0012 */
[----:B------:R-:W-:Y:S01]  /*3900*/  ISETP.GE.AND P1, PT, R12, RZ, PT ;  /* 0x000000ff0c00720c */ /* 0x000fe20003f26270 */
[C---:B------:R-:W-:Y:S02]  /*3910*/  VIADD R5, R26.reuse, 0x1c1 ;  /* 0x000001c11a057836 */ /* 0x040fe40000000000 */
[----:B------:R-:W-:Y:S01]  /*3920*/  @!P5 IMAD.MOV R3, RZ, RZ, -R3 ;  /* 0x000000ffff03d224 */ /* 0x000fe200078e0a03 */
[----:B------:R-:W-:Y:S01]  /*3930*/  ISETP.GT.U32.AND P5, PT, R9, R4, PT ;  /* 0x000000040900720c */ /* 0x000fe20003fa4070 */
[----:B------:R-:W-:Y:S01]  /*3940*/  VIADD R13, R26, 0x1bf ;  /* 0x000001bf1a0d7836 */ /* 0x000fe20000000000 */
[----:B------:R-:W-:Y:S01]  /*3950*/  IABS R14, R5 ;  /* 0x00000005000e7213 */ /* 0x000fe20000000000 */
[--C-:B------:R-:W-:Y:S01]  /*3960*/  @!P2 IMAD.IADD R7, R7, 0x1, -R9.reuse ;  /* 0x000000010707a824 */ /* 0x100fe200078e0a09 */
[----:B------:R0:W-:Y:S01]  /*3970*/  STL [R1+0x4d8], R3 ;  /* 0x0004d80301007387 */ /* 0x0001e20000100800 */
[----:B-1----:R-:W-:Y:S01]  /*3980*/  IABS R8, R0 ;  /* 0x0000000000087213 */ /* 0x002fe20000000000 */
[----:B------:R-:W-:Y:S01]  /*3990*/  @!P4 IMAD.IADD R6, R6, 0x1, -R9 ;  /* 0x000000010606c824 */ /* 0x000fe200078e0a09 */
[----:B------:R-:W-:Y:S01]  /*39a0*/  ISETP.GE.AND P4, PT, R5, RZ, PT ;  /* 0x000000ff0500720c */ /* 0x000fe20003f86270 */
[----:B------:R-:W-:Y:S01]  /*39b0*/  VIADD R12, R26, 0x1bd ;  /* 0x000001bd1a0c7836 */ /* 0x000fe20000000000 */
[----:B------:R-:W-:Y:S01]  /*39c0*/  ISETP.GE.AND P2, PT, R0, RZ, PT ;  /* 0x000000ff0000720c */ /* 0x000fe20003f46270 */
[----:B------:R-:W-:-:S02]  /*39d0*/  IMAD.MOV.U32 R5, RZ, RZ, R8 ;  /* 0x000000ffff057224 */ /* 0x000fc400078e0008 */
[----:B------:R-:W-:-:S04]  /*39e0*/  IMAD.HI.U32 R8, R10, R14, RZ ;  /* 0x0000000e0a087227 */ /* 0x000fc800078e00ff */
        /* <DEDUP_REMOVED lines=8> */
[C---:B------:R-:W-:Y:S02]  /*3a70*/  VIADD R19, R26.reuse, 0x1bb ;  /* 0x000001bb1a137836 */ /* 0x040fe40000000000 */
[----:B------:R-:W-:Y:S02]  /*3a80*/  IMAD R5, R9, R0, R5 ;  /* 0x0000000009057224 */ /* 0x000fe400078e0205 */
[----:B------:R-:W-:Y:S02]  /*3a90*/  @!P5 IMAD.IADD R7, R7, 0x1, -R9 ;  /* 0x000000010707d824 */ /* 0x000fe400078e0a09 */
[----:B------:R-:W-:Y:S02]  /*3aa0*/  VIADD R0, R26, 0x1bc ;  /* 0x000001bc1a007836 */ /* 0x000fe40000000000 */
[----:B0-----:R-:W-:Y:S02]  /*3ab0*/  IMAD.MOV.U32 R3, RZ, RZ, R6 ;  /* 0x000000ffff037224 */ /* 0x001fe400078e0006 */
[----:B------:R-:W-:-:S02]  /*3ac0*/  IMAD.MOV R6, RZ, RZ, -R8 ;  /* 0x000000ffff067224 */ /* 0x000fc400078e0a08 */
[----:B------:R-:W-:Y:S02]  /*3ad0*/  IMAD.MOV.U32 R11, RZ, RZ, R7 ;  /* 0x000000ffff0b7224 */ /* 0x000fe400078e0007 */
[C---:B------:R-:W-:Y:S02]  /*3ae0*/  IMAD R14, R9.reuse, R6, R14 ;  /* 0x00000006090e7224 */ /* 0x040fe400078e020e */
[----:B------:R-:W-:Y:S01]  /*3af0*/  @!P6 IMAD.MOV R11, RZ, RZ, -R11 ;  /* 0x000000ffff0be224 */ /* 0x000fe200078e0a0b */
[C---:B------:R-:W-:Y:S01]  /*3b00*/  ISETP.GT.U32.AND P6, PT, R9.reuse, R5, PT ;  /* 0x000000050900720c */ /* 0x040fe20003fc4070 */
[----:B------:R-:W-:Y:S01]  /*3b10*/  @!P0 IMAD.MOV R3, RZ, RZ, -R3 ;  /* 0x000000ffff038224 */ /* 0x000fe200078e0a03 */
[----:B------:R-:W-:Y:S01]  /*3b20*/  ISETP.GT.U32.AND P5, PT, R9, R14, PT ;  /* 0x0000000e0900720c */ /* 0x000fe20003fa4070 */
[----:B------:R-:W-:Y:S01]  /*3b30*/  @!P3 IMAD.IADD R4, R4, 0x1, -R9 ;  /* 0x000000010404b824 */ /* 0x000fe200078e0a09 */
[----:B------:R-:W-:Y:S01]  /*3b40*/  ISETP.GE.AND P0, PT, R13, RZ, PT ;  /* 0x000000ff0d00720c */ /* 0x000fe20003f06270 */
[C---:B------:R-:W-:Y:S01]  /*3b50*/  VIADD R8, R26.reuse, 0x1be ;  /* 0x000001be1a087836 */ /* 0x040fe20000000000 */
[----:B------:R-:W-:Y:S01]  /*3b60*/  IABS R13, R13 ;  /* 0x0000000d000d7213 */ /* 0x000fe20000000000 */
[----:B------:R0:W-:Y:S01]  /*3b70*/  STL [R1+0x4f8], R3 ;  /* 0x0004f80301007387 */ /* 0x0001e20000100800 */
[----:B------:R-:W-:-:S02]  /*3b80*/  VIADD R16, R26, 0x1ba ;  /* 0x000001ba1a107836 */ /* 0x000fc40000000000 */
[----:B------:R-:W-:Y:S01]  /*3b90*/  ISETP.GE.AND P3, PT, R8, RZ, PT ;  /* 0x000000ff0800720c */ /* 0x000fe20003f66270 */
[----:B------:R-:W-:Y:S01]  /*3ba0*/  IMAD.HI.U32 R6, R10, R13, RZ ;  /* 0x0000000d0a067227 */ /* 0x000fe200078e00ff */
[----:B------:R1:W-:Y:S01]  /*3bb0*/  STL [R1+0x51c], R11 ;  /* 0x00051c0b01007387 */ /* 0x0003e20000100800 */
[----:B------:R-:W-:Y:S02]  /*3bc0*/  IABS R8, R8 ;  /* 0x0000000800087213 */ /* 0x000fe40000000000 */
[----:B------:R-:W-:Y:S01]  /*3bd0*/  @!P5 IMAD.IADD R14, R14, 0x1, -R9 ;  /* 0x000000010e0ed824 */ /* 0x000fe200078e0a09 */
[----:B------:R-:W-:Y:S01]  /*3be0*/  IABS R15, R16 ;  /* 0x00000010000f7213 */ /* 0x000fe20000000000 */
[----:B0-----:R-:W-:Y:S02]  /*3bf0*/  IMAD.MOV.U32 R3, RZ, RZ, R4 ;  /* 0x000000ffff037224 */ /* 0x001fe400078e0004 */
[----:B------:R-:W-:Y:S01]  /*3c00*/  IMAD.MOV R6, RZ, RZ, -R6 ;  /* 0x000000ffff067224 */ /* 0x000fe200078e0a06 */
[----:B------:R-:W-:Y:S01]  /*3c10*/  ISETP.GT.U32.AND P5, PT, R9, R14, PT ;  /* 0x0000000e0900720c */ /* 0x000fe20003fa4070 */
[----:B------:R-:W-:Y:S01]  /*3c20*/  @!P1 IMAD.MOV R3, RZ, RZ, -R3 ;  /* 0x000000ffff039224 */ /* 0x000fe200078e0a03 */
[----:B------:R-:W-:Y:S01]  /*3c30*/  ISETP.GE.AND P1, PT, R12, RZ, PT ;  /* 0x000000ff0c00720c */ /* 0x000fe20003f26270 */
[----:B------:R-:W-:Y:S01]  /*3c40*/  @!P6 IMAD.IADD R5, R5, 0x1, -R9 ;  /* 0x000000010505e824 */ /* 0x000fe200078e0a09 */
[----:B------:R-:W-:Y:S01]  /*3c50*/  IABS R12, R12 ;  /* 0x0000000c000c7213 */ /* 0x000fe20000000000 */
[C---:B------:R-:W-:Y:S01]  /*3c60*/  IMAD R13, R9.reuse, R6, R13 ;  /* 0x00000006090d7224 */ /* 0x040fe200078e020d */
[----:B-1----:R-:W-:Y:S01]  /*3c70*/  IABS R11, R0 ;  /* 0x00000000000b7213 */ /* 0x002fe20000000000 */
[C---:B------:R-:W-:Y:S01]  /*3c80*/  IMAD.HI.U32 R4, R10.reuse, R8, RZ ;  /* 0x000000080a047227 */ /* 0x040fe200078e00ff */
[----:B------:R-:W-:Y:S01]  /*3c90*/  ISETP.GT.U32.AND P6, PT, R9, R5, PT ;  /* 0x000000050900720c */ /* 0x000fe20003fc4070 */
[----:B------:R0:W-:Y:S02]  /*3ca0*/  STL [R1+0x528], R3 ;  /* 0x0005280301007387 */ /* 0x0001e40000100800 */
[----:B------:R-:W-:-:S04]  /*3cb0*/  IMAD.HI.U32 R6, R10, R12, RZ ;  /* 0x0000000c0a067227 */ /* 0x000fc800078e00ff */
[----:B------:R-:W-:Y:S01]  /*3cc0*/  @!P5 IMAD.IADD R14, R14, 0x1, -R9 ;  /* 0x000000010e0ed824 */ /* 0x000fe200078e0a09 */
[----:B------:R-:W-:Y:S01]  /*3cd0*/  ISETP.GT.U32.AND P5, PT, R9, R13, PT ;  /* 0x0000000d0900720c */ /* 0x000fe20003fa4070 */
[----:B------:R-:W-:-:S04]  /*3ce0*/  IMAD.HI.U32 R7, R10, R11, RZ ;  /* 0x0000000b0a077227 */ /* 0x000fc800078e00ff */
[----:B------:R-:W-:Y:S02]  /*3cf0*/  IMAD.MOV R6, RZ, RZ, -R6 ;  /* 0x000000ffff067224 */ /* 0x000fe400078e0a06 */
[----:B------:R-:W-:Y:S02]  /*3d00*/  IMAD.MOV R4, RZ, RZ, -R4 ;  /* 0x000000ffff047224 */ /* 0x000fe400078e0a04 */
[----:B------:R-:W-:Y:S02]  /*3d10*/  IMAD.MOV R7, RZ, RZ, -R7 ;  /* 0x000000ffff077224 */ /* 0x000fe400078e0a07 */
[C---:B------:R-:W-:Y:S02]  /*3d20*/  IMAD R12, R9.reuse, R6, R12 ;  /* 0x00000006090c7224 */ /* 0x040fe400078e020c */
[----:B------:R-:W-:Y:S01]  /*3d30*/  IMAD R8, R9, R4, R8 ;  /* 0x0000000409087224 */ /* 0x000fe200078e0208 */
[----:B------:R-:W-:Y:S01]  /*3d40*/  IABS R4, R19 ;  /* 0x0000001300047213 */ /* 0x000fe20000000000 */
[----:B0-----:R-:W-:-:S02]  /*3d50*/  IMAD.MOV.U32 R3, RZ, RZ, R14 ;  /* 0x000000ffff037224 */ /* 0x001fc400078e000e */
[----:B------:R-:W-:Y:S02]  /*3d60*/  IMAD R11, R9, R7, R11 ;  /* 0x00000007090b7224 */ /* 0x000fe400078e020b */
[----:B------:R-:W-:Y:S01]  /*3d70*/  @!P6 IMAD.IADD R5, R5, 0x1, -R9 ;  /* 0x000000010505e824 */ /* 0x000fe200078e0a09 */
[C---:B------:R-:W-:Y:S01]  /*3d80*/  ISETP.GT.U32.AND P6, PT, R9.reuse, R12, PT ;  /* 0x0000000c0900720c */ /* 0x040fe20003fc4070 */
[----:B------:R-:W-:Y:S01]  /*3d90*/  @!P4 IMAD.MOV R3, RZ, RZ, -R3 ;  /* 0x000000ffff03c224 */ /* 0x000fe200078e0a03 */
[----:B------:R-:W-:Y:S01]  /*3da0*/  ISETP.GT.U32.AND P4, PT, R9, R8, PT ;  /* 0x000000080900720c */ /* 0x000fe20003f84070 */
[----:B------:R-:W-:Y:S01]  /*3db0*/  @!P5 IMAD.IADD R13, R13, 0x1, -R9 ;  /* 0x000000010d0dd824 */ /* 0x000fe200078e0a09 */
[----:B------:R-:W-:Y:S01]  /*3dc0*/  ISETP.GT.U32.AND P5, PT, R9, R11, PT ;  /* 0x0000000b0900720c */ /* 0x000fe20003fa4070 */
[----:B------:R-:W-:Y:S01]  /*3dd0*/  IMAD.HI.U32 R6, R10, R4, RZ ;  /* 0x000000040a067227 */ /* 0x000fe200078e00ff */
[----:B------:R0:W-:Y:S03]  /*3de0*/  STL [R1+0x530], R3 ;  /* 0x0005300301007387 */ /* 0x0001e60000100800 */
[----:B------:R-:W-:-:S02]  /*3df0*/  IMAD.MOV R6, RZ, RZ, -R6 ;  /* 0x000000ffff067224 */ /* 0x000fc400078e0a06 */
[----:B------:R-:W-:Y:S02]  /*3e00*/  VIADD R7, R26, 0x1b9 ;  /* 0x000001b91a077836 */ /* 0x000fe40000000000 */
[--C-:B------:R-:W-:Y:S02]  /*3e10*/  @!P6 IMAD.IADD R12, R12, 0x1, -R9.reuse ;  /* 0x000000010c0ce824 */ /* 0x100fe400078e0a09 */
[--C-:B------:R-:W-:Y:S01]  /*3e20*/  @!P4 IMAD.IADD R8, R8, 0x1, -R9.reuse ;  /* 0x000000010808c824 */ /* 0x100fe200078e0a09 */
[----:B------:R-:W-:Y:S01]  /*3e30*/  ISETP.GT.U32.AND P4, PT, R9, R13, PT ;  /* 0x0000000d0900720c */ /* 0x000fe20003f84070 */
[----:B------:R-:W-:Y:S01]  /*3e40*/  @!P5 IMAD.IADD R11, R11, 0x1, -R9 ;  /* 0x000000010b0bd824 */ /* 0x000fe200078e0a09 */
[C---:B------:R-:W-:Y:S01]  /*3e50*/  ISETP.GT.U32.AND P5, PT, R9.reuse, R12, PT ;  /* 0x0000000c0900720c */ /* 0x040fe20003fa4070 */
[----:B0-----:R-:W-:Y:S01]  /*3e60*/  IMAD.MOV.U32 R3, RZ, RZ, R5 ;  /* 0x000000ffff037224 */ /* 0x001fe200078e0005 */
[----:B------:R-:W-:Y:S01]  /*3e70*/  ISETP.GT.U32.AND P6, PT, R9, R8, PT ;  /* 0x000000080900720c */ /* 0x000fe20003fc4070 */
[----:B------:R-:W-:Y:S01]  /*3e80*/  IMAD.HI.U32 R5, R10, R15, RZ ;  /* 0x0000000f0a057227 */ /* 0x000fe200078e00ff */
[----:B------:R-:W-:-:S03]  /*3e90*/  IABS R18, R7 ;  /* 0x0000000700127213 */ /* 0x000fc60000000000 */
[----:B------:R-:W-:Y:S02]  /*3ea0*/  IMAD.MOV R5, RZ, RZ, -R5 ;  /* 0x000000ffff057224 */ /* 0x000fe400078e0a05 */
[----:B------:R-:W-:Y:S01]  /*3eb0*/  @!P2 IMAD.MOV R3, RZ, RZ, -R3 ;  /* 0x000000ffff03a224 */ /* 0x000fe200078e0a03 */
[C---:B------:R-:W-:Y:S01]  /*3ec0*/  ISETP.GT.U32.AND P2, PT, R9.reuse, R11, PT ;  /* 0x0000000b0900720c */ /* 0x040fe20003f44070 */
[C---:B------:R-:W-:Y:S02]  /*3ed0*/  IMAD R4, R9.reuse, R6, R4 ;  /* 0x0000000609047224 */ /* 0x040fe400078e0204 */
[----:B------:R-:W-:Y:S01]  /*3ee0*/  IMAD R15, R9, R5, R15 ;  /* 0x00000005090f7224 */ /* 0x000fe200078e020f */
[----:B------:R0:W-:Y:S01]  /*3ef0*/  STL [R1+0x54c], R3 ;  /* 0x00054c0301007387 */ /* 0x0001e20000100800 */
[--C-:B------:R-:W-:Y:S01]  /*3f00*/  @!P4 IMAD.IADD R13, R13, 0x1, -R9.reuse ;  /* 0x000000010d0dc824 */ /* 0x100fe200078e0a09 */
[C---:B------:R-:W-:Y:S01]  /*3f10*/  ISETP.GT.U32.AND P4, PT, R9.reuse, R4, PT ;  /* 0x000000040900720c */ /* 0x040fe20003f84070 */
[----:B------:R-:W-:Y:S01]  /*3f20*/  @!P5 IMAD.IADD R12, R12, 0x1, -R9 ;  /* 0x000000010c0cd824 */ /* 0x000fe200078e0a09 */
[----:B------:R-:W-:Y:S01]  /*3f30*/  ISETP.GT.U32.AND P5, PT, R9, R15, PT ;  /* 0x0000000f0900720c */ /* 0x000fe20003fa4070 */
[----:B------:R-:W-:-:S02]  /*3f40*/  VIADD R5, R26, 0x1b7 ;  /* 0x000001b71a057836 */ /* 0x000fc40000000000 */
[----:B------:R-:W-:Y:S02]  /*3f50*/  VIADD R6, R26, 0x1b8 ;  /* 0x000001b81a067836 */ /* 0x000fe40000000000 */
[--C-:B------:R-:W-:Y:S01]  /*3f60*/  @!P2 IMAD.IADD R11, R11, 0x1, -R9.reuse ;  /* 0x000000010b0ba824 */ /* 0x100fe200078e0a09 */
[----:B------:R-:W-:Y:S01]  /*3f70*/  ISETP.GE.AND P2, PT, R19, RZ, PT ;  /* 0x000000ff1300720c */ /* 0x000fe20003f46270 */
[--C-:B------:R-:W-:Y:S01]  /*3f80*/  @!P6 IMAD.IADD R8, R8, 0x1, -R9.reuse ;  /* 0x000000010808e824 */ /* 0x100fe200078e0a09 */
[----:B------:R-:W-:Y:S01]  /*3f90*/  IABS R19, R5 ;  /* 0x0000000500137213 */ /* 0x000fe20000000000 */
[----:B------:R-:W-:Y:S01]  /*3fa0*/  IMAD.HI.U32 R14, R10, R18, RZ ;  /* 0x000000120a0e7227 */ /* 0x000fe200078e00ff */
[----:B------:R-:W-:Y:S02]  /*3fb0*/  IABS R17, R6 ;  /* 0x0000000600117213 */ /* 0x000fe40000000000 */
[----:B------:R-:W-:Y:S01]  /*3fc0*/  ISETP.GE.AND P6, PT, R0, RZ, PT ;  /* 0x000000ff0000720c */ /* 0x000fe20003fc6270 */
[--C-:B------:R-:W-:Y:S01]  /*3fd0*/  @!P4 IMAD.IADD R4, R4, 0x1, -R9.reuse ;  /* 0x000000010404c824 */ /* 0x100fe200078e0a09 */
[----:B------:R-:W-:Y:S01]  /*3fe0*/  ISETP.GE.AND P4, PT, R16, RZ, PT ;  /* 0x000000ff1000720c */ /* 0x000fe20003f86270 */
[----:B------:R-:W-:-:S02]  /*3ff0*/  @!P5 IMAD.IADD R15, R15, 0x1, -R9 ;  /* 0x000000010f0fd824 */ /* 0x000fc400078e0a09 */
[----:B------:R-:W-:Y:S02]  /*4000*/  IMAD.MOV.U32 R16, RZ, RZ, R19 ;  /* 0x000000ffff107224 */ /* 0x000fe400078e0013 */
[----:B------:R-:W-:Y:S01]  /*4010*/  IMAD.MOV.U32 R20, RZ, RZ, R13 ;  /* 0x000000ffff147224 */ /* 0x000fe200078e000d */
[----:B------:R-:W-:Y:S01]  /*4020*/  ISETP.GT.U32.AND P5, PT, R9, R15, PT ;  /* 0x0000000f0900720c */ /* 0x000fe20003fa4070 */
[----:B------:R-:W-:-:S04]  /*4030*/  IMAD.HI.U32 R13, R10, R16, RZ ;  /* 0x000000100a0d7227 */ /* 0x000fc800078e00ff */
[----:B------:R-:W-:Y:S02]  /*4040*/  IMAD.MOV R14, RZ, RZ, -R14 ;  /* 0x000000ffff0e7224 */ /* 0x000fe400078e0a0e */
[----:B0-----:R-:W-:Y:S02]  /*4050*/  IMAD.MOV.U32 R3, RZ, RZ, R8 ;  /* 0x000000ffff037224 */ /* 0x001fe400078e0008 */
[----:B------:R-:W-:Y:S02]  /*4060*/  IMAD.MOV R8, RZ, RZ, -R13 ;  /* 0x000000ffff087224 */ /* 0x000fe400078e0a0d */
[----:B------:R-:W-:Y:S01]  /*4070*/  @!P0 IMAD.MOV R20, RZ, RZ, -R20 ;  /* 0x000000ffff148224 */ /* 0x000fe200078e0a14 */
[C---:B------:R-:W-:Y:S01]  /*4080*/  ISETP.GT.U32.AND P0, PT, R9.reuse, R4, PT ;  /* 0x000000040900720c */ /* 0x040fe20003f04070 */
[C---:B------:R-:W-:Y:S02]  /*4090*/  IMAD R18, R9.reuse, R14, R18 ;  /* 0x0000000e09127224 */ /* 0x040fe400078e0212 */
[----:B------:R-:W-:Y:S01]  /*40a0*/  IMAD R16, R9, R8, R16 ;  /* 0x0000000809107224 */ /* 0x000fe200078e0210 */
[----:B------:R-:W-:Y:S01]  /*40b0*/  STL [R1+0x558], R20 ;  /* 0x0005581401007387 */ /* 0x000fe20000100800 */
[----:B------:R-:W-:-:S04]  /*40c0*/  IMAD.HI.U32 R0, R10, R17, RZ ;  /* 0x000000110a007227 */ /* 0x000fc800078e00ff */
[----:B------:R-:W-:Y:S01]  /*40d0*/  @!P3 IMAD.MOV R3, RZ, RZ, -R3 ;  /* 0x000000ffff03b224 */ /* 0x000fe200078e0a03 */
[----:B------:R-:W-:Y:S01]  /*40e0*/  ISETP.GT.U32.AND P3, PT, R9, R18, PT ;  /* 0x000000120900720c */ /* 0x000fe20003f64070 */
[--C-:B------:R-:W-:Y:S01]  /*40f0*/  @!P5 IMAD.IADD R15, R15, 0x1, -R9.reuse ;  /* 0x000000010f0fd824 */ /* 0x100fe200078e0a09 */
[C---:B------:R-:W-:Y:S01]  /*4100*/  ISETP.GT.U32.AND P5, PT, R9.reuse, R16, PT ;  /* 0x000000100900720c */ /* 0x040fe20003fa4070 */
[----:B------:R-:W-:Y:S01]  /*4110*/  IMAD.MOV R0, RZ, RZ, -R0 ;  /* 0x000000ffff007224 */ /* 0x000fe200078e0a00 */
[----:B------:R0:W-:Y:S01]  /*4120*/  STL [R1+0x574], R3 ;  /* 0x0005740301007387 */ /* 0x0001e20000100800 */
[----:B------:R-:W-:Y:S01]  /*4130*/  @!P0 IMAD.IADD R4, R4, 0x1, -R9 ;  /* 0x0000000104048824 */ /* 0x000fe200078e0a09 */
[----:B------:R-:W-:Y:S01]  /*4140*/  ISETP.GE.AND P0, PT, R6, RZ, PT ;  /* 0x000000ff0600720c */ /* 0x000fe20003f06270 */
[----:B------:R-:W-:Y:S02]  /*4150*/  IMAD R17, R9, R0, R17 ;  /* 0x0000000009117224 */ /* 0x000fe400078e0211 */
[----:B------:R-:W-:-:S02]  /*4160*/  VIADD R6, R26, 0x1b5 ;  /* 0x000001b51a067836 */ /* 0x000fc40000000000 */
[----:B------:R-:W-:Y:S02]  /*4170*/  VIADD R0, R26, 0x1b6 ;  /* 0x000001b61a007836 */ /* 0x000fe40000000000 */
[----:B------:R-:W-:Y:S01]  /*4180*/  @!P3 IMAD.IADD R18, R18, 0x1, -R9 ;  /* 0x000000011212b824 */ /* 0x000fe200078e0a09 */
[----:B------:R-:W-:Y:S01]  /*4190*/  ISETP.GE.AND P3, PT, R5, RZ, PT ;  /* 0x000000ff0500720c */ /* 0x000fe20003f66270 */
[----:B0-----:R-:W-:Y:S01]  /*41a0*/  IMAD.MOV.U32 R3, RZ, RZ, R11 ;  /* 0x000000ffff037224 */ /* 0x001fe200078e000b */
[----:B------:R-:W-:Y:S01]  /*41b0*/  IABS R5, R6 ;  /* 0x0000000600057213 */ /* 0x000fe20000000000 */
[----:B------:R-:W-:Y:S01]  /*41c0*/  @!P5 IMAD.IADD R16, R16, 0x1, -R9 ;  /* 0x000000011010d824 */ /* 0x000fe200078e0a09 */
[----:B------:R-:W-:Y:S01]  /*41d0*/  IABS R13, R0 ;  /* 0x00000000000d7213 */ /* 0x000fe20000000000 */
[----:B------:R-:W-:Y:S01]  /*41e0*/  @!P6 IMAD.MOV R3, RZ, RZ, -R3 ;  /* 0x000000ffff03e224 */ /* 0x000fe200078e0a03 */
[----:B------:R-:W-:Y:S01]  /*41f0*/  ISETP.GT.U32.AND P6, PT, R9, R17, PT ;  /* 0x000000110900720c */ /* 0x000fe20003fc4070 */
[----:B------:R-:W-:Y:S01]  /*4200*/  @!P1 IMAD.MOV R12, RZ, RZ, -R12 ;  /* 0x000000ffff0c9224 */ /* 0x000fe200078e0a0c */
[----:B------:R-:W-:Y:S01]  /*4210*/  ISETP.GE.AND P1, PT, R7, RZ, PT ;  /* 0x000000ff0700720c */ /* 0x000fe20003f26270 */
[----:B------:R-:W-:Y:S01]  /*4220*/  IMAD.HI.U32 R7, R10, R5, RZ ;  /* 0x000000050a077227 */ /* 0x000fe200078e00ff */
[----:B------:R-:W-:-:S02]  /*4230*/  ISETP.GT.U32.AND P5, PT, R9, R16, PT ;  /* 0x000000100900720c */ /* 0x000fc40003fa4070 */
[----:B------:R-:W-:Y:S01]  /*4240*/  STL [R1+0x588], R12 ;  /* 0x0005880c01007387 */ /* 0x000fe20000100800 */
[----:B------:R-:W-:Y:S02]  /*4250*/  IMAD.MOV R7, RZ, RZ, -R7 ;  /* 0x000000ffff077224 */ /* 0x000fe400078e0a07 */
[----:B------:R-:W-:Y:S01]  /*4260*/  IMAD.HI.U32 R8, R10, R13, RZ ;  /* 0x0000000d0a087227 */ /* 0x000fe200078e00ff */
[----:B------:R0:W-:Y:S03]  /*4270*/  STL [R1+0x594], R3 ;  /* 0x0005940301007387 */ /* 0x0001e60000100800 */
[----:B------:R-:W-:Y:S01]  /*4280*/  @!P6 IMAD.IADD R17, R17, 0x1, -R9 ;  /* 0x000000011111e824 */ /* 0x000fe200078e0a09 */
[C---:B------:R-:W-:Y:S01]  /*4290*/  ISETP.GT.U32.AND P6, PT, R9.reuse, R18, PT ;  /* 0x000000120900720c */ /* 0x040fe20003fc4070 */
[----:B------:R-:W-:Y:S02]  /*42a0*/  IMAD R5, R9, R7, R5 ;  /* 0x0000000709057224 */ /* 0x000fe400078e0205 */
[----:B------:R-:W-:-:S02]  /*42b0*/  IMAD.MOV R8, RZ, RZ, -R8 ;  /* 0x000000ffff087224 */ /* 0x000fc400078e0a08 */
[----:B------:R-:W-:Y:S01]  /*42c0*/  @!P5 IMAD.IADD R16, R16, 0x1, -R9 ;  /* 0x000000011010d824 */ /* 0x000fe200078e0a09 */
[C---:B------:R-:W-:Y:S01]  /*42d0*/  ISETP.GT.U32.AND P5, PT, R9.reuse, R5, PT ;  /* 0x000000050900720c */ /* 0x040fe20003fa4070 */
[C---:B------:R-:W-:Y:S02]  /*42e0*/  IMAD R13, R9.reuse, R8, R13 ;  /* 0x00000008090d7224 */ /* 0x040fe400078e020d */
[----:B0-----:R-:W-:Y:S02]  /*42f0*/  IMAD.MOV.U32 R3, RZ, RZ, R4 ;  /* 0x000000ffff037224 */ /* 0x001fe400078e0004 */
[----:B------:R-:W-:Y:S02]  /*4300*/  VIADD R7, R26, 0x1b2 ;  /* 0x000001b21a077836 */ /* 0x000fe40000000000 */
[----:B------:R-:W-:Y:S01]  /*4310*/  @!P6 IMAD.IADD R18, R18, 0x1, -R9 ;  /* 0x000000011212e824 */ /* 0x000fe200078e0a09 */
[C---:B------:R-:W-:Y:S01]  /*4320*/  ISETP.GT.U32.AND P6, PT, R9.reuse, R13, PT ;  /* 0x0000000d0900720c */ /* 0x040fe20003fc4070 */
[----:B------:R-:W-:Y:S01]  /*4330*/  @!P2 IMAD.MOV R3, RZ, RZ, -R3 ;  /* 0x000000ffff03a224 */ /* 0x000fe200078e0a03 */
[----:B------:R-:W-:Y:S01]  /*4340*/  ISETP.GT.U32.AND P2, PT, R9, R17, PT ;  /* 0x000000110900720c */ /* 0x000fe20003f44070 */
[C---:B------:R-:W-:Y:S01]  /*4350*/  VIADD R11, R26.reuse, 0x1b4 ;  /* 0x000001b41a0b7836 */ /* 0x040fe20000000000 */
[----:B------:R-:W-:Y:S01]  /*4360*/  IABS R12, R7 ;  /* 0x00000007000c7213 */ /* 0x000fe20000000000 */
[----:B------:R-:W-:Y:S01]  /*4370*/  @!P5 IMAD.IADD R5, R5, 0x1, -R9 ;  /* 0x000000010505d824 */ /* 0x000fe200078e0a09 */
[----:B------:R0:W-:Y:S01]  /*4380*/  STL [R1+0x5a4], R3 ;  /* 0x0005a40301007387 */ /* 0x0001e20000100800 */
[----:B------:R-:W-:Y:S01]  /*4390*/  VIADD R4, R26, 0x1b3 ;  /* 0x000001b31a047836 */ /* 0x000fe20000000000 */
[----:B------:R-:W-:Y:S01]  /*43a0*/  IABS R14, R11 ;  /* 0x0000000b000e7213 */ /* 0x000fe20000000000 */
[----:B------:R-:W-:Y:S01]  /*43b0*/  IMAD.MOV.U32 R20, RZ, RZ, R15 ;  /* 0x000000ffff147224 */ /* 0x000fe200078e000f */
[----:B------:R-:W-:Y:S01]  /*43c0*/  ISETP.GT.U32.AND P5, PT, R9, R5, PT ;  /* 0x000000050900720c */ /* 0x000fe20003fa4070 */
[----:B------:R-:W-:Y:S01]  /*43d0*/  IMAD.HI.U32 R15, R10, R12, RZ ;  /* 0x0000000c0a0f7227 */ /* 0x000fe200078e00ff */
[----:B------:R-:W-:-:S03]  /*43e0*/  IABS R8, R4 ;  /* 0x0000000400087213 */ /* 0x000fc60000000000 */
[--C-:B------:R-:W-:Y:S01]  /*43f0*/  @!P6 IMAD.IADD R13, R13, 0x1, -R9.reuse ;  /* 0x000000010d0de824 */ /* 0x100fe200078e0a09 */
[----:B------:R-:W-:Y:S01]  /*4400*/  ISETP.GE.AND P6, PT, R6, RZ, PT ;  /* 0x000000ff0600720c */ /* 0x000fe20003fc6270 */
[----:B0-----:R-:W-:Y:S02]  /*4410*/  IMAD.MOV.U32 R3, RZ, RZ, R18 ;  /* 0x000000ffff037224 */ /* 0x001fe400078e0012 */
[----:B------:R-:W-:Y:S01]  /*4420*/  @!P2 IMAD.IADD R17, R17, 0x1, -R9 ;  /* 0x000000011111a824 */ /* 0x000fe200078e0a09 */
[----:B------:R-:W-:Y:S01]  /*4430*/  ISETP.GE.AND P2, PT, R0, RZ, PT ;  /* 0x000000ff0000720c */ /* 0x000fe20003f46270 */
[----:B------:R-:W-:-:S04]  /*4440*/  IMAD.HI.U32 R19, R10, R14, RZ ;  /* 0x0000000e0a137227 */ /* 0x000fc800078e00ff */
[----:B------:R-:W-:Y:S01]  /*4450*/  @!P4 IMAD.MOV R20, RZ, RZ, -R20 ;  /* 0x000000ffff14c224 */ /* 0x000fe200078e0a14 */
[----:B------:R-:W-:Y:S01]  /*4460*/  ISETP.GT.U32.AND P4, PT, R9, R13, PT ;  /* 0x0000000d0900720c */ /* 0x000fe20003f84070 */
[----:B------:R-:W-:Y:S02]  /*4470*/  IMAD.MOV R15, RZ, RZ, -R15 ;  /* 0x000000ffff0f7224 */ /* 0x000fe400078e0a0f */
[----:B------:R-:W-:Y:S01]  /*4480*/  @!P1 IMAD.MOV R3, RZ, RZ, -R3 ;  /* 0x000000ffff039224 */ /* 0x000fe200078e0a03 */
[----:B------:R-:W-:Y:S01]  /*4490*/  STL [R1+0x5b4], R20 ;  /* 0x0005b41401007387 */ /* 0x000fe20000100800 */
[----:B------:R-:W-:-:S03]  /*44a0*/  IMAD.HI.U32 R0, R10, R8, RZ ;  /* 0x000000080a007227 */ /* 0x000fc600078e00ff */
[----:B------:R0:W-:Y:S01]  /*44b0*/  STL [R1+0x5bc], R3 ;  /* 0x0005bc0301007387 */ /* 0x0001e20000100800 */
[----:B------:R-:W-:Y:S02]  /*44c0*/  IMAD.MOV R19, RZ, RZ, -R19 ;  /* 0x000000ffff137224 */ /* 0x000fe400078e0a13 */
[----:B------:R-:W-:Y:S01]  /*44d0*/  @!P0 IMAD.MOV R17, RZ, RZ, -R17 ;  /* 0x000000ffff118224 */ /* 0x000fe200078e0a11 */
[----:B------:R-:W-:Y:S01]  /*44e0*/  ISETP.GE.AND P0, PT, R11, RZ, PT ;  /* 0x000000ff0b00720c */ /* 0x000fe20003f06270 */
[C---:B------:R-:W-:Y:S02]  /*44f0*/  IMAD R11, R9.reuse, R15, R12 ;  /* 0x0000000f090b7224 */ /* 0x040fe400078e020c */
[----:B------:R-:W-:Y:S01]  /*4500*/  IMAD.MOV R0, RZ, RZ, -R0 ;  /* 0x000000ffff007224 */ /* 0x000fe200078e0a00 */
[----:B------:R-:W-:Y:S01]  /*4510*/  STL [R1+0x5f0], R17 ;  /* 0x0005f01101007387 */ /* 0x000fe20000100800 */
[----:B------:R-:W-:Y:S02]  /*4520*/  IMAD R14, R9, R19, R14 ;  /* 0x00000013090e7224 */ /* 0x000fe400078e020e */
[----:B0-----:R-:W-:-:S02]  /*4530*/  IMAD.MOV.U32 R3, RZ, RZ, R16 ;  /* 0x000000ffff037224 */ /* 0x001fc400078e0010 */
[----:B------:R-:W-:Y:S01]  /*4540*/  @!P5 IMAD.IADD R5, R5, 0x1, -R9 ;  /* 0x000000010505d824 */ /* 0x000fe200078e0a09 */
[C---:B------:R-:W-:Y:S01]  /*4550*/  ISETP.GT.U32.AND P5, PT, R9.reuse, R11, PT ;  /* 0x0000000b0900720c */ /* 0x040fe20003fa4070 */
[C---:B------:R-:W-:Y:S01]  /*4560*/  IMAD R8, R9.reuse, R0, R8 ;  /* 0x0000000009087224 */ /* 0x040fe200078e0208 */
[----:B------:R-:W-:Y:S01]  /*4570*/  ISETP.GT.U32.AND P1, PT, R9, R14, PT ;  /* 0x0000000e0900720c */ /* 0x000fe20003f24070 */
[----:B------:R-:W-:Y:S02]  /*4580*/  @!P3 IMAD.MOV R3, RZ, RZ, -R3 ;  /* 0x000000ffff03b224 */ /* 0x000fe400078e0a03 */
[----:B------:R-:W-:Y:S01]  /*4590*/  @!P4 IMAD.IADD R13, R13, 0x1, -R9 ;  /* 0x000000010d0dc824 */ /* 0x000fe200078e0a09 */
[----:B------:R-:W-:Y:S01]  /*45a0*/  ISETP.GT.U32.AND P3, PT, R9, R8, PT ;  /* 0x000000080900720c */ /* 0x000fe20003f64070 */
[----:B------:R-:W-:Y:S01]  /*45b0*/  VIADD R6, R26, 0x1b1 ;  /* 0x000001b11a067836 */ /* 0x000fe20000000000 */
[----:B------:R0:W-:Y:S01]  /*45c0*/  STL [R1+0x5fc], R3 ;  /* 0x0005fc0301007387 */ /* 0x0001e20000100800 */
[----:B------:R-:W-:Y:S01]  /*45d0*/  ISETP.GE.AND P4, PT, R4, RZ, PT ;  /* 0x000000ff0400720c */ /* 0x000fe20003f86270 */
[----:B------:R-:W-:-:S02]  /*45e0*/  VIADD R4, R26, 0x1b0 ;  /* 0x000001b01a047836 */ /* 0x000fc40000000000 */
[----:B------:R-:W-:Y:S01]  /*45f0*/  IABS R0, R6 ;  /* 0x0000000600007213 */ /* 0x000fe20000000000 */
[--C-:B------:R-:W-:Y:S02]  /*4600*/  @!P5 IMAD.IADD R11, R11, 0x1, -R9.reuse ;  /* 0x000000010b0bd824 */ /* 0x100fe400078e0a09 */
[----:B------:R-:W-:Y:S01]  /*4610*/  @!P1 IMAD.IADD R14, R14, 0x1, -R9 ;  /* 0x000000010e0e9824 */ /* 0x000fe200078e0a09 */
[----:B------:R-:W-:Y:S01]  /*4620*/  ISETP.GE.AND P1, PT, R7, RZ, PT ;  /* 0x000000ff0700720c */ /* 0x000fe20003f26270 */
[----:B------:R-:W-:Y:S01]  /*4630*/  IMAD.HI.U32 R12, R10, R0, RZ ;  /* 0x000000000a0c7227 */ /* 0x000fe200078e00ff */
[----:B------:R-:W-:-:S03]  /*4640*/  ISETP.GT.U32.AND P5, PT, R9, R11, PT ;  /* 0x0000000b0900720c */ /* 0x000fc60003fa4070 */
[----:B0-----:R-:W-:Y:S01]  /*4650*/  IMAD.MOV.U32 R3, RZ, RZ, R13 ;  /* 0x000000ffff037224 */ /* 0x001fe200078e000d */
[----:B------:R-:W-:Y:S01]  /*4660*/  IABS R13, R4 ;  /* 0x00000004000d7213 */ /* 0x000fe20000000000 */
[----:B------:R-:W-:Y:S01]  /*4670*/  @!P3 IMAD.IADD R8, R8, 0x1, -R9 ;  /* 0x000000010808b824 */ /* 0x000fe200078e0a09 */
[C---:B------:R-:W-:Y:S01]  /*4680*/  ISETP.GT.U32.AND P3, PT, R9.reuse, R14, PT ;  /* 0x0000000e0900720c */ /* 0x040fe20003f64070 */
[----:B------:R-:W-:Y:S02]  /*4690*/  @!P2 IMAD.MOV R3, RZ, RZ, -R3 ;  /* 0x000000ffff03a224 */ /* 0x000fe400078e0a03 */
[----:B------:R-:W-:Y:S01]  /*46a0*/  IMAD.MOV R12, RZ, RZ, -R12 ;  /* 0x000000ffff0c7224 */ /* 0x000fe200078e0a0c */
[C---:B------:R-:W-:Y:S01]  /*46b0*/  ISETP.GT.U32.AND P2, PT, R9.reuse, R8, PT ;  /* 0x000000080900720c */ /* 0x040fe20003f44070 */
[----:B------:R-:W-:Y:S01]  /*46c0*/  VIADD R7, R26, 0x1af ;  /* 0x000001af1a077836 */ /* 0x000fe20000000000 */
[----:B------:R0:W-:Y:S01]  /*46d0*/  STL [R1+0x618], R3 ;  /* 0x0006180301007387 */ /* 0x0001e20000100800 */
[----:B------:R-:W-:-:S02]  /*46e0*/  IMAD R0, R9, R12, R0 ;  /* 0x0000000c09007224 */ /* 0x000fc400078e0200 */
[--C-:B------:R-:W-:Y:S01]  /*46f0*/  @!P5 IMAD.IADD R11, R11, 0x1, -R9.reuse ;  /* 0x000000010b0bd824 */ /* 0x100fe200078e0a09 */
[----:B------:R-:W-:Y:S01]  /*4700*/  IABS R12, R7 ;  /* 0x00000007000c7213 */ /* 0x000fe20000000000 */
[----:B------:R-:W-:Y:S02]  /*4710*/  VIADD R19, R26, 0x19c ;  /* 0x0000019c1a137836 */ /* 0x000fe40000000000 */
[----:B------:R-:W-:Y:S01]  /*4720*/  @!P3 IMAD.IADD R14, R14, 0x1, -R9 ;  /* 0x000000010e0eb824 */ /* 0x000fe200078e0a09 */
[----:B------:R-:W-:Y:S01]  /*4730*/  ISETP.GT.U32.AND P3, PT, R9, R0, PT ;  /* 0x000000000900720c */ /* 0x000fe20003f64070 */
[----:B------:R-:W-:Y:S01]  /*4740*/  IMAD.HI.U32 R16, R10, R12, RZ ;  /* 0x0000000c0a107227 */ /* 0x000fe200078e00ff */
[----:B------:R-:W-:-:S03]  /*4750*/  IABS R20, R19 ;  /* 0x0000001300147213 */ /* 0x000fc60000000000 */
[----:B0-----:R-:W-:Y:S02]  /*4760*/  IMAD.MOV.U32 R3, RZ, RZ, R5 ;  /* 0x000000ffff037224 */ /* 0x001fe400078e0005 */
[----:B------:R-:W-:-:S04]  /*4770*/  IMAD.HI.U32 R5, R10, R13, RZ ;  /* 0x0000000d0a057227 */ /* 0x000fc800078e00ff */
[----:B------:R-:W-:Y:S02]  /*4780*/  IMAD.MOV R5, RZ, RZ, -R5 ;  /* 0x000000ffff057224 */ /* 0x000fe400078e0a05 */
[----:B------:R-:W-:Y:S01]  /*4790*/  @!P2 IMAD.IADD R8, R8, 0x1, -R9 ;  /* 0x000000010808a824 */ /* 0x000fe200078e0a09 */
[----:B------:R-:W-:Y:S01]  /*47a0*/  ISETP.GE.AND P2, PT, R4, RZ, PT ;  /* 0x000000ff0400720c */ /* 0x000fe20003f46270 */
[C---:B------:R-:W-:Y:S02]  /*47b0*/  IMAD R13, R9.reuse, R5, R13 ;  /* 0x00000005090d7224 */ /* 0x040fe400078e020d */
[----:B------:R-:W-:Y:S01]  /*47c0*/  @!P6 IMAD.MOV R3, RZ, RZ, -R3 ;  /* 0x000000ffff03e224 */ /* 0x000fe200078e0a03 */
[----:B------:R-:W-:Y:S01]  /*47d0*/  ISETP.GE.AND P6, PT, R6, RZ, PT ;  /* 0x000000ff0600720c */ /* 0x000fe20003fc6270 */
[----:B------:R-:W-:Y:S01]  /*47e0*/  VIADD R4, R26, 0x1ae ;  /* 0x000001ae1a047836 */ /* 0x000fe20000000000 */
[C---:B------:R-:W-:Y:S01]  /*47f0*/  ISETP.GT.U32.AND P5, PT, R9.reuse, R13, PT ;  /* 0x0000000d0900720c */ /* 0x040fe20003fa4070 */
[----:B------:R-:W-:Y:S01]  /*4800*/  IMAD.MOV R16, RZ, RZ, -R16 ;  /* 0x000000ffff107224 */ /* 0x000fe200078e0a10 */
[----:B------:R0:W-:Y:S01]  /*4810*/  STL [R1+0x628], R3 ;  /* 0x0006280301007387 */ /* 0x0001e20000100800 */
[----:B------:R-:W-:Y:S01]  /*4820*/  @!P3 IMAD.IADD R0, R0, 0x1, -R9 ;  /* 0x000000010000b824 */ /* 0x000fe200078e0a09 */
[----:B------:R-:W-:Y:S01]  /*4830*/  IABS R6, R4 ;  /* 0x0000000400067213 */ /* 0x000fe20000000000 */
[----:B------:R-:W-:Y:S01]  /*4840*/  IMAD R12, R9, R16, R12 ;  /* 0x00000010090c7224 */ /* 0x000fe200078e020c */
[----:B------:R-:W-:Y:S01]  /*4850*/  ISETP.GE.AND P3, PT, R7, RZ, PT ;  /* 0x000000ff0700720c */ /* 0x000fe20003f66270 */
[----:B------:R-:W-:-:S02]  /*4860*/  VIADD R5, R26, 0x1ad ;  /* 0x000001ad1a057836 */ /* 0x000fc40000000000 */
[----:B------:R-:W-:-:S03]  /*4870*/  IMAD.HI.U32 R7, R10, R6, RZ ;  /* 0x000000060a077227 */ /* 0x000fc600078e00ff */
[----:B------:R-:W-:Y:S01]  /*4880*/  IABS R15, R5 ;  /* 0x00000005000f7213 */ /* 0x000fe20000000000 */
[----:B------:R-:W-:Y:S02]  /*4890*/  @!P5 IMAD.IADD R13, R13, 0x1, -R9 ;  /* 0x000000010d0dd824 */ /* 0x000fe400078e0a09 */
[----:B0-----:R-:W-:Y:S02]  /*48a0*/  IMAD.MOV.U32 R3, RZ, RZ, R14 ;  /* 0x000000ffff037224 */ /* 0x001fe400078e000e */
[----:B------:R-:W-:Y:S01]  /*48b0*/  IMAD.MOV.U32 R14, RZ, RZ, R8 ;  /* 0x000000ffff0e7224 */ /* 0x000fe200078e0008 */
[C---:B------:R-:W-:Y:S01]  /*48c0*/  ISETP.GT.U32.AND P5, PT, R9.reuse, R13, PT ;  /* 0x0000000d0900720c */ /* 0x040fe20003fa4070 */
[----:B------:R-:W-:Y:S01]  /*48d0*/  @!P0 IMAD.MOV R3, RZ, RZ, -R3 ;  /* 0x000000ffff038224 */ /* 0x000fe200078e0a03 */
[C---:B------:R-:W-:Y:S01]  /*48e0*/  ISETP.GT.U32.AND P0, PT, R9.reuse, R0, PT ;  /* 0x000000000900720c */ /* 0x040fe20003f04070 */
[----:B------:R-:W-:Y:S01]  /*48f0*/  @!P4 IMAD.MOV R14, RZ, RZ, -R14 ;  /* 0x000000ffff0ec224 */ /* 0x000fe200078e0a0e */
[----:B------:R-:W-:Y:S01]  /*4900*/  ISETP.GT.U32.AND P4, PT, R9, R12, PT ;  /* 0x0000000c0900720c */ /* 0x000fe20003f84070 */
[----:B------:R-:W-:Y:S01]  /*4910*/  IMAD.MOV R7, RZ, RZ, -R7 ;  /* 0x000000ffff077224 */ /* 0x000fe200078e0a07 */
[----:B------:R0:W-:Y:S01]  /*4920*/  STL [R1+0x638], R3 ;  /* 0x0006380301007387 */ /* 0x0001e20000100800 */
[----:B------:R-:W-:-:S03]  /*4930*/  IMAD.HI.U32 R8, R10, R15, RZ ;  /* 0x0000000f0a087227 */ /* 0x000fc600078e00ff */
[----:B------:R1:W-:Y:S01]  /*4940*/  STL [R1+0x63c], R14 ;  /* 0x00063c0e01007387 */ /* 0x0003e20000100800 */
[----:B------:R-:W-:Y:S02]  /*4950*/  IMAD R6, R9, R7, R6 ;  /* 0x0000000709067224 */ /* 0x000fe400078e0206 */
[--C-:B------:R-:W-:Y:S02]  /*4960*/  @!P5 IMAD.IADD R13, R13, 0x1, -R9.reuse ;  /* 0x000000010d0dd824 */ /* 0x100fe400078e0a09 */
[----:B------:R-:W-:Y:S01]  /*4970*/  IMAD.MOV R8, RZ, RZ, -R8 ;  /* 0x000000ffff087224 */ /* 0x000fe200078e0a08 */
[----:B------:R-:W-:Y:S01]  /*4980*/  ISETP.GT.U32.AND P5, PT, R9, R6, PT ;  /* 0x000000060900720c */ /* 0x000fe20003fa4070 */
[--C-:B------:R-:W-:Y:S01]  /*4990*/  @!P0 IMAD.IADD R0, R0, 0x1, -R9.reuse ;  /* 0x0000000100008824 */ /* 0x100fe200078e0a09 */
[----:B------:R-:W-:Y:S01]  /*49a0*/  ISETP.GE.AND P0, PT, R5, RZ, PT ;  /* 0x000000ff0500720c */ /* 0x000fe20003f06270 */
[----:B------:R-:W-:Y:S02]  /*49b0*/  @!P4 IMAD.IADD R12, R12, 0x1, -R9 ;  /* 0x000000010c0cc824 */ /* 0x000fe400078e0a09 */
[----:B0-----:R-:W-:-:S02]  /*49c0*/  IMAD.MOV.U32 R3, RZ, RZ, R11 ;  /* 0x000000ffff037224 */ /* 0x001fc400078e000b */
[C---:B------:R-:W-:Y:S01]  /*49d0*/  IMAD R15, R9.reuse, R8, R15 ;  /* 0x00000008090f7224 */ /* 0x040fe200078e020f */
[C---:B------:R-:W-:Y:S01]  /*49e0*/  ISETP.GT.U32.AND P4, PT, R9.reuse, R12, PT ;  /* 0x0000000c0900720c */ /* 0x040fe20003f84070 */
[----:B-1----:R-:W-:Y:S02]  /*49f0*/  IMAD.MOV.U32 R14, RZ, RZ, R0 ;  /* 0x000000ffff0e7224 */ /* 0x002fe400078e0000 */
[----:B------:R-:W-:Y:S01]  /*4a00*/  @!P1 IMAD.MOV R3, RZ, RZ, -R3 ;  /* 0x000000ffff039224 */ /* 0x000fe200078e0a03 */
[----:B------:R-:W-:Y:S01]  /*4a10*/  ISETP.GE.AND P1, PT, R4, RZ, PT ;  /* 0x000000ff0400720c */ /* 0x000fe20003f26270 */
[----:B------:R-:W-:Y:S01]  /*4a20*/  @!P6 IMAD.MOV R14, RZ, RZ, -R14 ;  /* 0x000000ffff0ee224 */ /* 0x000fe200078e0a0e */
[----:B------:R-:W-:Y:S01]  /*4a30*/  ISETP.GT.U32.AND P6, PT, R9, R15, PT ;  /* 0x0000000f0900720c */ /* 0x000fe20003fc4070 */
[----:B------:R-:W-:Y:S01]  /*4a40*/  @!P5 IMAD.IADD R6, R6, 0x1, -R9 ;  /* 0x000000010606d824 */ /* 0x000fe200078e0a09 */
[----:B------:R0:W-:Y:S01]  /*4a50*/  STL [R1+0x650], R3 ;  /* 0x0006500301007387 */ /* 0x0001e20000100800 */
[----:B------:R-:W-:-:S02]  /*4a60*/  VIADD R11, R26, 0x1ac ;  /* 0x000001ac1a0b7836 */ /* 0x000fc40000000000 */
[----:B------:R-:W-:Y:S01]  /*4a70*/  VIADD R8, R26, 0x1ab ;  /* 0x000001ab1a087836 */ /* 0x000fe20000000000 */
[----:B------:R-:W-:Y:S01]  /*4a80*/  ISETP.GT.U32.AND P5, PT, R9, R6, PT ;  /* 0x000000060900720c */ /* 0x000fe20003fa4070 */
[----:B------:R-:W-:Y:S01]  /*4a90*/  @!P4 IMAD.IADD R12, R12, 0x1, -R9 ;  /* 0x000000010c0cc824 */ /* 0x000fe200078e0a09 */
[----:B------:R-:W-:Y:S01]  /*4aa0*/  IABS R5, R11 ;  /* 0x0000000b00057213 */ /* 0x000fe20000000000 */
[----:B------:R-:W-:Y:S01]  /*4ab0*/  STL [R1+0x668], R14 ;  /* 0x0006680e01007387 */ /* 0x000fe20000100800 */
[----:B------:R-:W-:Y:S01]  /*4ac0*/  IABS R7, R8 ;  /* 0x0000000800077213 */ /* 0x000fe20000000000 */
[----:B------:R-:W-:Y:S01]  /*4ad0*/  VIADD R4, R26, 0x1aa ;  /* 0x000001aa1a047836 */ /* 0x000fe20000000000 */
[----:B------:R-:W-:Y:S01]  /*4ae0*/  ISETP.GE.AND P4, PT, R8, RZ, PT ;  /* 0x000000ff0800720c */ /* 0x000fe20003f86270 */
[----:B0-----:R-:W-:Y:S02]  /*4af0*/  IMAD.MOV.U32 R3, RZ, RZ, R13 ;  /* 0x000000ffff037224 */ /* 0x001fe400078e000d */
[----:B------:R-:W-:Y:S01]  /*4b00*/  @!P6 IMAD.IADD R15, R15, 0x1, -R9 ;  /* 0x000000010f0fe824 */ /* 0x000fe200078e0a09 */
[----:B------:R-:W-:Y:S01]  /*4b10*/  IABS R0, R4 ;  /* 0x0000000400007213 */ /* 0x000fe20000000000 */
[----:B------:R-:W-:Y:S01]  /*4b20*/  @!P2 IMAD.MOV R3, RZ, RZ, -R3 ;  /* 0x000000ffff03a224 */ /* 0x000fe200078e0a03 */
[----:B------:R-:W-:Y:S01]  /*4b30*/  ISETP.GE.AND P2, PT, R11, RZ, PT ;  /* 0x000000ff0b00720c */ /* 0x000fe20003f46270 */
[----:B------:R-:W-:Y:S01]  /*4b40*/  IMAD.HI.U32 R13, R10, R5, RZ ;  /* 0x000000050a0d7227 */ /* 0x000fe200078e00ff */
[----:B------:R-:W-:-:S02]  /*4b50*/  ISETP.GT.U32.AND P6, PT, R9, R15, PT ;  /* 0x0000000f0900720c */ /* 0x000fc40003fc4070 */
[----:B------:R0:W-:Y:S01]  /*4b60*/  STL [R1+0x678], R3 ;  /* 0x0006780301007387 */ /* 0x0001e20000100800 */
[----:B------:R-:W-:-:S04]  /*4b70*/  IMAD.HI.U32 R8, R10, R7, RZ ;  /* 0x000000070a087227 */ /* 0x000fc800078e00ff */
[----:B------:R-:W-:Y:S02]  /*4b80*/  IMAD.MOV R13, RZ, RZ, -R13 ;  /* 0x000000ffff0d7224 */ /* 0x000fe400078e0a0d */
[----:B------:R-:W-:Y:S02]  /*4b90*/  IMAD.MOV R8, RZ, RZ, -R8 ;  /* 0x000000ffff087224 */ /* 0x000fe400078e0a08 */
[----:B------:R-:W-:Y:S02]  /*4ba0*/  @!P5 IMAD.IADD R6, R6, 0x1, -R9 ;  /* 0x000000010606d824 */ /* 0x000fe400078e0a09 */
[----:B0-----:R-:W-:Y:S02]  /*4bb0*/  IMAD.MOV.U32 R3, RZ, RZ, R12 ;  /* 0x000000ffff037224 */ /* 0x001fe400078e000c */
[C---:B------:R-:W-:Y:S02]  /*4bc0*/  IMAD R5, R9.reuse, R13, R5 ;  /* 0x0000000d09057224 */ /* 0x040fe400078e0205 */
[----:B------:R-:W-:Y:S01]  /*4bd0*/  @!P3 IMAD.MOV R3, RZ, RZ, -R3 ;  /* 0x000000ffff03b224 */ /* 0x000fe200078e0a03 */
[----:B------:R-:W-:Y:S01]  /*4be0*/  ISETP.GE.AND P3, PT, R4, RZ, PT ;  /* 0x000000ff0400720c */ /* 0x000fe20003f66270 */
[C---:B------:R-:W-:Y:S01]  /*4bf0*/  IMAD R4, R9.reuse, R8, R7 ;  /* 0x0000000809047224 */ /* 0x040fe200078e0207 */
[----:B------:R-:W-:Y:S01]  /*4c00*/  ISETP.GT.U32.AND P5, PT, R9, R5, PT ;  /* 0x000000050900720c */ /* 0x000fe20003fa4070 */
[----:B------:R-:W-:Y:S01]  /*4c10*/  IMAD.HI.U32 R11, R10, R0, RZ ;  /* 0x000000000a0b7227 */ /* 0x000fe200078e00ff */
[----:B------:R0:W-:Y:S03]  /*4c20*/  STL [R1+0x688], R3 ;  /* 0x0006880301007387 */ /* 0x0001e60000100800 */
[----:B------:R-:W-:-:S02]  /*4c30*/  IMAD.MOV R11, RZ, RZ, -R11 ;  /* 0x000000ffff0b7224 */ /* 0x000fc400078e0a0b */
[--C-:B------:R-:W-:Y:S02]  /*4c40*/  @!P6 IMAD.IADD R15, R15, 0x1, -R9.reuse ;  /* 0x000000010f0fe824 */ /* 0x100fe400078e0a09 */
[----:B------:R-:W-:Y:S02]  /*4c50*/  IMAD R0, R9, R11, R0 ;  /* 0x0000000b09007224 */ /* 0x000fe400078e0200 */
[C---:B------:R-:W-:Y:S02]  /*4c60*/  VIADD R11, R26.reuse, 0x1a9 ;  /* 0x000001a91a0b7836 */ /* 0x040fe40000000000 */
[----:B0-----:R-:W-:Y:S02]  /*4c70*/  IMAD.MOV.U32 R3, RZ, RZ, R6 ;  /* 0x000000ffff037224 */ /* 0x001fe400078e0006 */
[----:B------:R-:W-:Y:S01]  /*4c80*/  @!P5 IMAD.IADD R5, R5, 0x1, -R9 ;  /* 0x000000010505d824 */ /* 0x000fe200078e0a09 */
[----:B------:R-:W-:Y:S01]  /*4c90*/  ISETP.GE.AND P6, PT, R11, RZ, PT ;  /* 0x000000ff0b00720c */ /* 0x000fe20003fc6270 */
[----:B------:R-:W-:Y:S01]  /*4ca0*/  @!P1 IMAD.MOV R3, RZ, RZ, -R3 ;  /* 0x000000ffff039224 */ /* 0x000fe200078e0a03 */
[C---:B------:R-:W-:Y:S01]  /*4cb0*/  ISETP.GT.U32.AND P1, PT, R9.reuse, R4, PT ;  /* 0x000000040900720c */ /* 0x040fe20003f24070 */
[C---:B------:R-:W-:Y:S01]  /*4cc0*/  VIADD R6, R26.reuse, 0x1a8 ;  /* 0x000001a81a067836 */ /* 0x040fe20000000000 */
[----:B------:R-:W-:Y:S01]  /*4cd0*/  ISETP.GT.U32.AND P5, PT, R9, R5, PT ;  /* 0x000000050900720c */ /* 0x000fe20003fa4070 */
[C---:B------:R-:W-:Y:S01]  /*4ce0*/  VIADD R8, R26.reuse, 0x1a6 ;  /* 0x000001a61a087836 */ /* 0x040fe20000000000 */
[----:B------:R0:W-:Y:S01]  /*4cf0*/  STL [R1+0x68c], R3 ;  /* 0x00068c0301007387 */ /* 0x0001e20000100800 */
[----:B------:R-:W-:Y:S01]  /*4d00*/  IABS R11, R11 ;  /* 0x0000000b000b7213 */ /* 0x000fe20000000000 */
[----:B------:R-:W-:Y:S01]  /*4d10*/  VIADD R7, R26, 0x1a7 ;  /* 0x000001a71a077836 */ /* 0x000fe20000000000 */
[----:B------:R-:W-:Y:S01]  /*4d20*/  IABS R12, R6 ;  /* 0x00000006000c7213 */ /* 0x000fe20000000000 */
[----:B------:R-:W-:Y:S01]  /*4d30*/  IMAD.HI.U32 R23, R10, R20, RZ ;  /* 0x000000140a177227 */ /* 0x000fe200078e00ff */
[----:B------:R-:W-:-:S02]  /*4d40*/  IABS R14, R8 ;  /* 0x00000008000e7213 */ /* 0x000fc40000000000 */
[----:B------:R-:W-:Y:S01]  /*4d50*/  IABS R13, R7 ;  /* 0x00000007000d7213 */ /* 0x000fe20000000000 */
[----:B------:R-:W-:-:S04]  /*4d60*/  IMAD.HI.U32 R16, R10, R12, RZ ;  /* 0x0000000c0a107227 */ /* 0x000fc800078e00ff */
[----:B0-----:R-:W-:Y:S02]  /*4d70*/  IMAD.MOV.U32 R3, RZ, RZ, R15 ;  /* 0x000000ffff037224 */ /* 0x001fe400078e000f */
[----:B------:R-:W-:Y:S02]  /*4d80*/  @!P1 IMAD.IADD R4, R4, 0x1, -R9 ;  /* 0x0000000104049824 */ /* 0x000fe400078e0a09 */
[----:B------:R-:W-:Y:S01]  /*4d90*/  @!P0 IMAD.MOV R3, RZ, RZ, -R3 ;  /* 0x000000ffff038224 */ /* 0x000fe200078e0a03 */
[C---:B------:R-:W-:Y:S01]  /*4da0*/  ISETP.GT.U32.AND P0, PT, R9.reuse, R0, PT ;  /* 0x000000000900720c */ /* 0x040fe20003f04070 */
[----:B------:R-:W-:Y:S01]  /*4db0*/  IMAD.HI.U32 R15, R10, R11, RZ ;  /* 0x0000000b0a0f7227 */ /* 0x000fe200078e00ff */
[----:B------:R-:W-:Y:S02]  /*4dc0*/  ISETP.GT.U32.AND P1, PT, R9, R4, PT ;  /* 0x000000040900720c */ /* 0x000fe40003f24070 */
[----:B------:R0:W-:Y:S01]  /*4dd0*/  STL [R1+0x6a0], R3 ;  /* 0x0006a00301007387 */ /* 0x0001e20000100800 */
[----:B------:R-:W-:-:S02]  /*4de0*/  IMAD.MOV R15, RZ, RZ, -R15 ;  /* 0x000000ffff0f7224 */ /* 0x000fc400078e0a0f */
[----:B------:R-:W-:Y:S01]  /*4df0*/  @!P5 IMAD.IADD R5, R5, 0x1, -R9 ;  /* 0x000000010505d824 */ /* 0x000fe200078e0a09 */
[----:B------:R-:W-:Y:S01]  /*4e00*/  ISETP.GE.AND P5, PT, R6, RZ, PT ;  /* 0x000000ff0600720c */ /* 0x000fe20003fa6270 */
[----:B------:R-:W-:Y:S02]  /*4e10*/  IMAD.MOV R16, RZ, RZ, -R16 ;  /* 0x000000ffff107224 */ /* 0x000fe400078e0a10 */
[C---:B------:R-:W-:Y:S02]  /*4e20*/  IMAD R11, R9.reuse, R15, R11 ;  /* 0x0000000f090b7224 */ /* 0x040fe400078e020b */
[--C-:B------:R-:W-:Y:S02]  /*4e30*/  @!P0 IMAD.IADD R0, R0, 0x1, -R9.reuse ;  /* 0x0000000100008824 */ /* 0x100fe400078e0a09 */
[----:B------:R-:W-:Y:S01]  /*4e40*/  @!P1 IMAD.IADD R4, R4, 0x1, -R9 ;  /* 0x0000000104049824 */ /* 0x000fe200078e0a09 */
[C---:B------:R-:W-:Y:S01]  /*4e50*/  ISETP.GT.U32.AND P1, PT, R9.reuse, R11, PT ;  /* 0x0000000b0900720c */ /* 0x040fe20003f24070 */
[----:B------:R-:W-:Y:S01]  /*4e60*/  IMAD.MOV.U32 R18, RZ, RZ, R5 ;  /* 0x000000ffff127224 */ /* 0x000fe200078e0005 */
[C---:B------:R-:W-:Y:S01]  /*4e70*/  ISETP.GT.U32.AND P0, PT, R9.reuse, R0, PT ;  /* 0x000000000900720c */ /* 0x040fe20003f04070 */
[----:B------:R-:W-:-:S02]  /*4e80*/  IMAD R12, R9, R16, R12 ;  /* 0x00000010090c7224 */ /* 0x000fc400078e020c */
[----:B0-----:R-:W-:Y:S02]  /*4e90*/  IMAD.MOV.U32 R3, RZ, RZ, R4 ;  /* 0x000000ffff037224 */ /* 0x001fe400078e0004 */
[----:B------:R-:W-:-:S04]  /*4ea0*/  IMAD.HI.U32 R6, R10, R14, RZ ;  /* 0x0000000e0a067227 */ /* 0x000fc800078e00ff */
[----:B------:R-:W-:Y:S01]  /*4eb0*/  @!P2 IMAD.MOV R18, RZ, RZ, -R18 ;  /* 0x000000ffff12a224 */ /* 0x000fe200078e0a12 */
[----:B------:R-:W-:Y:S01]  /*4ec0*/  ISETP.GT.U32.AND P2, PT, R9, R12, PT ;  /* 0x0000000c0900720c */ /* 0x000fe20003f44070 */
[----:B------:R-:W-:Y:S01]  /*4ed0*/  @!P4 IMAD.MOV R3, RZ, RZ, -R3 ;  /* 0x000000ffff03c224 */ /* 0x000fe200078e0a03 */
[----:B------:R-:W-:Y:S01]  /*4ee0*/  ISETP.GE.AND P4, PT, R7, RZ, PT ;  /* 0x000000ff0700720c */ /* 0x000fe20003f86270 */
[----:B------:R-:W-:Y:S01]  /*4ef0*/  IMAD.MOV R6, RZ, RZ, -R6 ;  /* 0x000000ffff067224 */ /* 0x000fe200078e0a06 */
[----:B------:R-:W-:Y:S01]  /*4f00*/  STL [R1+0x6cc], R18 ;  /* 0x0006cc1201007387 */ /* 0x000fe20000100800 */
[----:B------:R-:W-:Y:S02]  /*4f10*/  @!P0 IMAD.IADD R0, R0, 0x1, -R9 ;  /* 0x0000000100008824 */ /* 0x000fe400078e0a09 */
[----:B------:R-:W-:Y:S01]  /*4f20*/  IMAD.HI.U32 R17, R10, R13, RZ ;  /* 0x0000000d0a117227 */ /* 0x000fe200078e00ff */
[----:B------:R0:W-:Y:S03]  /*4f30*/  STL [R1+0x6d4], R3 ;  /* 0x0006d40301007387 */ /* 0x0001e60000100800 */
[----:B------:R-:W-:-:S02]  /*4f40*/  IMAD R14, R9, R6, R14 ;  /* 0x00000006090e7224 */ /* 0x000fc400078e020e */
[----:B------:R-:W-:Y:S02]  /*4f50*/  IMAD.MOV R17, RZ, RZ, -R17 ;  /* 0x000000ffff117224 */ /* 0x000fe400078e0a11 */
[----:B------:R-:W-:Y:S02]  /*4f60*/  VIADD R5, R26, 0x1a5 ;  /* 0x000001a51a057836 */ /* 0x000fe40000000000 */
[----:B------:R-:W-:Y:S02]  /*4f70*/  @!P1 IMAD.IADD R11, R11, 0x1, -R9 ;  /* 0x000000010b0b9824 */ /* 0x000fe400078e0a09 */
[----:B0-----:R-:W-:Y:S02]  /*4f80*/  IMAD.MOV.U32 R3, RZ, RZ, R0 ;  /* 0x000000ffff037224 */ /* 0x001fe400078e0000 */
[C---:B------:R-:W-:Y:S01]  /*4f90*/  IMAD R4, R9.reuse, R17, R13 ;  /* 0x0000001109047224 */ /* 0x040fe200078e020d */
[----:B------:R-:W-:Y:S01]  /*4fa0*/  IABS R13, R5 ;  /* 0x00000005000d7213 */ /* 0x000fe20000000000 */
[----:B------:R-:W-:Y:S01]  /*4fb0*/  @!P3 IMAD.MOV R3, RZ, RZ, -R3 ;  /* 0x000000ffff03b224 */ /* 0x000fe200078e0a03 */
[C---:B------:R-:W-:Y:S01]  /*4fc0*/  ISETP.GT.U32.AND P3, PT, R9.reuse, R14, PT ;  /* 0x0000000e0900720c */ /* 0x040fe20003f64070 */
[----:B------:R-:W-:Y:S01]  /*4fd0*/  @!P2 IMAD.IADD R12, R12, 0x1, -R9 ;  /* 0x000000010c0ca824 */ /* 0x000fe200078e0a09 */
[C---:B------:R-:W-:Y:S01]  /*4fe0*/  ISETP.GT.U32.AND P1, PT, R9.reuse, R11, PT ;  /* 0x0000000b0900720c */ /* 0x040fe20003f24070 */
[----:B------:R-:W-:Y:S01]  /*4ff0*/  VIADD R6, R26, 0x1a4 ;  /* 0x000001a41a067836 */ /* 0x000fe20000000000 */
[C---:B------:R-:W-:Y:S01]  /*5000*/  ISETP.GT.U32.AND P0, PT, R9.reuse, R4, PT ;  /* 0x000000040900720c */ /* 0x040fe20003f04070 */
[----:B------:R-:W-:Y:S01]  /*5010*/  IMAD.HI.U32 R16, R10, R13, RZ ;  /* 0x0000000d0a107227 */ /* 0x000fe200078e00ff */
[----:B------:R-:W-:Y:S01]  /*5020*/  ISETP.GT.U32.AND P2, PT, R9, R12, PT ;  /* 0x0000000c0900720c */ /* 0x000fe20003f44070 */
[----:B------:R0:W-:Y:S01]  /*5030*/  STL [R1+0x6dc], R3 ;  /* 0x0006dc0301007387 */ /* 0x0001e20000100800 */
[----:B------:R-:W-:Y:S01]  /*5040*/  IABS R15, R6 ;  /* 0x00000006000f7213 */ /* 0x000fe20000000000 */
[----:B------:R-:W-:-:S02]  /*5050*/  IMAD.MOV R16, RZ, RZ, -R16 ;  /* 0x000000ffff107224 */ /* 0x000fc400078e0a10 */
[----:B------:R-:W-:Y:S02]  /*5060*/  VIADD R7, R26, 0x1a3 ;  /* 0x000001a31a077836 */ /* 0x000fe40000000000 */
[--C-:B------:R-:W-:Y:S02]  /*5070*/  @!P3 IMAD.IADD R14, R14, 0x1, -R9.reuse ;  /* 0x000000010e0eb824 */ /* 0x100fe400078e0a09 */
[----:B------:R-:W-:Y:S01]  /*5080*/  @!P1 IMAD.IADD R11, R11, 0x1, -R9 ;  /* 0x000000010b0b9824 */ /* 0x000fe200078e0a09 */
[----:B------:R-:W-:Y:S01]  /*5090*/  ISETP.GE.AND P1, PT, R8, RZ, PT ;  /* 0x000000ff0800720c */ /* 0x000fe20003f26270 */
[C---:B------:R-:W-:Y:S01]  /*50a0*/  IMAD R13, R9.reuse, R16, R13 ;  /* 0x00000010090d7224 */ /* 0x040fe200078e020d */
[----:B------:R-:W-:Y:S01]  /*50b0*/  ISETP.GT.U32.AND P3, PT, R9, R14, PT ;  /* 0x0000000e0900720c */ /* 0x000fe20003f64070 */
[----:B------:R-:W-:Y:S01]  /*50c0*/  IMAD.HI.U32 R8, R10, R15, RZ ;  /* 0x0000000f0a087227 */ /* 0x000fe200078e00ff */
[----:B------:R-:W-:-:S03]  /*50d0*/  IABS R0, R7 ;  /* 0x0000000700007213 */ /* 0x000fc60000000000 */
[--C-:B------:R-:W-:Y:S02]  /*50e0*/  @!P0 IMAD.IADD R4, R4, 0x1, -R9.reuse ;  /* 0x0000000104048824 */ /* 0x100fe400078e0a09 */
[----:B------:R-:W-:Y:S01]  /*50f0*/  @!P2 IMAD.IADD R12, R12, 0x1, -R9 ;  /* 0x000000010c0ca824 */ /* 0x000fe200078e0a09 */
[C---:B------:R-:W-:Y:S01]  /*5100*/  ISETP.GT.U32.AND P2, PT, R9.reuse, R13, PT ;  /* 0x0000000d0900720c */ /* 0x040fe20003f44070 */
[----:B------:R-:W-:Y:S01]  /*5110*/  IMAD.MOV R8, RZ, RZ, -R8 ;  /* 0x000000ffff087224 */ /* 0x000fe200078e0a08 */
[C---:B------:R-:W-:Y:S01]  /*5120*/  ISETP.GT.U32.AND P0, PT, R9.reuse, R4, PT ;  /* 0x000000040900720c */ /* 0x040fe20003f04070 */
[----:B0-----:R-:W-:Y:S02]  /*5130*/  IMAD.MOV.U32 R3, RZ, RZ, R12 ;  /* 0x000000ffff037224 */ /* 0x001fe400078e000c */
[----:B------:R-:W-:Y:S02]  /*5140*/  IMAD R12, R9, R8, R15 ;  /* 0x00000008090c7224 */ /* 0x000fe400078e020f */
[----:B------:R-:W-:-:S02]  /*5150*/  IMAD.MOV.U32 R17, RZ, RZ, R11 ;  /* 0x000000ffff117224 */ /* 0x000fc400078e000b */
[----:B------:R-:W-:Y:S01]  /*5160*/  @!P3 IMAD.IADD R14, R14, 0x1, -R9 ;  /* 0x000000010e0eb824 */ /* 0x000fe200078e0a09 */
[----:B------:R-:W-:Y:S01]  /*5170*/  ISETP.GT.U32.AND P3, PT, R9, R12, PT ;  /* 0x0000000c0900720c */ /* 0x000fe20003f64070 */
[----:B------:R-:W-:-:S04]  /*5180*/  IMAD.HI.U32 R11, R10, R0, RZ ;  /* 0x000000000a0b7227 */ /* 0x000fc800078e00ff */
[----:B------:R-:W-:Y:S02]  /*5190*/  @!P2 IMAD.IADD R13, R13, 0x1, -R9 ;  /* 0x000000010d0da824 */ /* 0x000fe400078e0a09 */
[----:B------:R-:W-:Y:S02]  /*51a0*/  IMAD.MOV R11, RZ, RZ, -R11 ;  /* 0x000000ffff0b7224 */ /* 0x000fe400078e0a0b */
[--C-:B------:R-:W-:Y:S01]  /*51b0*/  @!P0 IMAD.IADD R4, R4, 0x1, -R9.reuse ;  /* 0x0000000104048824 */ /* 0x100fe200078e0a09 */
[----:B------:R-:W-:Y:S01]  /*51c0*/  ISETP.GE.AND P0, PT, R7, RZ, PT ;  /* 0x000000ff0700720c */ /* 0x000fe20003f06270 */
[C---:B------:R-:W-:Y:S01]  /*51d0*/  IMAD R7, R9.reuse, R11, R0 ;  /* 0x0000000b09077224 */ /* 0x040fe200078e0200 */
[----:B------:R-:W-:Y:S01]  /*51e0*/  ISETP.GT.U32.AND P2, PT, R9, R13, PT ;  /* 0x0000000d0900720c */ /* 0x000fe20003f44070 */
[----:B------:R-:W-:Y:S02]  /*51f0*/  VIADD R0, R26, 0x1a2 ;  /* 0x000001a21a007836 */ /* 0x000fe40000000000 */
[----:B------:R-:W-:-:S02]  /*5200*/  @!P3 IMAD.IADD R12, R12, 0x1, -R9 ;  /* 0x000000010c0cb824 */ /* 0x000fc400078e0a09 */
[----:B------:R-:W-:Y:S01]  /*5210*/  @!P6 IMAD.MOV R17, RZ, RZ, -R17 ;  /* 0x000000ffff11e224 */ /* 0x000fe200078e0a11 */
[----:B------:R-:W-:Y:S01]  /*5220*/  IABS R15, R0 ;  /* 0x00000000000f7213 */ /* 0x000fe20000000000 */
[----:B------:R-:W-:Y:S01]  /*5230*/  @!P5 IMAD.MOV R3, RZ, RZ, -R3 ;  /* 0x000000ffff03d224 */ /* 0x000fe200078e0a03 */
[----:B------:R-:W-:Y:S01]  /*5240*/  ISETP.GE.AND P6, PT, R5, RZ, PT ;  /* 0x000000ff0500720c */ /* 0x000fe20003fc6270 */
[----:B------:R-:W-:Y:S01]  /*5250*/  IMAD.MOV.U32 R5, RZ, RZ, R4 ;  /* 0x000000ffff057224 */ /* 0x000fe200078e0004 */
[----:B------:R-:W-:Y:S01]  /*5260*/  ISETP.GT.U32.AND P3, PT, R9, R12, PT ;  /* 0x0000000c0900720c */ /* 0x000fe20003f64070 */
[----:B------:R-:W-:Y:S01]  /*5270*/  VIADD R4, R26, 0x1a1 ;  /* 0x000001a11a047836 */ /* 0x000fe20000000000 */
[----:B------:R-:W-:Y:S01]  /*5280*/  STL [R1+0x6f4], R17 ;  /* 0x0006f41101007387 */ /* 0x000fe20000100800 */
[----:B------:R-:W-:Y:S01]  /*5290*/  IMAD.HI.U32 R11, R10, R15, RZ ;  /* 0x0000000f0a0b7227 */ /* 0x000fe200078e00ff */
[----:B------:R-:W-:Y:S02]  /*52a0*/  ISETP.GE.AND P5, PT, R6, RZ, PT ;  /* 0x000000ff0600720c */ /* 0x000fe40003fa6270 */
[----:B------:R0:W-:Y:S01]  /*52b0*/  STL [R1+0x714], R3 ;  /* 0x0007140301007387 */ /* 0x0001e20000100800 */
[----:B------:R-:W-:Y:S01]  /*52c0*/  @!P2 IMAD.IADD R13, R13, 0x1, -R9 ;  /* 0x000000010d0da824 */ /* 0x000fe200078e0a09 */
[----:B------:R-:W-:Y:S01]  /*52d0*/  ISETP.GT.U32.AND P2, PT, R9, R7, PT ;  /* 0x000000070900720c */ /* 0x000fe20003f44070 */
[----:B------:R-:W-:Y:S01]  /*52e0*/  @!P4 IMAD.MOV R5, RZ, RZ, -R5 ;  /* 0x000000ffff05c224 */ /* 0x000fe200078e0a05 */
[----:B------:R-:W-:Y:S01]  /*52f0*/  ISETP.GE.AND P4, PT, R0, RZ, PT ;  /* 0x000000ff0000720c */ /* 0x000fe20003f86270 */
[----:B------:R-:W-:-:S02]  /*5300*/  IMAD.MOV R11, RZ, RZ, -R11 ;  /* 0x000000ffff0b7224 */ /* 0x000fc400078e0a0b */
[----:B------:R-:W-:Y:S01]  /*5310*/  @!P3 IMAD.IADD R12, R12, 0x1, -R9 ;  /* 0x000000010c0cb824 */ /* 0x000fe200078e0a09 */
[----:B------:R1:W-:Y:S01]  /*5320*/  STL [R1+0x720], R5 ;  /* 0x0007200501007387 */ /* 0x0003e20000100800 */
[C---:B------:R-:W-:Y:S02]  /*5330*/  IMAD R15, R9.reuse, R11, R15 ;  /* 0x0000000b090f7224 */ /* 0x040fe400078e020f */
[----:B0-----:R-:W-:Y:S01]  /*5340*/  IMAD.MOV.U32 R3, RZ, RZ, R14 ;  /* 0x000000ffff037224 */ /* 0x001fe200078e000e */
[----:B------:R-:W-:Y:S01]  /*5350*/  IABS R14, R4 ;  /* 0x00000004000e7213 */ /* 0x000fe20000000000 */
[----:B------:R-:W-:Y:S01]  /*5360*/  IMAD.MOV.U32 R16, RZ, RZ, R13 ;  /* 0x000000ffff107224 */ /* 0x000fe200078e000d */
[----:B------:R-:W-:Y:S01]  /*5370*/  ISETP.GT.U32.AND P3, PT, R9, R15, PT ;  /* 0x0000000f0900720c */ /* 0x000fe20003f64070 */
[----:B------:R-:W-:Y:S02]  /*5380*/  @!P2 IMAD.IADD R7, R7, 0x1, -R9 ;  /* 0x000000010707a824 */ /* 0x000fe400078e0a09 */
[----:B------:R-:W-:-:S02]  /*5390*/  VIADD R0, R26, 0x1a0 ;  /* 0x000001a01a007836 */ /* 0x000fc40000000000 */
[----:B-1----:R-:W-:Y:S01]  /*53a0*/  IMAD.HI.U32 R5, R10, R14, RZ ;  /* 0x0000000e0a057227 */ /* 0x002fe200078e00ff */
[C---:B------:R-:W-:Y:S02]  /*53b0*/  ISETP.GT.U32.AND P2, PT, R9.reuse, R7, PT ;  /* 0x000000070900720c */ /* 0x040fe40003f44070 */
[----:B------:R-:W-:Y:S01]  /*53c0*/  IABS R6, R0 ;  /* 0x0000000000067213 */ /* 0x000fe20000000000 */
[----:B------:R-:W-:Y:S02]  /*53d0*/  IMAD.MOV R5, RZ, RZ, -R5 ;  /* 0x000000ffff057224 */ /* 0x000fe400078e0a05 */
[----:B------:R-:W-:Y:S02]  /*53e0*/  @!P6 IMAD.MOV R16, RZ, RZ, -R16 ;  /* 0x000000ffff10e224 */ /* 0x000fe400078e0a10 */
[----:B------:R-:W-:Y:S02]  /*53f0*/  IMAD R14, R9, R5, R14 ;  /* 0x00000005090e7224 */ /* 0x000fe400078e020e */
[----:B------:R-:W-:-:S02]  /*5400*/  @!P3 IMAD.IADD R15, R15, 0x1, -R9 ;  /* 0x000000010f0fb824 */ /* 0x000fc400078e0a09 */
[----:B------:R-:W-:Y:S01]  /*5410*/  @!P1 IMAD.MOV R3, RZ, RZ, -R3 ;  /* 0x000000ffff039224 */ /* 0x000fe200078e0a03 */
[C---:B------:R-:W-:Y:S01]  /*5420*/  ISETP.GT.U32.AND P6, PT, R9.reuse, R14, PT ;  /* 0x0000000e0900720c */ /* 0x040fe20003fc4070 */
[----:B------:R-:W-:Y:S01]  /*5430*/  VIADD R8, R26, 0x19f ;  /* 0x0000019f1a087836 */ /* 0x000fe20000000000 */
[----:B------:R-:W-:Y:S01]  /*5440*/  ISETP.GT.U32.AND P3, PT, R9, R15, PT ;  /* 0x0000000f0900720c */ /* 0x000fe20003f64070 */
[----:B------:R-:W-:Y:S01]  /*5450*/  IMAD.HI.U32 R11, R10, R6, RZ ;  /* 0x000000060a0b7227 */ /* 0x000fe200078e00ff */
[----:B------:R0:W-:Y:S01]  /*5460*/  STL [R1+0x734], R3 ;  /* 0x0007340301007387 */ /* 0x0001e20000100800 */
[----:B------:R-:W-:Y:S02]  /*5470*/  ISETP.GE.AND P1, PT, R4, RZ, PT ;  /* 0x000000ff0400720c */ /* 0x000fe40003f26270 */
[----:B------:R-:W-:Y:S01]  /*5480*/  @!P2 IMAD.IADD R7, R7, 0x1, -R9 ;  /* 0x000000010707a824 */ /* 0x000fe200078e0a09 */
[----:B------:R-:W-:Y:S01]  /*5490*/  IABS R4, R8 ;  /* 0x0000000800047213 */ /* 0x000fe20000000000 */
[----:B------:R-:W-:Y:S01]  /*54a0*/  IMAD.MOV R11, RZ, RZ, -R11 ;  /* 0x000000ffff0b7224 */ /* 0x000fe200078e0a0b */
[----:B------:R-:W-:Y:S01]  /*54b0*/  ISETP.GE.AND P2, PT, R8, RZ, PT ;  /* 0x000000ff0800720c */ /* 0x000fe20003f46270 */
[----:B------:R-:W-:Y:S01]  /*54c0*/  VIADD R8, R26, 0x19e ;  /* 0x0000019e1a087836 */ /* 0x000fe20000000000 */
[----:B------:R-:W-:Y:S01]  /*54d0*/  STL [R1+0x73c], R16 ;  /* 0x00073c1001007387 */ /* 0x000fe20000100800 */
[----:B------:R-:W-:-:S02]  /*54e0*/  @!P6 IMAD.IADD R14, R14, 0x1, -R9 ;  /* 0x000000010e0ee824 */ /* 0x000fc400078e0a09 */
[----:B0-----:R-:W-:Y:S01]  /*54f0*/  IMAD.MOV.U32 R3, RZ, RZ, R12 ;  /* 0x000000ffff037224 */ /* 0x001fe200078e000c */
[----:B------:R-:W-:Y:S01]  /*5500*/  IABS R17, R8 ;  /* 0x0000000800117213 */ /* 0x000fe20000000000 */
[----:B------:R-:W-:Y:S01]  /*5510*/  IMAD.HI.U32 R5, R10, R4, RZ ;  /* 0x000000040a057227 */ /* 0x000fe200078e00ff */
[----:B------:R-:W-:-:S03]  /*5520*/  ISETP.GT.U32.AND P6, PT, R9, R14, PT ;  /* 0x0000000e0900720c */ /* 0x000fc60003fc4070 */
[----:B------:R-:W-:Y:S01]  /*5530*/  @!P5 IMAD.MOV R3, RZ, RZ, -R3 ;  /* 0x000000ffff03d224 */ /* 0x000fe200078e0a03 */
[----:B------:R-:W-:Y:S01]  /*5540*/  ISETP.GE.AND P5, PT, R0, RZ, PT ;  /* 0x000000ff0000720c */ /* 0x000fe20003fa6270 */
[----:B------:R-:W-:Y:S02]  /*5550*/  IMAD R0, R9, R11, R6 ;  /* 0x0000000b09007224 */ /* 0x000fe400078e0206 */
[----:B------:R-:W-:Y:S01]  /*5560*/  @!P3 IMAD.IADD R15, R15, 0x1, -R9 ;  /* 0x000000010f0fb824 */ /* 0x000fe200078e0a09 */
[----:B------:R0:W-:Y:S01]  /*5570*/  STL [R1+0x764], R3 ;  /* 0x0007640301007387 */ /* 0x0001e20000100800 */
[----:B------:R-:W-:Y:S01]  /*5580*/  IMAD.MOV R5, RZ, RZ, -R5 ;  /* 0x000000ffff057224 */ /* 0x000fe200078e0a05 */
[----:B------:R-:W-:Y:S01]  /*5590*/  ISETP.GT.U32.AND P3, PT, R9, R0, PT ;  /* 0x000000000900720c */ /* 0x000fe20003f64070 */
[----:B------:R-:W-:Y:S02]  /*55a0*/  VIADD R11, R26, 0x19d ;  /* 0x0000019d1a0b7836 */ /* 0x000fe40000000000 */
[----:B------:R-:W-:-:S03]  /*55b0*/  IMAD.HI.U32 R13, R10, R17, RZ ;  /* 0x000000110a0d7227 */ /* 0x000fc600078e00ff */
[----:B------:R-:W-:Y:S01]  /*55c0*/  IABS R22, R11 ;  /* 0x0000000b00167213 */ /* 0x000fe20000000000 */
[C---:B------:R-:W-:Y:S02]  /*55d0*/  IMAD R4, R9.reuse, R5, R4 ;  /* 0x0000000509047224 */ /* 0x040fe400078e0204 */
[----:B------:R-:W-:Y:S02]  /*55e0*/  IMAD.MOV R13, RZ, RZ, -R13 ;  /* 0x000000ffff0d7224 */ /* 0x000fe400078e0a0d */
[----:B------:R-:W-:Y:S01]  /*55f0*/  @!P6 IMAD.IADD R14, R14, 0x1, -R9 ;  /* 0x000000010e0ee824 */ /* 0x000fe200078e0a09 */
[C---:B------:R-:W-:Y:S01]  /*5600*/  ISETP.GT.U32.AND P6, PT, R9.reuse, R4, PT ;  /* 0x000000040900720c */ /* 0x040fe20003fc4070 */
[----:B------:R-:W-:Y:S02]  /*5610*/  IMAD R17, R9, R13, R17 ;  /* 0x0000000d09117224 */ /* 0x000fe400078e0211 */
[----:B------:R-:W-:-:S04]  /*5620*/  IMAD.HI.U32 R21, R10, R22, RZ ;  /* 0x000000160a157227 */ /* 0x000fc800078e00ff */
[----:B------:R-:W-:Y:S01]  /*5630*/  @!P3 IMAD.IADD R0, R0, 0x1, -R9 ;  /* 0x000000010000b824 */ /* 0x000fe200078e0a09 */
[C---:B------:R-:W-:Y:S01]  /*5640*/  ISETP.GT.U32.AND P3, PT, R9.reuse, R17, PT ;  /* 0x000000110900720c */ /* 0x040fe20003f64070 */
[----:B------:R-:W-:Y:S02]  /*5650*/  IMAD.MOV R21, RZ, RZ, -R21 ;  /* 0x000000ffff157224 */ /* 0x000fe400078e0a15 */
[----:B0-----:R-:W-:Y:S02]  /*5660*/  IMAD.MOV.U32 R3, RZ, RZ, R7 ;  /* 0x000000ffff037224 */ /* 0x001fe400078e0007 */
[----:B------:R-:W-:Y:S02]  /*5670*/  VIADD R5, R26, 0x19b ;  /* 0x0000019b1a057836 */ /* 0x000fe40000000000 */
[C---:B------:R-:W-:Y:S02]  /*5680*/  IMAD R21, R9.reuse, R21, R22 ;  /* 0x0000001509157224 */ /* 0x040fe400078e0216 */
[----:B------:R-:W-:Y:S01]  /*5690*/  @!P0 IMAD.MOV R3, RZ, RZ, -R3 ;  /* 0x000000ffff038224 */ /* 0x000fe200078e0a03 */
[----:B------:R-:W-:Y:S01]  /*56a0*/  IABS R6, R5 ;  /* 0x0000000500067213 */ /* 0x000fe20000000000 */
[--C-:B------:R-:W-:Y:S01]  /*56b0*/  @!P6 IMAD.IADD R4, R4, 0x1, -R9.reuse ;  /* 0x000000010404e824 */ /* 0x100fe200078e0a09 */
[----:B------:R-:W-:Y:S01]  /*56c0*/  ISETP.GT.U32.AND P6, PT, R9, R21, PT ;  /* 0x000000150900720c */ /* 0x000fe20003fc4070 */
[----:B------:R-:W-:Y:S01]  /*56d0*/  @!P3 IMAD.IADD R17, R17, 0x1, -R9 ;  /* 0x000000011111b824 */ /* 0x000fe200078e0a09 */
[----:B------:R0:W-:Y:S01]  /*56e0*/  STL [R1+0x76c], R3 ;  /* 0x00076c0301007387 */ /* 0x0001e20000100800 */
[C---:B------:R-:W-:Y:S01]  /*56f0*/  ISETP.GT.U32.AND P3, PT, R9.reuse, R0, PT ;  /* 0x000000000900720c */ /* 0x040fe20003f64070 */
[----:B------:R-:W-:Y:S01]  /*5700*/  VIADD R16, R26, 0x19a ;  /* 0x0000019a1a107836 */ /* 0x000fe20000000000 */
[----:B------:R-:W-:Y:S01]  /*5710*/  ISETP.GT.U32.AND P0, PT, R9, R4, PT ;  /* 0x000000040900720c */ /* 0x000fe20003f04070 */
[----:B------:R-:W-:-:S03]  /*5720*/  IMAD.HI.U32 R18, R10, R6, RZ ;  /* 0x000000060a127227 */ /* 0x000fc600078e00ff */
[----:B------:R-:W-:Y:S01]  /*5730*/  IABS R12, R16 ;  /* 0x00000010000c7213 */ /* 0x000fe20000000000 */
[----:B------:R-:W-:Y:S02]  /*5740*/  IMAD.MOV R23, RZ, RZ, -R23 ;  /* 0x000000ffff177224 */ /* 0x000fe400078e0a17 */
[----:B0-----:R-:W-:Y:S02]  /*5750*/  IMAD.MOV.U32 R3, RZ, RZ, R15 ;  /* 0x000000ffff037224 */ /* 0x001fe400078e000f */
[----:B------:R-:W-:Y:S02]  /*5760*/  IMAD.MOV R18, RZ, RZ, -R18 ;  /* 0x000000ffff127224 */ /* 0x000fe400078e0a12 */
[----:B------:R-:W-:Y:S02]  /*5770*/  @!P4 IMAD.MOV R3, RZ, RZ, -R3 ;  /* 0x000000ffff03c224 */ /* 0x000fe400078e0a03 */
[C---:B------:R-:W-:Y:S02]  /*5780*/  IMAD R20, R9.reuse, R23, R20 ;  /* 0x0000001709147224 */ /* 0x040fe400078e0214 */
[----:B------:R-:W-:Y:S01]  /*5790*/  IMAD R6, R9, R18, R6 ;  /* 0x0000001209067224 */ /* 0x000fe200078e0206 */
[----:B------:R0:W-:Y:S01]  /*57a0*/  STL [R1+0x784], R3 ;  /* 0x0007840301007387 */ /* 0x0001e20000100800 */
[----:B------:R-:W-:Y:S01]  /*57b0*/  @!P6 IMAD.IADD R21, R21, 0x1, -R9 ;  /* 0x000000011515e824 */ /* 0x000fe200078e0a09 */
[----:B------:R-:W-:Y:S01]  /*57c0*/  ISETP.GT.U32.AND P6, PT, R9, R17, PT ;  /* 0x000000110900720c */ /* 0x000fe20003fc4070 */
[----:B------:R-:W-:-:S03]  /*57d0*/  IMAD.HI.U32 R13, R10, R12, RZ ;  /* 0x0000000c0a0d7227 */ /* 0x000fc600078e00ff */
[C---:B------:R-:W-:Y:S01]  /*57e0*/  ISETP.GT.U32.AND P4, PT, R9.reuse, R21, PT ;  /* 0x000000150900720c */ /* 0x040fe20003f84070 */
[----:B------:R-:W-:Y:S01]  /*57f0*/  @!P3 IMAD.IADD R0, R0, 0x1, -R9 ;  /* 0x000000010000b824 */ /* 0x000fe200078e0a09 */
[C---:B------:R-:W-:Y:S01]  /*5800*/  ISETP.GT.U32.AND P3, PT, R9.reuse, R6, PT ;  /* 0x000000060900720c */ /* 0x040fe20003f64070 */
[----:B------:R-:W-:Y:S02]  /*5810*/  IMAD.MOV R13, RZ, RZ, -R13 ;  /* 0x000000ffff0d7224 */ /* 0x000fe400078e0a0d */
[----:B0-----:R-:W-:Y:S02]  /*5820*/  IMAD.MOV.U32 R3, RZ, RZ, R14 ;  /* 0x000000ffff037224 */ /* 0x001fe400078e000e */
[C---:B------:R-:W-:Y:S02]  /*5830*/  IMAD R12, R9.reuse, R13, R12 ;  /* 0x0000000d090c7224 */ /* 0x040fe400078e020c */
[----:B------:R-:W-:Y:S01]  /*5840*/  @!P1 IMAD.MOV R3, RZ, RZ, -R3 ;  /* 0x000000ffff039224 */ /* 0x000fe200078e0a03 */
[----:B------:R-:W-:Y:S01]  /*5850*/  ISETP.GT.U32.AND P1, PT, R9, R20, PT ;  /* 0x000000140900720c */ /* 0x000fe20003f24070 */
[----:B------:R-:W-:-:S02]  /*5860*/  VIADD R18, R26, 0x199 ;  /* 0x000001991a127836 */ /* 0x000fc40000000000 */
[----:B------:R-:W-:Y:S01]  /*5870*/  VIADD R7, R26, 0x198 ;  /* 0x000001981a077836 */ /* 0x000fe20000000000 */
[----:B------:R0:W-:Y:S01]  /*5880*/  STL [R1+0x794], R3 ;  /* 0x0007940301007387 */ /* 0x0001e20000100800 */
[--C-:B------:R-:W-:Y:S01]  /*5890*/  @!P0 IMAD.IADD R4, R4, 0x1, -R9.reuse ;  /* 0x0000000104048824 */ /* 0x100fe200078e0a09 */
[----:B------:R-:W-:Y:S01]  /*58a0*/  IABS R13, R18 ;  /* 0x00000012000d7213 */ /* 0x000fe20000000000 */
[--C-:B------:R-:W-:Y:S01]  /*58b0*/  @!P6 IMAD.IADD R17, R17, 0x1, -R9.reuse ;  /* 0x000000011111e824 */ /* 0x100fe200078e0a09 */
[----:B------:R-:W-:Y:S01]  /*58c0*/  ISETP.GT.U32.AND P6, PT, R9, R12, PT ;  /* 0x0000000c0900720c */ /* 0x000fe20003fc4070 */
[----:B------:R-:W-:Y:S01]  /*58d0*/  IMAD.MOV.U32 R22, RZ, RZ, R0 ;  /* 0x000000ffff167224 */ /* 0x000fe200078e0000 */
[----:B------:R-:W-:Y:S01]  /*58e0*/  IABS R15, R7 ;  /* 0x00000007000f7213 */ /* 0x000fe20000000000 */
[--C-:B------:R-:W-:Y:S01]  /*58f0*/  @!P3 IMAD.IADD R6, R6, 0x1, -R9.reuse ;  /* 0x000000010606b824 */ /* 0x100fe200078e0a09 */
[----:B------:R-:W-:Y:S01]  /*5900*/  ISETP.GE.AND P0, PT, R8, RZ, PT ;  /* 0x000000ff0800720c */ /* 0x000fe20003f06270 */
[--C-:B------:R-:W-:Y:S01]  /*5910*/  @!P1 IMAD.IADD R20, R20, 0x1, -R9.reuse ;  /* 0x0000000114149824 */ /* 0x100fe200078e0a09 */
[----:B------:R-:W-:Y:S01]  /*5920*/  ISETP.GE.AND P3, PT, R5, RZ, PT ;  /* 0x000000ff0500720c */ /* 0x000fe20003f66270 */
[----:B0-----:R-:W-:Y:S01]  /*5930*/  IMAD.MOV.U32 R3, RZ, RZ, R4 ;  /* 0x000000ffff037224 */ /* 0x001fe200078e0004 */
[----:B------:R-:W-:Y:S01]  /*5940*/  ISETP.GE.AND P1, PT, R19, RZ, PT ;  /* 0x000000ff1300720c */ /* 0x000fe20003f26270 */
[----:B------:R-:W-:Y:S01]  /*5950*/  @!P4 IMAD.IADD R21, R21, 0x1, -R9 ;  /* 0x000000011515c824 */ /* 0x000fe200078e0a09 */
[----:B------:R-:W-:Y:S01]  /*5960*/  ISETP.GE.AND P4, PT, R11, RZ, PT ;  /* 0x000000ff0b00720c */ /* 0x000fe20003f86270 */
[----:B------:R-:W-:Y:S01]  /*5970*/  @!P5 IMAD.MOV R22, RZ, RZ, -R22 ;  /* 0x000000ffff16d224 */ /* 0x000fe200078e0a16 */
[C---:B------:R-:W-:Y:S01]  /*5980*/  ISETP.GT.U32.AND P5, PT, R9.reuse, R20, PT ;  /* 0x000000140900720c */ /* 0x040fe20003fa4070 */
[----:B------:R-:W-:Y:S01]  /*5990*/  @!P2 IMAD.MOV R3, RZ, RZ, -R3 ;  /* 0x000000ffff03a224 */ /* 0x000fe200078e0a03 */
[----:B------:R-:W-:Y:S01]  /*59a0*/  ISETP.GT.U32.AND P2, PT, R9, R6, PT ;  /* 0x000000060900720c */ /* 0x000fe20003f44070 */
[C---:B------:R-:W-:Y:S01]  /*59b0*/  IMAD.HI.U32 R8, R10.reuse, R13, RZ ;  /* 0x0000000d0a087227 */ /* 0x040fe200078e00ff */
[----:B------:R-:W-:Y:S03]  /*59c0*/  STL [R1+0x7b0], R22 ;  /* 0x0007b01601007387 */ /* 0x000fe60000100800 */
[----:B------:R-:W-:Y:S01]  /*59d0*/  IMAD.HI.U32 R14, R10, R15, RZ ;  /* 0x0000000f0a0e7227 */ /* 0x000fe200078e00ff */
[----:B------:R0:W-:Y:S03]  /*59e0*/  STL [R1+0x7b8], R3 ;  /* 0x0007b80301007387 */ /* 0x0001e60000100800 */
[----:B------:R-:W-:-:S02]  /*59f0*/  IMAD.MOV R8, RZ, RZ, -R8 ;  /* 0x000000ffff087224 */ /* 0x000fc400078e0a08 */
[----:B------:R-:W-:Y:S02]  /*5a00*/  IMAD.MOV R14, RZ, RZ, -R14 ;  /* 0x000000ffff0e7224 */ /* 0x000fe400078e0a0e */
[----:B------:R-:W-:Y:S02]  /*5a10*/  @!P6 IMAD.IADD R12, R12, 0x1, -R9 ;  /* 0x000000010c0ce824 */ /* 0x000fe400078e0a09 */
[----:B------:R-:W-:Y:S02]  /*5a20*/  IMAD.MOV.U32 R5, RZ, RZ, R17 ;  /* 0x000000ffff057224 */ /* 0x000fe400078e0011 */
[----:B0-----:R-:W-:Y:S01]  /*5a30*/  IMAD.MOV.U32 R3, RZ, RZ, R21 ;  /* 0x000000ffff037224 */ /* 0x001fe200078e0015 */
[C---:B------:R-:W-:Y:S01]  /*5a40*/  ISETP.GT.U32.AND P6, PT, R9.reuse, R12, PT ;  /* 0x0000000c0900720c */ /* 0x040fe20003fc4070 */
[C---:B------:R-:W-:Y:S02]  /*5a50*/  IMAD R8, R9.reuse, R8, R13 ;  /* 0x0000000809087224 */ /* 0x040fe400078e020d */
[----:B------:R-:W-:-:S02]  /*5a60*/  IMAD R14, R9, R14, R15 ;  /* 0x0000000e090e7224 */ /* 0x000fc400078e020f */
[----:B------:R-:W-:Y:S02]  /*5a70*/  VIADD R0, R26, 0x197 ;  /* 0x000001971a007836 */ /* 0x000fe40000000000 */
[----:B------:R-:W-:Y:S01]  /*5a80*/  @!P0 IMAD.MOV R5, RZ, RZ, -R5 ;  /* 0x000000ffff058224 */ /* 0x000fe200078e0a05 */
[C---:B------:R-:W-:Y:S01]  /*5a90*/  ISETP.GT.U32.AND P0, PT, R9.reuse, R8, PT ;  /* 0x000000080900720c */ /* 0x040fe20003f04070 */
[----:B------:R-:W-:Y:S01]  /*5aa0*/  @!P4 IMAD.MOV R3, RZ, RZ, -R3 ;  /* 0x000000ffff03c224 */ /* 0x000fe200078e0a03 */
[----:B------:R-:W-:Y:S01]  /*5ab0*/  IABS R13, R0 ;  /* 0x00000000000d7213 */ /* 0x000fe20000000000 */
[--C-:B------:R-:W-:Y:S01]  /*5ac0*/  @!P5 IMAD.IADD R20, R20, 0x1, -R9.reuse ;  /* 0x000000011414d824 */ /* 0x100fe200078e0a09 */
[----:B------:R-:W-:Y:S01]  /*5ad0*/  ISETP.GT.U32.AND P5, PT, R9, R14, PT ;  /* 0x0000000e0900720c */ /* 0x000fe20003fa4070 */
[----:B------:R-:W-:Y:S01]  /*5ae0*/  @!P2 IMAD.IADD R6, R6, 0x1, -R9 ;  /* 0x000000010606a824 */ /* 0x000fe200078e0a09 */
[----:B------:R0:W-:Y:S01]  /*5af0*/  STL [R1+0x7cc], R5 ;  /* 0x0007cc0501007387 */ /* 0x0001e20000100800 */
[----:B------:R-:W-:Y:S01]  /*5b00*/  IMAD.MOV.U32 R11, RZ, RZ, R20 ;  /* 0x000000ffff0b7224 */ /* 0x000fe200078e0014 */
[----:B------:R-:W-:Y:S01]  /*5b10*/  ISETP.GE.AND P4, PT, R16, RZ, PT ;  /* 0x000000ff1000720c */ /* 0x000fe20003f86270 */
[----:B------:R-:W-:Y:S01]  /*5b20*/  VIADD R4, R26, 0x196 ;  /* 0x000001961a047836 */ /* 0x000fe20000000000 */
[----:B------:R1:W-:Y:S01]  /*5b30*/  STL [R1+0x7dc], R3 ;  /* 0x0007dc0301007387 */ /* 0x0003e20000100800 */
[----:B------:R-:W-:Y:S01]  /*5b40*/  @!P1 IMAD.MOV R11, RZ, RZ, -R11 ;  /* 0x000000ffff0b9224 */ /* 0x000fe200078e0a0b */
[----:B------:R-:W-:Y:S01]  /*5b50*/  ISETP.GE.AND P2, PT, R18, RZ, PT ;  /* 0x000000ff1200720c */ /* 0x000fe20003f46270 */
[--C-:B------:R-:W-:Y:S01]  /*5b60*/  @!P6 IMAD.IADD R12, R12, 0x1, -R9.reuse ;  /* 0x000000010c0ce824 */ /* 0x100fe200078e0a09 */
[----:B------:R-:W-:Y:S01]  /*5b70*/  IABS R16, R4 ;  /* 0x0000000400107213 */ /* 0x000fe20000000000 */
[----:B------:R-:W-:Y:S01]  /*5b80*/  @!P0 IMAD.IADD R8, R8, 0x1, -R9 ;  /* 0x0000000108088824 */ /* 0x000fe200078e0a09 */
[----:B------:R-:W-:Y:S01]  /*5b90*/  STL [R1+0x7d8], R11 ;  /* 0x0007d80b01007387 */ /* 0x000fe20000100800 */
[----:B0-----:R-:W-:Y:S01]  /*5ba0*/  IMAD.HI.U32 R5, R10, R13, RZ ;  /* 0x0000000d0a057227 */ /* 0x001fe200078e00ff */
[----:B------:R-:W-:-:S02]  /*5bb0*/  ISETP.GE.AND P0, PT, R0, RZ, PT ;  /* 0x000000ff0000720c */ /* 0x000fc40003f06270 */
[----:B------:R-:W-:Y:S01]  /*5bc0*/  ISETP.GT.U32.AND P1, PT, R9, R8, PT ;  /* 0x000000080900720c */ /* 0x000fe20003f24070 */
[----:B-1----:R-:W-:Y:S01]  /*5bd0*/  IMAD.MOV.U32 R3, RZ, RZ, R6 ;  /* 0x000000ffff037224 */ /* 0x002fe200078e0006 */
[----:B------:R-:W-:Y:S01]  /*5be0*/  ISETP.GE.AND P6, PT, R7, RZ, PT ;  /* 0x000000ff0700720c */ /* 0x000fe20003fc6270 */
[----:B------:R-:W-:Y:S02]  /*5bf0*/  IMAD.MOV R5, RZ, RZ, -R5 ;  /* 0x000000ffff057224 */ /* 0x000fe400078e0a05 */
[----:B------:R-:W-:Y:S01]  /*5c00*/  @!P3 IMAD.MOV R3, RZ, RZ, -R3 ;  /* 0x000000ffff03b224 */ /* 0x000fe200078e0a03 */
[----:B------:R-:W-:Y:S01]  /*5c10*/  ISETP.GE.AND P3, PT, R4, RZ, PT ;  /* 0x000000ff0400720c */ /* 0x000fe20003f66270 */
[----:B------:R-:W-:Y:S02]  /*5c20*/  @!P5 IMAD.IADD R14, R14, 0x1, -R9 ;  /* 0x000000010e0ed824 */ /* 0x000fe400078e0a09 */
[C---:B------:R-:W-:Y:S01]  /*5c30*/  IMAD R13, R9.reuse, R5, R13 ;  /* 0x00000005090d7224 */ /* 0x040fe200078e020d */
[----:B------:R0:W-:Y:S01]  /*5c40*/  STL [R1+0x7d4], R3 ;  /* 0x0007d40301007387 */ /* 0x0001e20000100800 */
[----:B------:R-:W-:Y:S01]  /*5c50*/  IMAD.HI.U32 R0, R10, R16, RZ ;  /* 0x000000100a007227 */ /* 0x000fe200078e00ff */
[----:B------:R-:W-:-:S03]  /*5c60*/  ISETP.GT.U32.AND P5, PT, R9, R14, PT ;  /* 0x0000000e0900720c */ /* 0x000fc60003fa4070 */
[----:B------:R-:W-:Y:S02]  /*5c70*/  IMAD.MOV R0, RZ, RZ, -R0 ;  /* 0x000000ffff007224 */ /* 0x000fe400078e0a00 */
[----:B------:R-:W-:Y:S02]  /*5c80*/  VIADD R4, R26, 0x195 ;  /* 0x000001951a047836 */ /* 0x000fe40000000000 */
[C---:B------:R-:W-:Y:S02]  /*5c90*/  IMAD R16, R9.reuse, R0, R16 ;  /* 0x0000000009107224 */ /* 0x040fe400078e0210 */
[----:B0-----:R-:W-:Y:S02]  /*5ca0*/  IMAD.MOV.U32 R3, RZ, RZ, R12 ;  /* 0x000000ffff037224 */ /* 0x001fe400078e000c */
[----:B------:R-:W-:Y:S01]  /*5cb0*/  @!P1 IMAD.IADD R8, R8, 0x1, -R9 ;  /* 0x0000000108089824 */ /* 0x000fe200078e0a09 */
[----:B------:R-:W-:Y:S01]  /*5cc0*/  ISETP.GE.AND P1, PT, R4, RZ, PT ;  /* 0x000000ff0400720c */ /* 0x000fe20003f26270 */
[----:B------:R-:W-:Y:S01]  /*5cd0*/  @!P4 IMAD.MOV R3, RZ, RZ, -R3 ;  /* 0x000000ffff03c224 */ /* 0x000fe200078e0a03 */
[C---:B------:R-:W-:Y:S01]  /*5ce0*/  ISETP.GT.U32.AND P4, PT, R9.reuse, R13, PT ;  /* 0x0000000d0900720c */ /* 0x040fe20003f84070 */
[----:B------:R-:W-:Y:S01]  /*5cf0*/  @!P5 IMAD.IADD R14, R14, 0x1, -R9 ;  /* 0x000000010e0ed824 */ /* 0x000fe200078e0a09 */
[----:B------:R-:W-:Y:S01]  /*5d00*/  IABS R4, R4 ;  /* 0x0000000400047213 */ /* 0x000fe20000000000 */
[C---:B------:R-:W-:Y:S01]  /*5d10*/  VIADD R0, R26.reuse, 0x193 ;  /* 0x000001931a007836 */ /* 0x040fe20000000000 */
[----:B------:R-:W-:Y:S01]  /*5d20*/  ISETP.GT.U32.AND P5, PT, R9, R16, PT ;  /* 0x000000100900720c */ /* 0x000fe20003fa4070 */
[----:B------:R0:W-:Y:S01]  /*5d30*/  STL [R1+0x7d0], R3 ;  /* 0x0007d00301007387 */ /* 0x0001e20000100800 */
[----:B------:R-:W-:-:S02]  /*5d40*/  VIADD R6, R26, 0x194 ;  /* 0x000001941a067836 */ /* 0x000fc40000000000 */
[----:B------:R-:W-:Y:S01]  /*5d50*/  IABS R12, R0 ;  /* 0x00000000000c7213 */ /* 0x000fe20000000000 */
[----:B------:R-:W-:Y:S02]  /*5d60*/  VIADD R15, R26, 0x191 ;  /* 0x000001911a0f7836 */ /* 0x000fe40000000000 */
[----:B------:R-:W-:Y:S02]  /*5d70*/  IABS R5, R6 ;  /* 0x0000000600057213 */ /* 0x000fe40000000000 */
[----:B------:R-:W-:Y:S01]  /*5d80*/  @!P4 IMAD.IADD R13, R13, 0x1, -R9 ;  /* 0x000000010d0dc824 */ /* 0x000fe200078e0a09 */
[----:B------:R-:W-:Y:S01]  /*5d90*/  IABS R17, R15 ;  /* 0x0000000f00117213 */ /* 0x000fe20000000000 */
[----:B0-----:R-:W-:Y:S02]  /*5da0*/  IMAD.MOV.U32 R3, RZ, RZ, R8 ;  /* 0x000000ffff037224 */ /* 0x001fe400078e0008 */
[----:B------:R-:W-:Y:S01]  /*5db0*/  IMAD.HI.U32 R8, R10, R4, RZ ;  /* 0x000000040a087227 */ /* 0x000fe200078e00ff */
[----:B------:R-:W-:-:S03]  /*5dc0*/  ISETP.GT.U32.AND P4, PT, R9, R13, PT ;  /* 0x0000000d0900720c */ /* 0x000fc60003f84070 */
[----:B------:R-:W-:Y:S01]  /*5dd0*/  @!P2 IMAD.MOV R3, RZ, RZ, -R3 ;  /* 0x000000ffff03a224 */ /* 0x000fe200078e0a03 */
[----:B------:R-:W-:Y:S01]  /*5de0*/  ISETP.GE.AND P2, PT, R6, RZ, PT ;  /* 0x000000ff0600720c */ /* 0x000fe20003f46270 */
[----:B------:R-:W-:Y:S02]  /*5df0*/  IMAD.MOV R8, RZ, RZ, -R8 ;  /* 0x000000ffff087224 */ /* 0x000fe400078e0a08 */
[----:B------:R-:W-:Y:S01]  /*5e00*/  @!P5 IMAD.IADD R16, R16, 0x1, -R9 ;  /* 0x000000011010d824 */ /* 0x000fe200078e0a09 */
[----:B------:R0:W-:Y:S01]  /*5e10*/  STL [R1+0x7c8], R3 ;  /* 0x0007c80301007387 */ /* 0x0001e20000100800 */
[----:B------:R-:W-:-:S03]  /*5e20*/  IMAD.HI.U32 R6, R10, R12, RZ ;  /* 0x0000000c0a067227 */ /* 0x000fc600078e00ff */
[----:B------:R-:W-:Y:S01]  /*5e30*/  ISETP.GT.U32.AND P5, PT, R9, R16, PT ;  /* 0x000000100900720c */ /* 0x000fe20003fa4070 */
[----:B------:R-:W-:Y:S02]  /*5e40*/  @!P4 IMAD.IADD R13, R13, 0x1, -R9 ;  /* 0x000000010d0dc824 */ /* 0x000fe400078e0a09 */
[----:B------:R-:W-:-:S04]  /*5e50*/  IMAD.HI.U32 R7, R10, R5, RZ ;  /* 0x000000050a077227 */ /* 0x000fc800078e00ff */
[----:B0-----:R-:W-:Y:S02]  /*5e60*/  IMAD.MOV.U32 R3, RZ, RZ, R14 ;  /* 0x000000ffff037224 */ /* 0x001fe400078e000e */
[C---:B------:R-:W-:Y:S02]  /*5e70*/  IMAD R14, R9.reuse, R8, R4 ;  /* 0x00000008090e7224 */ /* 0x040fe400078e0204 */
[----:B------:R-:W-:Y:S01]  /*5e80*/  @!P6 IMAD.MOV R3, RZ, RZ, -R3 ;  /* 0x000000ffff03e224 */ /* 0x000fe200078e0a03 */
[----:B------:R-:W-:Y:S01]  /*5e90*/  ISETP.GE.AND P6, PT, R0, RZ, PT ;  /* 0x000000ff0000720c */ /* 0x000fe20003fc6270 */
[----:B------:R-:W-:Y:S01]  /*5ea0*/  IMAD.MOV R6, RZ, RZ, -R6 ;  /* 0x000000ffff067224 */ /* 0x000fe200078e0a06 */
[C---:B------:R-:W-:Y:S01]  /*5eb0*/  ISETP.GT.U32.AND P4, PT, R9.reuse, R14, PT ;  /* 0x0000000e0900720c */ /* 0x040fe20003f84070 */
[----:B------:R-:W-:Y:S01]  /*5ec0*/  IMAD.MOV R7, RZ, RZ, -R7 ;  /* 0x000000ffff077224 */ /* 0x000fe200078e0a07 */
[----:B------:R0:W-:Y:S01]  /*5ed0*/  STL [R1+0x7c4], R3 ;  /* 0x0007c40301007387 */ /* 0x0001e20000100800 */
[----:B------:R-:W-:-:S02]  /*5ee0*/  IMAD R12, R9, R6, R12 ;  /* 0x00000006090c7224 */ /* 0x000fc400078e020c */
[C---:B------:R-:W-:Y:S02]  /*5ef0*/  IMAD R5, R9.reuse, R7, R5 ;  /* 0x0000000709057224 */ /* 0x040fe400078e0205 */
[----:B------:R-:W-:Y:S02]  /*5f00*/  @!P5 IMAD.IADD R16, R16, 0x1, -R9 ;  /* 0x000000011010d824 */ /* 0x000fe400078e0a09 */
[C---:B------:R-:W-:Y:S01]  /*5f10*/  VIADD R0, R26.reuse, 0x192 ;  /* 0x000001921a007836 */ /* 0x040fe20000000000 */
[C---:B------:R-:W-:Y:S01]  /*5f20*/  ISETP.GT.U32.AND P5, PT, R9.reuse, R5, PT ;  /* 0x000000050900720c */ /* 0x040fe20003fa4070 */
[----:B------:R-:W-:Y:S02]  /*5f30*/  VIADD R8, R26, 0x190 ;  /* 0x000001901a087836 */ /* 0x000fe40000000000 */
[----:B0-----:R-:W-:Y:S01]  /*5f40*/  IMAD.MOV.U32 R3, RZ, RZ, R13 ;  /* 0x000000ffff037224 */ /* 0x001fe200078e000d */
[----:B------:R-:W-:Y:S01]  /*5f50*/  IABS R6, R0 ;  /* 0x0000000000067213 */ /* 0x000fe20000000000 */
[----:B------:R-:W-:Y:S01]  /*5f60*/  @!P4 IMAD.IADD R14, R14, 0x1, -R9 ;  /* 0x000000010e0ec824 */ /* 0x000fe200078e0a09 */
[----:B------:R-:W-:Y:S01]  /*5f70*/  IABS R11, R8 ;  /* 0x00000008000b7213 */ /* 0x000fe20000000000 */
[----:B------:R-:W-:Y:S01]  /*5f80*/  @!P0 IMAD.MOV R3, RZ, RZ, -R3 ;  /* 0x000000ffff038224 */ /* 0x000fe200078e0a03 */
[C---:B------:R-:W-:Y:S01]  /*5f90*/  ISETP.GT.U32.AND P0, PT, R9.reuse, R12, PT ;  /* 0x0000000c0900720c */ /* 0x040fe20003f04070 */
[----:B------:R-:W-:Y:S01]  /*5fa0*/  IMAD.HI.U32 R13, R10, R6, RZ ;  /* 0x000000060a0d7227 */ /* 0x000fe200078e00ff */
[----:B------:R-:W-:-:S02]  /*5fb0*/  ISETP.GT.U32.AND P4, PT, R9, R14, PT ;  /* 0x0000000e0900720c */ /* 0x000fc40003f84070 */
[----:B------:R0:W-:Y:S01]  /*5fc0*/  STL [R1+0x7c0], R3 ;  /* 0x0007c00301007387 */ /* 0x0001e20000100800 */
[----:B------:R-:W-:Y:S02]  /*5fd0*/  VIADD R4, R26, 0x18f ;  /* 0x0000018f1a047836 */ /* 0x000fe40000000000 */
[----:B------:R-:W-:Y:S02]  /*5fe0*/  @!P5 IMAD.IADD R5, R5, 0x1, -R9 ;  /* 0x000000010505d824 */ /* 0x000fe400078e0a09 */
[----:B------:R-:W-:Y:S01]  /*5ff0*/  IMAD.MOV R13, RZ, RZ, -R13 ;  /* 0x000000ffff0d7224 */ /* 0x000fe200078e0a0d */
[----:B------:R-:W-:Y:S02]  /*6000*/  IABS R7, R4 ;  /* 0x0000000400077213 */ /* 0x000fe40000000000 */
[----:B------:R-:W-:Y:S01]  /*6010*/  ISETP.GT.U32.AND P5, PT, R9, R5, PT ;  /* 0x000000050900720c */ /* 0x000fe20003fa4070 */
[----:B------:R-:W-:Y:S02]  /*6020*/  @!P0 IMAD.IADD R12, R12, 0x1, -R9 ;  /* 0x000000010c0c8824 */ /* 0x000fe400078e0a09 */
[----:B0-----:R-:W-:-:S02]  /*6030*/  IMAD.MOV.U32 R3, RZ, RZ, R16 ;  /* 0x000000ffff037224 */ /* 0x001fc400078e0010 */
[----:B------:R-:W-:Y:S01]  /*6040*/  @!P4 IMAD.IADD R14, R14, 0x1, -R9 ;  /* 0x000000010e0ec824 */ /* 0x000fe200078e0a09 */
[C---:B------:R-:W-:Y:S01]  /*6050*/  ISETP.GT.U32.AND P0, PT, R9.reuse, R12, PT ;  /* 0x0000000c0900720c */ /* 0x040fe20003f04070 */
[----:B------:R-:W-:Y:S01]  /*6060*/  @!P3 IMAD.MOV R3, RZ, RZ, -R3 ;  /* 0x000000ffff03b224 */ /* 0x000fe200078e0a03 */
[----:B------:R-:W-:Y:S01]  /*6070*/  ISETP.GE.AND P3, PT, R0, RZ, PT ;  /* 0x000000ff0000720c */ /* 0x000fe20003f66270 */
[C---:B------:R-:W-:Y:S02]  /*6080*/  IMAD R0, R9.reuse, R13, R6 ;  /* 0x0000000d09007224 */ /* 0x040fe400078e0206 */
[C---:B------:R-:W-:Y:S01]  /*6090*/  IMAD.HI.U32 R6, R10.reuse, R11, RZ ;  /* 0x0000000b0a067227 */ /* 0x040fe200078e00ff */
[----:B------:R0:W-:Y:S02]  /*60a0*/  STL [R1+0x7bc], R3 ;  /* 0x0007bc0301007387 */ /* 0x0001e40000100800 */
[----:B------:R-:W-:Y:S01]  /*60b0*/  ISETP.GT.U32.AND P4, PT, R9, R0, PT ;  /* 0x000000000900720c */ /* 0x000fe20003f84070 */
[----:B------:R-:W-:-:S04]  /*60c0*/  IMAD.HI.U32 R16, R10, R17, RZ ;  /* 0x000000110a107227 */ /* 0x000fc800078e00ff */
[----:B------:R-:W-:-:S04]  /*60d0*/  IMAD.HI.U32 R13, R10, R7, RZ ;  /* 0x000000070a0d7227 */ /* 0x000fc800078e00ff */
[----:B0-----:R-:W-:Y:S02]  /*60e0*/  IMAD.MOV.U32 R3, RZ, RZ, R14 ;  /* 0x000000ffff037224 */ /* 0x001fe400078e000e */
[----:B------:R-:W-:Y:S02]  /*60f0*/  IMAD.MOV R6, RZ, RZ, -R6 ;  /* 0x000000ffff067224 */ /* 0x000fe400078e0a06 */
[----:B------:R-:W-:Y:S02]  /*6100*/  @!P1 IMAD.MOV R3, RZ, RZ, -R3 ;  /* 0x000000ffff039224 */ /* 0x000fe400078e0a03 */
[----:B------:R-:W-:Y:S02]  /*6110*/  IMAD.MOV R16, RZ, RZ, -R16 ;  /* 0x000000ffff107224 */ /* 0x000fe400078e0a10 */
[----:B------:R-:W-:Y:S01]  /*6120*/  IMAD.MOV R13, RZ, RZ, -R13 ;  /* 0x000000ffff0d7224 */ /* 0x000fe200078e0a0d */
[----:B------:R0:W-:Y:S01]  /*6130*/  STL [R1+0x7b4], R3 ;  /* 0x0007b40301007387 */ /* 0x0001e20000100800 */
[----:B------:R-:W-:-:S02]  /*6140*/  IMAD R11, R9, R6, R11 ;  /* 0x00000006090b7224 */ /* 0x000fc400078e020b */
[--C-:B------:R-:W-:Y:S02]  /*6150*/  @!P0 IMAD.IADD R12, R12, 0x1, -R9.reuse ;  /* 0x000000010c0c8824 */ /* 0x100fe400078e0a09 */
[----:B------:R-:W-:Y:S01]  /*6160*/  VIADD R6, R26, 0x18e ;  /* 0x0000018e1a067836 */ /* 0x000fe20000000000 */
[----:B------:R-:W-:Y:S01]  /*6170*/  ISETP.GT.U32.AND P0, PT, R9, R11, PT ;  /* 0x0000000b0900720c */ /* 0x000fe20003f04070 */
[----:B------:R-:W-:Y:S01]  /*6180*/  @!P5 IMAD.IADD R5, R5, 0x1, -R9 ;  /* 0x000000010505d824 */ /* 0x000fe200078e0a09 */
[----:B------:R-:W-:Y:S01]  /*6190*/  ISETP.GE.AND P5, PT, R15, RZ, PT ;  /* 0x000000ff0f00720c */ /* 0x000fe20003fa6270 */
[C---:B------:R-:W-:Y:S02]  /*61a0*/  IMAD R17, R9.reuse, R16, R17 ;  /* 0x0000001009117224 */ /* 0x040fe400078e0211 */
[C---:B------:R-:W-:Y:S01]  /*61b0*/  IMAD R7, R9.reuse, R13, R7 ;  /* 0x0000000d09077224 */ /* 0x040fe200078e0207 */
[----:B------:R-:W-:Y:S01]  /*61c0*/  IABS R13, R6 ;  /* 0x00000006000d7213 */ /* 0x000fe20000000000 */
[----:B0-----:R-:W-:Y:S01]  /*61d0*/  IMAD.MOV.U32 R3, RZ, RZ, R12 ;  /* 0x000000ffff037224 */ /* 0x001fe200078e000c */
[----:B------:R-:W-:Y:S01]  /*61e0*/  ISETP.GT.U32.AND P1, PT, R9, R17, PT ;  /* 0x000000110900720c */ /* 0x000fe20003f24070 */
[----:B------:R-:W-:-:S02]  /*61f0*/  IMAD.MOV.U32 R14, RZ, RZ, R5 ;  /* 0x000000ffff0e7224 */ /* 0x000fc400078e0005 */
[----:B------:R-:W-:Y:S01]  /*6200*/  @!P6 IMAD.MOV R3, RZ, RZ, -R3 ;  /* 0x000000ffff03e224 */ /* 0x000fe200078e0a03 */
[C---:B------:R-:W-:Y:S01]  /*6210*/  ISETP.GT.U32.AND P6, PT, R9.reuse, R7, PT ;  /* 0x000000070900720c */ /* 0x040fe20003fc4070 */
[----:B------:R-:W-:Y:S02]  /*6220*/  @!P4 IMAD.IADD R0, R0, 0x1, -R9 ;  /* 0x000000010000c824 */ /* 0x000fe400078e0a09 */
[----:B------:R-:W-:Y:S02]  /*6230*/  IMAD.MOV.U32 R5, RZ, RZ, R13 ;  /* 0x000000ffff057224 */ /* 0x000fe400078e000d */
[----:B------:R-:W-:Y:S01]  /*6240*/  @!P2 IMAD.MOV R14, RZ, RZ, -R14 ;  /* 0x000000ffff0ea224 */ /* 0x000fe200078e0a0e */
[----:B------:R-:W-:Y:S01]  /*6250*/  ISETP.GE.AND P2, PT, R8, RZ, PT ;  /* 0x000000ff0800720c */ /* 0x000fe20003f46270 */
[----:B------:R-:W-:Y:S01]  /*6260*/  VIADD R8, R26, 0x18d ;  /* 0x0000018d1a087836 */ /* 0x000fe20000000000 */
[----:B------:R-:W-:Y:S01]  /*6270*/  ISETP.GT.U32.AND P4, PT, R9, R0, PT ;  /* 0x000000000900720c */ /* 0x000fe20003f84070 */
[----:B------:R-:W-:Y:S01]  /*6280*/  IMAD.HI.U32 R12, R10, R5, RZ ;  /* 0x000000050a0c7227 */ /* 0x000fe200078e00ff */
[----:B------:R-:W-:Y:S02]  /*6290*/  STL [R1+0x7ac], R14 ;  /* 0x0007ac0e01007387 */ /* 0x000fe40000100800 */
[----:B------:R-:W-:Y:S01]  /*62a0*/  IABS R16, R8 ;  /* 0x0000000800107213 */ /* 0x000fe20000000000 */
[----:B------:R-:W-:Y:S01]  /*62b0*/  @!P0 IMAD.IADD R11, R11, 0x1, -R9 ;  /* 0x000000010b0b8824 */ /* 0x000fe200078e0a09 */
[----:B------:R0:W-:Y:S01]  /*62c0*/  STL [R1+0x7a8], R3 ;  /* 0x0007a80301007387 */ /* 0x0001e20000100800 */
[----:B------:R-:W-:-:S02]  /*62d0*/  IMAD.MOV R12, RZ, RZ, -R12 ;  /* 0x000000ffff0c7224 */ /* 0x000fc400078e0a0c */
[--C-:B------:R-:W-:Y:S01]  /*62e0*/  @!P1 IMAD.IADD R17, R17, 0x1, -R9.reuse ;  /* 0x0000000111119824 */ /* 0x100fe200078e0a09 */
[----:B------:R-:W-:Y:S01]  /*62f0*/  ISETP.GE.AND P1, PT, R6, RZ, PT ;  /* 0x000000ff0600720c */ /* 0x000fe20003f26270 */
[----:B------:R-:W-:Y:S01]  /*6300*/  @!P6 IMAD.IADD R7, R7, 0x1, -R9 ;  /* 0x000000010707e824 */ /* 0x000fe200078e0a09 */
[C---:B------:R-:W-:Y:S01]  /*6310*/  ISETP.GT.U32.AND P6, PT, R9.reuse, R11, PT ;  /* 0x0000000b0900720c */ /* 0x040fe20003fc4070 */
[C---:B------:R-:W-:Y:S01]  /*6320*/  IMAD R5, R9.reuse, R12, R5 ;  /* 0x0000000c09057224 */ /* 0x040fe200078e0205 */
[----:B------:R-:W-:Y:S01]  /*6330*/  ISETP.GT.U32.AND P0, PT, R9, R17, PT ;  /* 0x000000110900720c */ /* 0x000fe20003f04070 */
[----:B------:R-:W-:-:S04]  /*6340*/  IMAD.HI.U32 R12, R10, R16, RZ ;  /* 0x000000100a0c7227 */ /* 0x000fc800078e00ff */
[----:B------:R-:W-:Y:S01]  /*6350*/  @!P4 IMAD.IADD R0, R0, 0x1, -R9 ;  /* 0x000000010000c824 */ /* 0x000fe200078e0a09 */
[----:B------:R-:W-:Y:S01]  /*6360*/  ISETP.GE.AND P4, PT, R4, RZ, PT ;  /* 0x000000ff0400720c */ /* 0x000fe20003f86270 */
[----:B------:R-:W-:Y:S02]  /*6370*/  IMAD.MOV R12, RZ, RZ, -R12 ;  /* 0x000000ffff0c7224 */ /* 0x000fe400078e0a0c */
[----:B0-----:R-:W-:Y:S02]  /*6380*/  IMAD.MOV.U32 R3, RZ, RZ, R0 ;  /* 0x000000ffff037224 */ /* 0x001fe400078e0000 */
[C---:B------:R-:W-:Y:S02]  /*6390*/  IMAD R16, R9.reuse, R12, R16 ;  /* 0x0000000c09107224 */ /* 0x040fe400078e0210 */
[----:B------:R-:W-:Y:S01]  /*63a0*/  @!P3 IMAD.MOV R3, RZ, RZ, -R3 ;  /* 0x000000ffff03b224 */ /* 0x000fe200078e0a03 */
[----:B------:R-:W-:Y:S01]  /*63b0*/  ISETP.GT.U32.AND P3, PT, R9, R7, PT ;  /* 0x000000070900720c */ /* 0x000fe20003f64070 */
[--C-:B------:R-:W-:Y:S01]  /*63c0*/  @!P6 IMAD.IADD R11, R11, 0x1, -R9.reuse ;  /* 0x000000010b0be824 */ /* 0x100fe200078e0a09 */
[----:B------:R-:W-:Y:S01]  /*63d0*/  ISETP.GT.U32.AND P6, PT, R9, R16, PT ;  /* 0x000000100900720c */ /* 0x000fe20003fc4070 */
[C---:B------:R-:W-:Y:S01]  /*63e0*/  VIADD R6, R26.reuse, 0x18c ;  /* 0x0000018c1a067836 */ /* 0x040fe20000000000 */
[----:B------:R0:W-:Y:S01]  /*63f0*/  STL [R1+0x7a4], R3 ;  /* 0x0007a40301007387 */ /* 0x0001e20000100800 */
[----:B------:R-:W-:Y:S01]  /*6400*/  @!P0 IMAD.IADD R17, R17, 0x1, -R9 ;  /* 0x0000000111118824 */ /* 0x000fe200078e0a09 */
[----:B------:R-:W-:Y:S01]  /*6410*/  ISETP.GT.U32.AND P0, PT, R9, R5, PT ;  /* 0x000000050900720c */ /* 0x000fe20003f04070 */
[C---:B------:R-:W-:Y:S01]  /*6420*/  VIADD R4, R26.reuse, 0x18b ;  /* 0x0000018b1a047836 */ /* 0x040fe20000000000 */
[----:B------:R-:W-:Y:S01]  /*6430*/  IABS R15, R6 ;  /* 0x00000006000f7213 */ /* 0x000fe20000000000 */
[----:B------:R-:W-:-:S02]  /*6440*/  VIADD R0, R26, 0x18a ;  /* 0x0000018a1a007836 */ /* 0x000fc40000000000 */
[----:B------:R-:W-:Y:S01]  /*6450*/  @!P2 IMAD.MOV R11, RZ, RZ, -R11 ;  /* 0x000000ffff0ba224 */ /* 0x000fe200078e0a0b */
[----:B------:R-:W-:Y:S01]  /*6460*/  IABS R14, R4 ;  /* 0x00000004000e7213 */ /* 0x000fe20000000000 */
[----:B------:R-:W-:Y:S01]  /*6470*/  IMAD.HI.U32 R12, R10, R15, RZ ;  /* 0x0000000f0a0c7227 */ /* 0x000fe200078e00ff */
[----:B------:R-:W-:-:S03]  /*6480*/  IABS R13, R0 ;  /* 0x00000000000d7213 */ /* 0x000fc60000000000 */
[----:B------:R-:W-:Y:S01]  /*6490*/  @!P3 IMAD.IADD R7, R7, 0x1, -R9 ;  /* 0x000000010707b824 */ /* 0x000fe200078e0a09 */
[----:B------:R-:W-:Y:S01]  /*64a0*/  ISETP.GE.AND P3, PT, R8, RZ, PT ;  /* 0x000000ff0800720c */ /* 0x000fe20003f66270 */
[----:B0-----:R-:W-:Y:S02]  /*64b0*/  IMAD.MOV.U32 R3, RZ, RZ, R17 ;  /* 0x000000ffff037224 */ /* 0x001fe400078e0011 */
[----:B------:R-:W-:Y:S02]  /*64c0*/  @!P6 IMAD.IADD R16, R16, 0x1, -R9 ;  /* 0x000000011010e824 */ /* 0x000fe400078e0a09 */
[----:B------:R-:W-:-:S03]  /*64d0*/  IMAD.HI.U32 R8, R10, R14, RZ ;  /* 0x0000000e0a087227 */ /* 0x000fc600078e00ff */
[----:B------:R-:W-:Y:S01]  /*64e0*/  ISETP.GT.U32.AND P6, PT, R9, R16, PT ;  /* 0x000000100900720c */ /* 0x000fe20003fc4070 */
[----:B------:R-:W-:Y:S02]  /*64f0*/  IMAD.MOV R12, RZ, RZ, -R12 ;  /* 0x000000ffff0c7224 */ /* 0x000fe400078e0a0c */
[----:B------:R-:W-:Y:S01]  /*6500*/  @!P0 IMAD.IADD R5, R5, 0x1, -R9 ;  /* 0x0000000105058824 */ /* 0x000fe200078e0a09 */
[----:B------:R-:W-:Y:S01]  /*6510*/  ISETP.GE.AND P0, PT, R6, RZ, PT ;  /* 0x000000ff0600720c */ /* 0x000fe20003f06270 */
[----:B------:R-:W-:Y:S02]  /*6520*/  @!P5 IMAD.MOV R3, RZ, RZ, -R3 ;  /* 0x000000ffff03d224 */ /* 0x000fe400078e0a03 */
[----:B------:R-:W-:Y:S01]  /*6530*/  IMAD.HI.U32 R6, R10, R13, RZ ;  /* 0x0000000d0a067227 */ /* 0x000fe200078e00ff */
[----:B------:R-:W-:Y:S02]  /*6540*/  ISETP.GT.U32.AND P5, PT, R9, R5, PT ;  /* 0x000000050900720c */ /* 0x000fe40003fa4070 */
[----:B------:R0:W-:Y:S01]  /*6550*/  STL [R1+0x7a0], R3 ;  /* 0x0007a00301007387 */ /* 0x0001e20000100800 */
[----:B------:R-:W-:-:S02]  /*6560*/  IMAD.MOV R8, RZ, RZ, -R8 ;  /* 0x000000ffff087224 */ /* 0x000fc400078e0a08 */
[C---:B------:R-:W-:Y:S01]  /*6570*/  IMAD R15, R9.reuse, R12, R15 ;  /* 0x0000000c090f7224 */ /* 0x040fe200078e020f */
[----:B------:R1:W-:Y:S01]  /*6580*/  STL [R1+0x79c], R11 ;  /* 0x00079c0b01007387 */ /* 0x0003e20000100800 */
[----:B------:R-:W-:Y:S02]  /*6590*/  IMAD.MOV R6, RZ, RZ, -R6 ;  /* 0x000000ffff067224 */ /* 0x000fe400078e0a06 */
[C---:B------:R-:W-:Y:S01]  /*65a0*/  IMAD R14, R9.reuse, R8, R14 ;  /* 0x00000008090e7224 */ /* 0x040fe200078e020e */
[C---:B------:R-:W-:Y:S01]  /*65b0*/  ISETP.GT.U32.AND P2, PT, R9.reuse, R15, PT ;  /* 0x0000000f0900720c */ /* 0x040fe20003f44070 */
[C---:B------:R-:W-:Y:S02]  /*65c0*/  IMAD R13, R9.reuse, R6, R13 ;  /* 0x00000006090d7224 */ /* 0x040fe400078e020d */
[----:B0-----:R-:W-:Y:S02]  /*65d0*/  IMAD.MOV.U32 R3, RZ, RZ, R7 ;  /* 0x000000ffff037224 */ /* 0x001fe400078e0007 */
[----:B------:R-:W-:Y:S01]  /*65e0*/  @!P6 IMAD.IADD R16, R16, 0x1, -R9 ;  /* 0x000000011010e824 */ /* 0x000fe200078e0a09 */
[C---:B------:R-:W-:Y:S01]  /*65f0*/  ISETP.GT.U32.AND P6, PT, R9.reuse, R13, PT ;  /* 0x0000000d0900720c */ /* 0x040fe20003fc4070 */
[----:B------:R-:W-:Y:S01]  /*6600*/  @!P4 IMAD.MOV R3, RZ, RZ, -R3 ;  /* 0x000000ffff03c224 */ /* 0x000fe200078e0a03 */
[----:B------:R-:W-:Y:S01]  /*6610*/  ISETP.GT.U32.AND P4, PT, R9, R14, PT ;  /* 0x0000000e0900720c */ /* 0x000fe20003f84070 */
[----:B------:R-:W-:-:S02]  /*6620*/  VIADD R12, R26, 0x189 ;  /* 0x000001891a0c7836 */ /* 0x000fc40000000000 */
[----:B------:R-:W-:Y:S01]  /*6630*/  VIADD R7, R26, 0x188 ;  /* 0x000001881a077836 */ /* 0x000fe20000000000 */
[----:B------:R0:W-:Y:S01]  /*6640*/  STL [R1+0x798], R3 ;  /* 0x0007980301007387 */ /* 0x0001e20000100800 */
[--C-:B------:R-:W-:Y:S01]  /*6650*/  @!P2 IMAD.IADD R15, R15, 0x1, -R9.reuse ;  /* 0x000000010f0fa824 */ /* 0x100fe200078e0a09 */
[----:B------:R-:W-:Y:S01]  /*6660*/  IABS R6, R12 ;  /* 0x0000000c00067213 */ /* 0x000fe20000000000 */
[----:B------:R-:W-:Y:S01]  /*6670*/  @!P5 IMAD.IADD R5, R5, 0x1, -R9 ;  /* 0x000000010505d824 */ /* 0x000fe200078e0a09 */
[----:B------:R-:W-:Y:S01]  /*6680*/  ISETP.GE.AND P5, PT, R4, RZ, PT ;  /* 0x000000ff0400720c */ /* 0x000fe20003fa6270 */
[----:B------:R-:W-:Y:S01]  /*6690*/  @!P3 IMAD.MOV R16, RZ, RZ, -R16 ;  /* 0x000000ffff10b224 */ /* 0x000fe200078e0a10 */
[----:B-1----:R-:W-:Y:S01]  /*66a0*/  IABS R11, R7 ;  /* 0x00000007000b7213 */ /* 0x002fe20000000000 */
[----:B------:R-:W-:Y:S01]  /*66b0*/  IMAD.HI.U32 R4, R10, R6, RZ ;  /* 0x000000060a047227 */ /* 0x000fe200078e00ff */
[----:B------:R-:W-:-:S03]  /*66c0*/  ISETP.GE.AND P2, PT, R0, RZ, PT ;  /* 0x000000ff0000720c */ /* 0x000fc60003f46270 */
[--C-:B------:R-:W-:Y:S01]  /*66d0*/  @!P4 IMAD.IADD R14, R14, 0x1, -R9.reuse ;  /* 0x000000010e0ec824 */ /* 0x100fe200078e0a09 */
[----:B------:R-:W-:Y:S01]  /*66e0*/  ISETP.GT.U32.AND P4, PT, R9, R15, PT ;  /* 0x0000000f0900720c */ /* 0x000fe20003f84070 */
[----:B------:R-:W-:Y:S02]  /*66f0*/  @!P6 IMAD.IADD R13, R13, 0x1, -R9 ;  /* 0x000000010d0de824 */ /* 0x000fe400078e0a09 */
[----:B0-----:R-:W-:Y:S01]  /*6700*/  IMAD.MOV.U32 R3, RZ, RZ, R5 ;  /* 0x000000ffff037224 */ /* 0x001fe200078e0005 */
[----:B------:R-:W-:Y:S01]  /*6710*/  ISETP.GT.U32.AND P6, PT, R9, R14, PT ;  /* 0x0000000e0900720c */ /* 0x000fe20003fc4070 */
[----:B------:R-:W-:Y:S02]  /*6720*/  IMAD.MOV R4, RZ, RZ, -R4 ;  /* 0x000000ffff047224 */ /* 0x000fe400078e0a04 */
[----:B------:R-:W-:-:S04]  /*6730*/  IMAD.HI.U32 R5, R10, R11, RZ ;  /* 0x0000000b0a057227 */ /* 0x000fc800078e00ff */
[----:B------:R-:W-:Y:S02]  /*6740*/  IMAD R6, R9, R4, R6 ;  /* 0x0000000409067224 */ /* 0x000fe400078e0206 */
[----:B------:R-:W-:Y:S02]  /*6750*/  IMAD.MOV R5, RZ, RZ, -R5 ;  /* 0x000000ffff057224 */ /* 0x000fe400078e0a05 */
[----:B------:R-:W-:Y:S01]  /*6760*/  @!P4 IMAD.IADD R15, R15, 0x1, -R9 ;  /* 0x000000010f0fc824 */ /* 0x000fe200078e0a09 */
[C---:B------:R-:W-:Y:S01]  /*6770*/  ISETP.GT.U32.AND P4, PT, R9.reuse, R6, PT ;  /* 0x000000060900720c */ /* 0x040fe20003f84070 */
[C---:B------:R-:W-:Y:S02]  /*6780*/  IMAD R11, R9.reuse, R5, R11 ;  /* 0x00000005090b7224 */ /* 0x040fe400078e020b */
[----:B------:R-:W-:Y:S01]  /*6790*/  @!P1 IMAD.MOV R3, RZ, RZ, -R3 ;  /* 0x000000ffff039224 */ /* 0x000fe200078e0a03 */
[C---:B------:R-:W-:Y:S01]  /*67a0*/  ISETP.GT.U32.AND P1, PT, R9.reuse, R13, PT ;  /* 0x0000000d0900720c */ /* 0x040fe20003f24070 */
[----:B------:R-:W-:Y:S01]  /*67b0*/  @!P6 IMAD.IADD R14, R14, 0x1, -R9 ;  /* 0x000000010e0ee824 */ /* 0x000fe200078e0a09 */
[----:B------:R-:W-:Y:S01]  /*67c0*/  ISETP.GT.U32.AND P6, PT, R9, R11, PT ;  /* 0x0000000b0900720c */ /* 0x000fe20003fc4070 */
[C---:B------:R-:W-:Y:S01]  /*67d0*/  VIADD R0, R26.reuse, 0x187 ;  /* 0x000001871a007836 */ /* 0x040fe20000000000 */
[----:B------:R0:W-:Y:S01]  /*67e0*/  STL [R1+0x790], R3 ;  /* 0x0007900301007387 */ /* 0x0001e20000100800 */
[----:B------:R-:W-:-:S02]  /*67f0*/  VIADD R4, R26, 0x186 ;  /* 0x000001861a047836 */ /* 0x000fc40000000000 */
[----:B------:R-:W-:Y:S01]  /*6800*/  @!P5 IMAD.MOV R14, RZ, RZ, -R14 ;  /* 0x000000ffff0ed224 */ /* 0x000fe200078e0a0e */
[----:B------:R-:W-:Y:S01]  /*6810*/  IABS R17, R0 ;  /* 0x0000000000117213 */ /* 0x000fe20000000000 */
[----:B------:R-:W-:Y:S01]  /*6820*/  @!P4 IMAD.IADD R6, R6, 0x1, -R9 ;  /* 0x000000010606c824 */ /* 0x000fe200078e0a09 */
[----:B------:R-:W-:Y:S01]  /*6830*/  IABS R8, R4 ;  /* 0x0000000400087213 */ /* 0x000fe20000000000 */
[----:B------:R-:W-:Y:S01]  /*6840*/  STL [R1+0x78c], R16 ;  /* 0x00078c1001007387 */ /* 0x000fe20000100800 */
[----:B------:R-:W-:Y:S01]  /*6850*/  ISETP.GE.AND P4, PT, R7, RZ, PT ;  /* 0x000000ff0700720c */ /* 0x000fe20003f86270 */
[----:B------:R-:W-:Y:S01]  /*6860*/  IMAD.HI.U32 R18, R10, R17, RZ ;  /* 0x000000110a127227 */ /* 0x000fe200078e00ff */
[----:B------:R-:W-:-:S03]  /*6870*/  ISETP.GE.AND P5, PT, R0, RZ, PT ;  /* 0x000000ff0000720c */ /* 0x000fc60003fa6270 */
[----:B0-----:R-:W-:Y:S02]  /*6880*/  IMAD.MOV.U32 R3, RZ, RZ, R15 ;  /* 0x000000ffff037224 */ /* 0x001fe400078e000f */
[--C-:B------:R-:W-:Y:S01]  /*6890*/  @!P1 IMAD.IADD R13, R13, 0x1, -R9.reuse ;  /* 0x000000010d0d9824 */ /* 0x100fe200078e0a09 */
[----:B------:R-:W-:Y:S01]  /*68a0*/  ISETP.GE.AND P1, PT, R12, RZ, PT ;  /* 0x000000ff0c00720c */ /* 0x000fe20003f26270 */
[----:B------:R-:W-:Y:S01]  /*68b0*/  @!P6 IMAD.IADD R11, R11, 0x1, -R9 ;  /* 0x000000010b0be824 */ /* 0x000fe200078e0a09 */
[----:B------:R-:W-:Y:S01]  /*68c0*/  ISETP.GT.U32.AND P6, PT, R9, R6, PT ;  /* 0x000000060900720c */ /* 0x000fe20003fc4070 */
[----:B------:R-:W-:Y:S02]  /*68d0*/  IMAD.MOV R18, RZ, RZ, -R18 ;  /* 0x000000ffff127224 */ /* 0x000fe400078e0a12 */
[----:B------:R-:W-:-:S04]  /*68e0*/  IMAD.HI.U32 R12, R10, R8, RZ ;  /* 0x000000080a0c7227 */ /* 0x000fc800078e00ff */
[----:B------:R-:W-:Y:S01]  /*68f0*/  @!P0 IMAD.MOV R3, RZ, RZ, -R3 ;  /* 0x000000ffff038224 */ /* 0x000fe200078e0a03 */
[C---:B------:R-:W-:Y:S01]  /*6900*/  ISETP.GT.U32.AND P0, PT, R9.reuse, R11, PT ;  /* 0x0000000b0900720c */ /* 0x040fe20003f04070 */
[C---:B------:R-:W-:Y:S02]  /*6910*/  IMAD R7, R9.reuse, R18, R17 ;  /* 0x0000001209077224 */ /* 0x040fe400078e0211 */
[----:B------:R-:W-:Y:S01]  /*6920*/  IMAD.MOV R12, RZ, RZ, -R12 ;  /* 0x000000ffff0c7224 */ /* 0x000fe200078e0a0c */
[----:B------:R0:W-:Y:S01]  /*6930*/  STL [R1+0x788], R3 ;  /* 0x0007880301007387 */ /* 0x0001e20000100800 */
[----:B------:R-:W-:Y:S01]  /*6940*/  VIADD R5, R26, 0x185 ;  /* 0x000001851a057836 */ /* 0x000fe20000000000 */
[C---:B------:R-:W-:Y:S01]  /*6950*/  ISETP.GT.U32.AND P3, PT, R9.reuse, R7, PT ;  /* 0x000000070900720c */ /* 0x040fe20003f64070 */
[C---:B------:R-:W-:Y:S01]  /*6960*/  IMAD R0, R9.reuse, R12, R8 ;  /* 0x0000000c09007224 */ /* 0x040fe200078e0208 */
[----:B------:R-:W-:Y:S01]  /*6970*/  STL [R1+0x780], R14 ;  /* 0x0007800e01007387 */ /* 0x000fe20000100800 */
[--C-:B------:R-:W-:Y:S01]  /*6980*/  @!P6 IMAD.IADD R6, R6, 0x1, -R9.reuse ;  /* 0x000000010606e824 */ /* 0x100fe200078e0a09 */
[----:B------:R-:W-:Y:S01]  /*6990*/  IABS R19, R5 ;  /* 0x0000000500137213 */ /* 0x000fe20000000000 */
[----:B------:R-:W-:Y:S01]  /*69a0*/  VIADD R8, R26, 0x182 ;  /* 0x000001821a087836 */ /* 0x000fe20000000000 */
[----:B------:R-:W-:Y:S01]  /*69b0*/  ISETP.GT.U32.AND P6, PT, R9, R0, PT ;  /* 0x000000000900720c */ /* 0x000fe20003fc4070 */
[----:B------:R-:W-:Y:S01]  /*69c0*/  @!P0 IMAD.IADD R11, R11, 0x1, -R9 ;  /* 0x000000010b0b8824 */ /* 0x000fe200078e0a09 */
[----:B------:R-:W-:Y:S01]  /*69d0*/  ISETP.GE.AND P0, PT, R5, RZ, PT ;  /* 0x000000ff0500720c */ /* 0x000fe20003f06270 */
[----:B0-----:R-:W-:Y:S01]  /*69e0*/  IMAD.MOV.U32 R3, RZ, RZ, R13 ;  /* 0x000000ffff037224 */ /* 0x001fe200078e000d */
[----:B------:R-:W-:Y:S01]  /*69f0*/  IABS R17, R8 ;  /* 0x0000000800117213 */ /* 0x000fe20000000000 */
[----:B------:R-:W-:-:S04]  /*6a00*/  IMAD.HI.U32 R13, R10, R19, RZ ;  /* 0x000000130a0d7227 */ /* 0x000fc800078e00ff */
[----:B------:R-:W-:Y:S01]  /*6a10*/  @!P2 IMAD.MOV R3, RZ, RZ, -R3 ;  /* 0x000000ffff03a224 */ /* 0x000fe200078e0a03 */
[----:B------:R-:W-:Y:S01]  /*6a20*/  ISETP.GE.AND P2, PT, R4, RZ, PT ;  /* 0x000000ff0400720c */ /* 0x000fe20003f46270 */
[----:B------:R-:W-:Y:S02]  /*6a30*/  VIADD R4, R26, 0x184 ;  /* 0x000001841a047836 */ /* 0x000fe40000000000 */
[----:B------:R-:W-:Y:S01]  /*6a40*/  IMAD.MOV R13, RZ, RZ, -R13 ;  /* 0x000000ffff0d7224 */ /* 0x000fe200078e0a0d */
[----:B------:R0:W-:Y:S01]  /*6a50*/  STL [R1+0x77c], R3 ;  /* 0x00077c0301007387 */ /* 0x0001e20000100800 */
[----:B------:R-:W-:Y:S01]  /*6a60*/  @!P3 IMAD.IADD R7, R7, 0x1, -R9 ;  /* 0x000000010707b824 */ /* 0x000fe200078e0a09 */
[----:B------:R-:W-:Y:S01]  /*6a70*/  IABS R18, R4 ;  /* 0x0000000400127213 */ /* 0x000fe20000000000 */
[C---:B------:R-:W-:Y:S01]  /*6a80*/  IMAD R19, R9.reuse, R13, R19 ;  /* 0x0000000d09137224 */ /* 0x040fe200078e0213 */
[----:B------:R-:W-:Y:S01]  /*6a90*/  ISETP.GE.AND P3, PT, R4, RZ, PT ;  /* 0x000000ff0400720c */ /* 0x000fe20003f66270 */
[----:B------:R-:W-:Y:S01]  /*6aa0*/  @!P6 IMAD.IADD R0, R0, 0x1, -R9 ;  /* 0x000000010000e824 */ /* 0x000fe200078e0a09 */
[----:B------:R-:W-:Y:S01]  /*6ab0*/  ISETP.GT.U32.AND P6, PT, R9, R7, PT ;  /* 0x000000070900720c */ /* 0x000fe20003fc4070 */
[----:B------:R-:W-:-:S02]  /*6ac0*/  VIADD R5, R26, 0x183 ;  /* 0x000001831a057836 */ /* 0x000fc40000000000 */
[----:B------:R-:W-:Y:S02]  /*6ad0*/  VIADD R4, R26, 0x181 ;  /* 0x000001811a047836 */ /* 0x000fe40000000000 */
[----:B0-----:R-:W-:Y:S01]  /*6ae0*/  IMAD.MOV.U32 R3, RZ, RZ, R6 ;  /* 0x000000ffff037224 */ /* 0x001fe200078e0006 */
[----:B------:R-:W-:Y:S01]  /*6af0*/  IABS R14, R5 ;  /* 0x00000005000e7213 */ /* 0x000fe20000000000 */
[----:B------:R-:W-:Y:S01]  /*6b00*/  IMAD.HI.U32 R6, R10, R18, RZ ;  /* 0x000000120a067227 */ /* 0x000fe200078e00ff */
[----:B------:R-:W-:-:S03]  /*6b10*/  IABS R16, R4 ;  /* 0x0000000400107213 */ /* 0x000fc60000000000 */
[----:B------:R-:W-:Y:S01]  /*6b20*/  @!P1 IMAD.MOV R3, RZ, RZ, -R3 ;  /* 0x000000ffff039224 */ /* 0x000fe200078e0a03 */
[----:B------:R-:W-:Y:S01]  /*6b30*/  ISETP.GT.U32.AND P1, PT, R9, R0, PT ;  /* 0x000000000900720c */ /* 0x000fe20003f24070 */
[----:B------:R-:W-:Y:S02]  /*6b40*/  IMAD.MOV R6, RZ, RZ, -R6 ;  /* 0x000000ffff067224 */ /* 0x000fe400078e0a06 */
[----:B------:R-:W-:Y:S01]  /*6b50*/  @!P6 IMAD.IADD R7, R7, 0x1, -R9 ;  /* 0x000000010707e824 */ /* 0x000fe200078e0a09 */
[----:B------:R0:W-:Y:S01]  /*6b60*/  STL [R1+0x778], R3 ;  /* 0x0007780301007387 */ /* 0x0001e20000100800 */
[----:B------:R-:W-:Y:S02]  /*6b70*/  IMAD R18, R9, R6, R18 ;  /* 0x0000000609127224 */ /* 0x000fe400078e0212 */
[----:B------:R-:W-:-:S03]  /*6b80*/  IMAD.HI.U32 R6, R10, R17, RZ ;  /* 0x000000110a067227 */ /* 0x000fc600078e00ff */
[----:B------:R-:W-:Y:S01]  /*6b90*/  ISETP.GT.U32.AND P6, PT, R9, R18, PT ;  /* 0x000000120900720c */ /* 0x000fe20003fc4070 */
[----:B------:R-:W-:Y:S02]  /*6ba0*/  IMAD.MOV R6, RZ, RZ, -R6 ;  /* 0x000000ffff067224 */ /* 0x000fe400078e0a06 */
[----:B------:R-:W-:Y:S01]  /*6bb0*/  @!P1 IMAD.IADD R0, R0, 0x1, -R9 ;  /* 0x0000000100009824 */ /* 0x000fe200078e0a09 */
[----:B------:R-:W-:Y:S01]  /*6bc0*/  ISETP.GE.AND P1, PT, R5, RZ, PT ;  /* 0x000000ff0500720c */ /* 0x000fe20003f26270 */
[----:B0-----:R-:W-:Y:S02]  /*6bd0*/  IMAD.MOV.U32 R3, RZ, RZ, R11 ;  /* 0x000000ffff037224 */ /* 0x001fe400078e000b */
[----:B------:R-:W-:-:S04]  /*6be0*/  IMAD.HI.U32 R11, R10, R14, RZ ;  /* 0x0000000e0a0b7227 */ /* 0x000fc800078e00ff */
[----:B------:R-:W-:Y:S01]  /*6bf0*/  @!P4 IMAD.MOV R3, RZ, RZ, -R3 ;  /* 0x000000ffff03c224 */ /* 0x000fe200078e0a03 */
[C---:B------:R-:W-:Y:S01]  /*6c00*/  ISETP.GT.U32.AND P4, PT, R9.reuse, R19, PT ;  /* 0x000000130900720c */ /* 0x040fe20003f84070 */
[----:B------:R-:W-:Y:S02]  /*6c10*/  IMAD.MOV R11, RZ, RZ, -R11 ;  /* 0x000000ffff0b7224 */ /* 0x000fe400078e0a0b */
[----:B------:R-:W-:Y:S01]  /*6c20*/  @!P6 IMAD.IADD R18, R18, 0x1, -R9 ;  /* 0x000000011212e824 */ /* 0x000fe200078e0a09 */
[----:B------:R0:W-:Y:S01]  /*6c30*/  STL [R1+0x774], R3 ;  /* 0x0007740301007387 */ /* 0x0001e20000100800 */
[C---:B------:R-:W-:Y:S02]  /*6c40*/  IMAD R14, R9.reuse, R11, R14 ;  /* 0x0000000b090e7224 */ /* 0x040fe400078e020e */
[C---:B------:R-:W-:Y:S01]  /*6c50*/  IMAD R17, R9.reuse, R6, R17 ;  /* 0x0000000609117224 */ /* 0x040fe200078e0211 */
[----:B------:R-:W-:Y:S01]  /*6c60*/  ISETP.GT.U32.AND P6, PT, R9, R18, PT ;  /* 0x000000120900720c */ /* 0x000fe20003fc4070 */
[----:B------:R-:W-:-:S04]  /*6c70*/  IMAD.HI.U32 R5, R10, R16, RZ ;  /* 0x000000100a057227 */ /* 0x000fc800078e00ff */
[----:B------:R-:W-:Y:S01]  /*6c80*/  @!P4 IMAD.IADD R19, R19, 0x1, -R9 ;  /* 0x000000011313c824 */ /* 0x000fe200078e0a09 */
[----:B------:R-:W-:Y:S01]  /*6c90*/  ISETP.GE.AND P4, PT, R8, RZ, PT ;  /* 0x000000ff0800720c */ /* 0x000fe20003f86270 */
[----:B0-----:R-:W-:Y:S02]  /*6ca0*/  IMAD.MOV.U32 R3, RZ, RZ, R7 ;  /* 0x000000ffff037224 */ /* 0x001fe400078e0007 */
[----:B------:R-:W-:Y:S02]  /*6cb0*/  IMAD.MOV R5, RZ, RZ, -R5 ;  /* 0x000000ffff057224 */ /* 0x000fe400078e0a05 */
[----:B------:R-:W-:Y:S01]  /*6cc0*/  @!P5 IMAD.MOV R3, RZ, RZ, -R3 ;  /* 0x000000ffff03d224 */ /* 0x000fe200078e0a03 */
[C---:B------:R-:W-:Y:S01]  /*6cd0*/  ISETP.GT.U32.AND P5, PT, R9.reuse, R19, PT ;  /* 0x000000130900720c */ /* 0x040fe20003fa4070 */
[----:B------:R-:W-:Y:S02]  /*6ce0*/  VIADD R8, R26, 0x180 ;  /* 0x000001801a087836 */ /* 0x000fe40000000000 */
[C---:B------:R-:W-:Y:S01]  /*6cf0*/  IMAD R16, R9.reuse, R5, R16 ;  /* 0x0000000509107224 */ /* 0x040fe200078e0210 */
[----:B------:R0:W-:Y:S01]  /*6d00*/  STL [R1+0x770], R3 ;  /* 0x0007700301007387 */ /* 0x0001e20000100800 */
[----:B------:R-:W-:Y:S01]  /*6d10*/  @!P6 IMAD.IADD R18, R18, 0x1, -R9 ;  /* 0x000000011212e824 */ /* 0x000fe200078e0a09 */
[----:B------:R-:W-:Y:S01]  /*6d20*/  IABS R12, R8 ;  /* 0x00000008000c7213 */ /* 0x000fe20000000000 */
[C---:B------:R-:W-:Y:S01]  /*6d30*/  VIADD R13, R26.reuse, 0x17d ;  /* 0x0000017d1a0d7836 */ /* 0x040fe20000000000 */
[----:B------:R-:W-:Y:S01]  /*6d40*/  ISETP.GT.U32.AND P6, PT, R9, R16, PT ;  /* 0x000000100900720c */ /* 0x000fe20003fc4070 */
[----:B------:R-:W-:-:S02]  /*6d50*/  VIADD R11, R26, 0x17e ;  /* 0x0000017e1a0b7836 */ /* 0x000fc40000000000 */
[----:B------:R-:W-:Y:S01]  /*6d60*/  IMAD.HI.U32 R15, R10, R12, RZ ;  /* 0x0000000c0a0f7227 */ /* 0x000fe200078e00ff */
[----:B------:R-:W-:Y:S02]  /*6d70*/  IABS R5, R13 ;  /* 0x0000000d00057213 */ /* 0x000fe40000000000 */
[----:B------:R-:W-:Y:S01]  /*6d80*/  IABS R6, R11 ;  /* 0x0000000b00067213 */ /* 0x000fe20000000000 */
[----:B0-----:R-:W-:Y:S02]  /*6d90*/  IMAD.MOV.U32 R3, RZ, RZ, R0 ;  /* 0x000000ffff037224 */ /* 0x001fe400078e0000 */
[----:B------:R-:W-:Y:S01]  /*6da0*/  @!P5 IMAD.IADD R19, R19, 0x1, -R9 ;  /* 0x000000011313d824 */ /* 0x000fe200078e0a09 */
[C---:B------:R-:W-:Y:S01]  /*6db0*/  ISETP.GT.U32.AND P5, PT, R9.reuse, R17, PT ;  /* 0x000000110900720c */ /* 0x040fe20003fa4070 */
[----:B------:R-:W-:Y:S01]  /*6dc0*/  @!P2 IMAD.MOV R3, RZ, RZ, -R3 ;  /* 0x000000ffff03a224 */ /* 0x000fe200078e0a03 */
[----:B------:R-:W-:Y:S01]  /*6dd0*/  ISETP.GT.U32.AND P2, PT, R9, R14, PT ;  /* 0x0000000e0900720c */ /* 0x000fe20003f44070 */
[----:B------:R-:W-:-:S02]  /*6de0*/  VIADD R0, R26, 0x17f ;  /* 0x0000017f1a007836 */ /* 0x000fc40000000000 */
[----:B------:R-:W-:Y:S01]  /*6df0*/  IMAD.MOV R15, RZ, RZ, -R15 ;  /* 0x000000ffff0f7224 */ /* 0x000fe200078e0a0f */
[----:B------:R0:W-:Y:S01]  /*6e00*/  STL [R1+0x768], R3 ;  /* 0x0007680301007387 */ /* 0x0001e20000100800 */
[----:B------:R-:W-:Y:S01]  /*6e10*/  @!P6 IMAD.IADD R16, R16, 0x1, -R9 ;  /* 0x000000011010e824 */ /* 0x000fe200078e0a09 */
[----:B------:R-:W-:Y:S01]  /*6e20*/  IABS R7, R0 ;  /* 0x0000000000077213 */ /* 0x000fe20000000000 */
[----:B------:R-:W-:Y:S02]  /*6e30*/  IMAD R12, R9, R15, R12 ;  /* 0x0000000f090c7224 */ /* 0x000fe400078e020c */
[----:B------:R-:W-:Y:S02]  /*6e40*/  IMAD.MOV.U32 R20, RZ, RZ, R19 ;  /* 0x000000ffff147224 */ /* 0x000fe400078e0013 */
[--C-:B------:R-:W-:Y:S02]  /*6e50*/  @!P5 IMAD.IADD R17, R17, 0x1, -R9.reuse ;  /* 0x000000011111d824 */ /* 0x100fe400078e0a09 */
[----:B------:R-:W-:Y:S01]  /*6e60*/  @!P2 IMAD.IADD R14, R14, 0x1, -R9 ;  /* 0x000000010e0ea824 */ /* 0x000fe200078e0a09 */
[----:B------:R-:W-:Y:S01]  /*6e70*/  ISETP.GE.AND P2, PT, R4, RZ, PT ;  /* 0x000000ff0400720c */ /* 0x000fe20003f46270 */
[----:B------:R-:W-:Y:S01]  /*6e80*/  IMAD.HI.U32 R4, R10, R7, RZ ;  /* 0x000000070a047227 */ /* 0x000fe200078e00ff */
[----:B------:R-:W-:-:S02]  /*6e90*/  ISETP.GT.U32.AND P6, PT, R9, R17, PT ;  /* 0x000000110900720c */ /* 0x000fc40003fc4070 */
[C---:B------:R-:W-:Y:S01]  /*6ea0*/  ISETP.GT.U32.AND P5, PT, R9.reuse, R14, PT ;  /* 0x0000000e0900720c */ /* 0x040fe20003fa4070 */
[----:B------:R-:W-:Y:S02]  /*6eb0*/  IMAD.MOV R4, RZ, RZ, -R4 ;  /* 0x000000ffff047224 */ /* 0x000fe400078e0a04 */
[----:B0-----:R-:W-:Y:S02]  /*6ec0*/  IMAD.MOV.U32 R3, RZ, RZ, R18 ;  /* 0x000000ffff037224 */ /* 0x001fe400078e0012 */
        /* <DEDUP_REMOVED lines=9> */
[----:B------:R-:W-:Y:S01]  /*6f60*/  ISETP.GT.U32.AND P5, PT, R9, R12, PT ;  /* 0x0000000c0900720c */ /* 0x000fe20003fa4070 */
[----:B------:R-:W-:Y:S01]  /*6f70*/  @!P6 IMAD.IADD R17, R17, 0x1, -R9 ;  /* 0x000000011111e824 */ /* 0x000fe200078e0a09 */
[C---:B------:R-:W-:Y:S01]  /*6f80*/  ISETP.GT.U32.AND P6, PT, R9.reuse, R7, PT ;  /* 0x000000070900720c */ /* 0x040fe20003fc4070 */
[----:B------:R-:W-:Y:S02]  /*6f90*/  IMAD.MOV R8, RZ, RZ, -R8 ;  /* 0x000000ffff087224 */ /* 0x000fe400078e0a08 */
[----:B------:R-:W-:Y:S02]  /*6fa0*/  VIADD R4, R26, 0x17c ;  /* 0x0000017c1a047836 */ /* 0x000fe40000000000 */
[----:B------:R-:W-:Y:S02]  /*6fb0*/  IMAD R5, R9, R8, R5 ;  /* 0x0000000809057224 */ /* 0x000fe400078e0205 */
[----:B0-----:R-:W-:-:S02]  /*6fc0*/  IMAD.MOV.U32 R3, RZ, RZ, R14 ;  /* 0x000000ffff037224 */ /* 0x001fc400078e000e */
[--C-:B------:R-:W-:Y:S01]  /*6fd0*/  @!P0 IMAD.IADD R16, R16, 0x1, -R9.reuse ;  /* 0x0000000110108824 */ /* 0x100fe200078e0a09 */
[----:B------:R-:W-:Y:S01]  /*6fe0*/  ISETP.GE.AND P0, PT, R0, RZ, PT ;  /* 0x000000ff0000720c */ /* 0x000fe20003f06270 */
[----:B------:R-:W-:Y:S01]  /*6ff0*/  @!P5 IMAD.IADD R12, R12, 0x1, -R9 ;  /* 0x000000010c0cd824 */ /* 0x000fe200078e0a09 */
[----:B------:R-:W-:Y:S01]  /*7000*/  IABS R0, R4 ;  /* 0x0000000400007213 */ /* 0x000fe20000000000 */
[----:B------:R-:W-:Y:S02]  /*7010*/  @!P1 IMAD.MOV R3, RZ, RZ, -R3 ;  /* 0x000000ffff039224 */ /* 0x000fe400078e0a03 */
[----:B------:R-:W-:Y:S01]  /*7020*/  @!P4 IMAD.MOV R17, RZ, RZ, -R17 ;  /* 0x000000ffff11c224 */ /* 0x000fe200078e0a11 */
[C---:B------:R-:W-:Y:S01]  /*7030*/  ISETP.GT.U32.AND P1, PT, R9.reuse, R12, PT ;  /* 0x0000000c0900720c */ /* 0x040fe20003f24070 */
[----:B------:R-:W-:Y:S01]  /*7040*/  IMAD.HI.U32 R15, R10, R6, RZ ;  /* 0x000000060a0f7227 */ /* 0x000fe200078e00ff */
[----:B------:R-:W-:Y:S01]  /*7050*/  ISETP.GT.U32.AND P4, PT, R9, R5, PT ;  /* 0x000000050900720c */ /* 0x000fe20003f84070 */
[----:B------:R0:W-:Y:S02]  /*7060*/  STL [R1+0x758], R3 ;  /* 0x0007580301007387 */ /* 0x0001e40000100800 */
[----:B------:R-:W-:-:S02]  /*7070*/  @!P6 IMAD.IADD R7, R7, 0x1, -R9 ;  /* 0x000000010707e824 */ /* 0x000fc400078e0a09 */
[----:B------:R-:W-:Y:S01]  /*7080*/  IMAD.MOV R15, RZ, RZ, -R15 ;  /* 0x000000ffff0f7224 */ /* 0x000fe200078e0a0f */
[----:B------:R-:W-:Y:S01]  /*7090*/  STL [R1+0x754], R17 ;  /* 0x0007541101007387 */ /* 0x000fe20000100800 */
        /* <DEDUP_REMOVED lines=39> */
[----:B------:R-:W-:Y:S01]  /*7310*/  ISETP.GE.AND P5, PT, R8, RZ, PT ;  /* 0x000000ff0800720c */ /* 0x000fe20003fa6270 */
[----:B------:R-:W-:Y:S01]  /*7320*/  VIADD R8, R26, 0x178 ;  /* 0x000001781a087836 */ /* 0x000fe20000000000 */
[----:B------:R0:W-:Y:S01]  /*7330*/  STL [R1+0x748], R3 ;  /* 0x0007480301007387 */ /* 0x0001e20000100800 */
[----:B------:R-:W-:Y:S01]  /*7340*/  IABS R19, R19 ;  /* 0x0000001300137213 */ /* 0x000fe20000000000 */
[----:B------:R-:W-:Y:S01]  /*7350*/  @!P2 IMAD.MOV R6, RZ, RZ, -R6 ;  /* 0x000000ffff06a224 */ /* 0x000fe200078e0a06 */
[----:B------:R-:W-:Y:S01]  /*7360*/  ISETP.GE.AND P2, PT, R12, RZ, PT ;  /* 0x000000ff0c00720c */ /* 0x000fe20003f46270 */
[--C-:B------:R-:W-:Y:S01]  /*7370*/  @!P3 IMAD.IADD R4, R4, 0x1, -R9.reuse ;  /* 0x000000010404b824 */ /* 0x100fe200078e0a09 */
[----:B------:R-:W-:Y:S01]  /*7380*/  IABS R12, R12 ;  /* 0x0000000c000c7213 */ /* 0x000fe20000000000 */
[----:B------:R-:W-:Y:S01]  /*7390*/  @!P6 IMAD.IADD R0, R0, 0x1, -R9 ;  /* 0x000000010000e824 */ /* 0x000fe200078e0a09 */
[----:B------:R1:W-:Y:S01]  /*73a0*/  STL [R1+0x744], R6 ;  /* 0x0007440601007387 */ /* 0x0003e20000100800 */
[----:B------:R-:W-:Y:S01]  /*73b0*/  IMAD.HI.U32 R11, R10, R19, RZ ;  /* 0x000000130a0b7227 */ /* 0x000fe200078e00ff */
[----:B------:R-:W-:-:S02]  /*73c0*/  ISETP.GT.U32.AND P3, PT, R9, R4, PT ;  /* 0x000000040900720c */ /* 0x000fc40003f64070 */
[----:B------:R-:W-:Y:S01]  /*73d0*/  ISETP.GE.AND P6, PT, R7, RZ, PT ;  /* 0x000000ff0700720c */ /* 0x000fe20003fc6270 */
[----:B0-----:R-:W-:Y:S01]  /*73e0*/  IMAD.MOV.U32 R3, RZ, RZ, R5 ;  /* 0x000000ffff037224 */ /* 0x001fe200078e0005 */
[----:B------:R-:W-:Y:S01]  /*73f0*/  IABS R7, R7 ;  /* 0x0000000700077213 */ /* 0x000fe20000000000 */
[----:B------:R-:W-:Y:S02]  /*7400*/  IMAD.MOV R11, RZ, RZ, -R11 ;  /* 0x000000ffff0b7224 */ /* 0x000fe400078e0a0b */
[----:B------:R-:W-:Y:S01]  /*7410*/  @!P1 IMAD.MOV R3, RZ, RZ, -R3 ;  /* 0x000000ffff039224 */ /* 0x000fe200078e0a03 */
[----:B------:R-:W-:Y:S01]  /*7420*/  ISETP.GE.AND P1, PT, R8, RZ, PT ;  /* 0x000000ff0800720c */ /* 0x000fe20003f26270 */
[----:B-1----:R-:W-:Y:S01]  /*7430*/  IMAD.HI.U32 R6, R10, R12, RZ ;  /* 0x0000000c0a067227 */ /* 0x002fe200078e00ff */
[----:B------:R-:W-:Y:S02]  /*7440*/  IABS R8, R8 ;  /* 0x0000000800087213 */ /* 0x000fe40000000000 */
[----:B------:R0:W-:Y:S01]  /*7450*/  STL [R1+0x740], R3 ;  /* 0x0007400301007387 */ /* 0x0001e20000100800 */
[----:B------:R-:W-:-:S02]  /*7460*/  IMAD R19, R9, R11, R19 ;  /* 0x0000000b09137224 */ /* 0x000fc400078e0213 */
[----:B------:R-:W-:-:S04]  /*7470*/  IMAD.HI.U32 R5, R10, R8, RZ ;  /* 0x000000080a057227 */ /* 0x000fc800078e00ff */
[----:B------:R-:W-:Y:S02]  /*7480*/  IMAD.MOV R6, RZ, RZ, -R6 ;  /* 0x000000ffff067224 */ /* 0x000fe400078e0a06 */
[----:B------:R-:W-:Y:S02]  /*7490*/  IMAD.MOV R5, RZ, RZ, -R5 ;  /* 0x000000ffff057224 */ /* 0x000fe400078e0a05 */
[----:B0-----:R-:W-:Y:S02]  /*74a0*/  IMAD.MOV.U32 R3, RZ, RZ, R0 ;  /* 0x000000ffff037224 */ /* 0x001fe400078e0000 */
[----:B------:R-:W-:Y:S02]  /*74b0*/  @!P3 IMAD.IADD R4, R4, 0x1, -R9 ;  /* 0x000000010404b824 */ /* 0x000fe400078e0a09 */
[----:B------:R-:W-:Y:S01]  /*74c0*/  @!P4 IMAD.MOV R3, RZ, RZ, -R3 ;  /* 0x000000ffff03c224 */ /* 0x000fe200078e0a03 */
[C---:B------:R-:W-:Y:S01]  /*74d0*/  ISETP.GT.U32.AND P4, PT, R9.reuse, R19, PT ;  /* 0x000000130900720c */ /* 0x040fe20003f84070 */
[----:B------:R-:W-:-:S02]  /*74e0*/  IMAD R12, R9, R6, R12 ;  /* 0x00000006090c7224 */ /* 0x000fc400078e020c */
[C---:B------:R-:W-:Y:S01]  /*74f0*/  IMAD R8, R9.reuse, R5, R8 ;  /* 0x0000000509087224 */ /* 0x040fe200078e0208 */
[----:B------:R0:W-:Y:S01]  /*7500*/  STL [R1+0x738], R3 ;  /* 0x0007380301007387 */ /* 0x0001e20000100800 */
[C---:B------:R-:W-:Y:S01]  /*7510*/  VIADD R18, R26.reuse, 0x176 ;  /* 0x000001761a127836 */ /* 0x040fe20000000000 */
[----:B------:R-:W-:Y:S01]  /*7520*/  ISETP.GT.U32.AND P3, PT, R9, R12, PT ;  /* 0x0000000c0900720c */ /* 0x000fe20003f64070 */
[----:B------:R-:W-:Y:S02]  /*7530*/  VIADD R15, R26, 0x175 ;  /* 0x000001751a0f7836 */ /* 0x000fe40000000000 */
[----:B------:R-:W-:Y:S01]  /*7540*/  IMAD.HI.U32 R0, R10, R7, RZ ;  /* 0x000000070a007227 */ /* 0x000fe200078e00ff */
[----:B------:R-:W-:Y:S02]  /*7550*/  IABS R5, R18 ;  /* 0x0000001200057213 */ /* 0x000fe40000000000 */
[----:B------:R-:W-:Y:S01]  /*7560*/  IABS R17, R15 ;  /* 0x0000000f00117213 */ /* 0x000fe20000000000 */
[----:B------:R-:W-:-:S02]  /*7570*/  @!P4 IMAD.IADD R19, R19, 0x1, -R9 ;  /* 0x000000011313c824 */ /* 0x000fc400078e0a09 */
[----:B0-----:R-:W-:Y:S02]  /*7580*/  IMAD.MOV.U32 R3, RZ, RZ, R4 ;  /* 0x000000ffff037224 */ /* 0x001fe400078e0004 */
[----:B------:R-:W-:Y:S01]  /*7590*/  IMAD.MOV R0, RZ, RZ, -R0 ;  /* 0x000000ffff007224 */ /* 0x000fe200078e0a00 */
[C---:B------:R-:W-:Y:S01]  /*75a0*/  ISETP.GT.U32.AND P4, PT, R9.reuse, R19, PT ;  /* 0x000000130900720c */ /* 0x040fe20003f84070 */
[----:B------:R-:W-:Y:S01]  /*75b0*/  @!P5 IMAD.MOV R3, RZ, RZ, -R3 ;  /* 0x000000ffff03d224 */ /* 0x000fe200078e0a03 */
[C---:B------:R-:W-:Y:S01]  /*75c0*/  ISETP.GT.U32.AND P5, PT, R9.reuse, R8, PT ;  /* 0x000000080900720c */ /* 0x040fe20003fa4070 */
[----:B------:R-:W-:Y:S02]  /*75d0*/  @!P3 IMAD.IADD R12, R12, 0x1, -R9 ;  /* 0x000000010c0cb824 */ /* 0x000fe400078e0a09 */
[C---:B------:R-:W-:Y:S01]  /*75e0*/  IMAD R7, R9.reuse, R0, R7 ;  /* 0x0000000009077224 */ /* 0x040fe200078e0207 */
[----:B------:R0:W-:Y:S01]  /*75f0*/  STL [R1+0x730], R3 ;  /* 0x0007300301007387 */ /* 0x0001e20000100800 */
[----:B------:R-:W-:Y:S01]  /*7600*/  IMAD.HI.U32 R11, R10, R5, RZ ;  /* 0x000000050a0b7227 */ /* 0x000fe200078e00ff */
[----:B------:R-:W-:-:S03]  /*7610*/  ISETP.GT.U32.AND P3, PT, R9, R12, PT ;  /* 0x0000000c0900720c */ /* 0x000fc60003f64070 */
[----:B------:R-:W-:-:S04]  /*7620*/  IMAD.HI.U32 R0, R10, R17, RZ ;  /* 0x000000110a007227 */ /* 0x000fc800078e00ff */
[----:B------:R-:W-:Y:S02]  /*7630*/  @!P5 IMAD.IADD R8, R8, 0x1, -R9 ;  /* 0x000000010808d824 */ /* 0x000fe400078e0a09 */
[----:B------:R-:W-:Y:S02]  /*7640*/  IMAD.MOV R11, RZ, RZ, -R11 ;  /* 0x000000ffff0b7224 */ /* 0x000fe400078e0a0b */
[----:B------:R-:W-:Y:S01]  /*7650*/  IMAD.MOV R0, RZ, RZ, -R0 ;  /* 0x000000ffff007224 */ /* 0x000fe200078e0a00 */
[----:B------:R-:W-:Y:S01]  /*7660*/  ISETP.GT.U32.AND P5, PT, R9, R8, PT ;  /* 0x000000080900720c */ /* 0x000fe20003fa4070 */
[----:B------:R-:W-:Y:S01]  /*7670*/  @!P4 IMAD.IADD R19, R19, 0x1, -R9 ;  /* 0x000000011313c824 */ /* 0x000fe200078e0a09 */
[C---:B------:R-:W-:Y:S01]  /*7680*/  ISETP.GT.U32.AND P4, PT, R9.reuse, R7, PT ;  /* 0x000000070900720c */ /* 0x040fe20003f84070 */
[C---:B------:R-:W-:Y:S02]  /*7690*/  IMAD R5, R9.reuse, R11, R5 ;  /* 0x0000000b09057224 */ /* 0x040fe400078e0205 */
[----:B------:R-:W-:-:S02]  /*76a0*/  IMAD R17, R9, R0, R17 ;  /* 0x0000000009117224 */ /* 0x000fc400078e0211 */
[--C-:B------:R-:W-:Y:S01]  /*76b0*/  @!P3 IMAD.IADD R12, R12, 0x1, -R9.reuse ;  /* 0x000000010c0cb824 */ /* 0x100fe200078e0a09 */
[C---:B------:R-:W-:Y:S01]  /*76c0*/  ISETP.GT.U32.AND P3, PT, R9.reuse, R5, PT ;  /* 0x000000050900720c */ /* 0x040fe20003f64070 */
[C---:B------:R-:W-:Y:S02]  /*76d0*/  VIADD R4, R26.reuse, 0x173 ;  /* 0x000001731a047836 */ /* 0x040fe40000000000 */
[----:B------:R-:W-:Y:S02]  /*76e0*/  VIADD R0, R26, 0x172 ;  /* 0x000001721a007836 */ /* 0x000fe40000000000 */
[----:B------:R-:W-:Y:S01]  /*76f0*/  @!P5 IMAD.IADD R8, R8, 0x1, -R9 ;  /* 0x000000010808d824 */ /* 0x000fe200078e0a09 */
[----:B------:R-:W-:Y:S01]  /*7700*/  ISETP.GT.U32.AND P5, PT, R9, R17, PT ;  /* 0x000000110900720c */ /* 0x000fe20003fa4070 */
[----:B------:R-:W-:Y:S01]  /*7710*/  VIADD R6, R26, 0x174 ;  /* 0x000001741a067836 */ /* 0x000fe20000000000 */
[----:B------:R-:W-:Y:S01]  /*7720*/  IABS R16, R4 ;  /* 0x0000000400107213 */ /* 0x000fe20000000000 */
[----:B0-----:R-:W-:-:S02]  /*7730*/  IMAD.MOV.U32 R3, RZ, RZ, R19 ;  /* 0x000000ffff037224 */ /* 0x001fc400078e0013 */
[----:B------:R-:W-:Y:S01]  /*7740*/  @!P4 IMAD.IADD R7, R7, 0x1, -R9 ;  /* 0x000000010707c824 */ /* 0x000fe200078e0a09 */
[----:B------:R-:W-:Y:S01]  /*7750*/  ISETP.GE.AND P4, PT, R18, RZ, PT ;  /* 0x000000ff1200720c */ /* 0x000fe20003f86270 */
[----:B------:R-:W-:Y:S01]  /*7760*/  IMAD.HI.U32 R11, R10, R16, RZ ;  /* 0x000000100a0b7227 */ /* 0x000fe200078e00ff */
[----:B------:R-:W-:Y:S02]  /*7770*/  IABS R18, R0 ;  /* 0x0000000000127213 */ /* 0x000fe40000000000 */
[----:B------:R-:W-:Y:S01]  /*7780*/  IABS R14, R6 ;  /* 0x00000006000e7213 */ /* 0x000fe20000000000 */
[----:B------:R-:W-:Y:S01]  /*7790*/  @!P0 IMAD.MOV R3, RZ, RZ, -R3 ;  /* 0x000000ffff038224 */ /* 0x000fe200078e0a03 */
[----:B------:R-:W-:Y:S01]  /*77a0*/  ISETP.GT.U32.AND P0, PT, R9, R7, PT ;  /* 0x000000070900720c */ /* 0x000fe20003f04070 */
[--C-:B------:R-:W-:Y:S01]  /*77b0*/  @!P3 IMAD.IADD R5, R5, 0x1, -R9.reuse ;  /* 0x000000010505b824 */ /* 0x100fe200078e0a09 */
[----:B------:R-:W-:Y:S01]  /*77c0*/  ISETP.GE.AND P3, PT, R15, RZ, PT ;  /* 0x000000ff0f00720c */ /* 0x000fe20003f66270 */
[----:B------:R-:W-:Y:S01]  /*77d0*/  @!P5 IMAD.IADD R17, R17, 0x1, -R9 ;  /* 0x000000011111d824 */ /* 0x000fe200078e0a09 */
[----:B------:R0:W-:Y:S01]  /*77e0*/  STL [R1+0x72c], R3 ;  /* 0x00072c0301007387 */ /* 0x0001e20000100800 */
[----:B------:R-:W-:-:S02]  /*77f0*/  IMAD.MOV R11, RZ, RZ, -R11 ;  /* 0x000000ffff0b7224 */ /* 0x000fc400078e0a0b */
[----:B------:R-:W-:Y:S01]  /*7800*/  IMAD.MOV.U32 R15, RZ, RZ, R18 ;  /* 0x000000ffff0f7224 */ /* 0x000fe200078e0012 */
[----:B------:R-:W-:Y:S01]  /*7810*/  ISETP.GT.U32.AND P5, PT, R9, R17, PT ;  /* 0x000000110900720c */ /* 0x000fe20003fa4070 */
[----:B------:R-:W-:-:S04]  /*7820*/  IMAD.HI.U32 R13, R10, R14, RZ ;  /* 0x0000000e0a0d7227 */ /* 0x000fc800078e00ff */
[----:B------:R-:W-:Y:S02]  /*7830*/  IMAD R16, R9, R11, R16 ;  /* 0x0000000b09107224 */ /* 0x000fe400078e0210 */
[----:B0-----:R-:W-:Y:S02]  /*7840*/  IMAD.MOV.U32 R3, RZ, RZ, R12 ;  /* 0x000000ffff037224 */ /* 0x001fe400078e000c */
[----:B------:R-:W-:-:S04]  /*7850*/  IMAD.HI.U32 R11, R10, R15, RZ ;  /* 0x0000000f0a0b7227 */ /* 0x000fc800078e00ff */
[----:B------:R-:W-:Y:S02]  /*7860*/  IMAD.MOV R13, RZ, RZ, -R13 ;  /* 0x000000ffff0d7224 */ /* 0x000fe400078e0a0d */
[----:B------:R-:W-:Y:S01]  /*7870*/  @!P2 IMAD.MOV R3, RZ, RZ, -R3 ;  /* 0x000000ffff03a224 */ /* 0x000fe200078e0a03 */
[C---:B------:R-:W-:Y:S01]  /*7880*/  ISETP.GT.U32.AND P2, PT, R9.reuse, R5, PT ;  /* 0x000000050900720c */ /* 0x040fe20003f44070 */
[----:B------:R-:W-:Y:S02]  /*7890*/  IMAD.MOV R11, RZ, RZ, -R11 ;  /* 0x000000ffff0b7224 */ /* 0x000fe400078e0a0b */
[----:B------:R-:W-:Y:S01]  /*78a0*/  IMAD R14, R9, R13, R14 ;  /* 0x0000000d090e7224 */ /* 0x000fe200078e020e */
[----:B------:R0:W-:Y:S01]  /*78b0*/  STL [R1+0x728], R3 ;  /* 0x0007280301007387 */ /* 0x0001e20000100800 */
[----:B------:R-:W-:Y:S02]  /*78c0*/  @!P0 IMAD.IADD R7, R7, 0x1, -R9 ;  /* 0x0000000107078824 */ /* 0x000fe400078e0a09 */
[C---:B------:R-:W-:Y:S01]  /*78d0*/  IMAD R15, R9.reuse, R11, R15 ;  /* 0x0000000b090f7224 */ /* 0x040fe200078e020f */
[----:B------:R-:W-:Y:S01]  /*78e0*/  ISETP.GT.U32.AND P0, PT, R9, R14, PT ;  /* 0x0000000e0900720c */ /* 0x000fe20003f04070 */
[----:B------:R-:W-:-:S02]  /*78f0*/  @!P5 IMAD.IADD R17, R17, 0x1, -R9 ;  /* 0x000000011111d824 */ /* 0x000fc400078e0a09 */
[----:B------:R-:W-:Y:S01]  /*7900*/  @!P1 IMAD.MOV R8, RZ, RZ, -R8 ;  /* 0x000000ffff089224 */ /* 0x000fe200078e0a08 */
[----:B------:R-:W-:Y:S01]  /*7910*/  ISETP.GT.U32.AND P5, PT, R9, R15, PT ;  /* 0x0000000f0900720c */ /* 0x000fe20003fa4070 */
[----:B------:R-:W-:Y:S01]  /*7920*/  VIADD R11, R26, 0x171 ;  /* 0x000001711a0b7836 */ /* 0x000fe20000000000 */
[----:B------:R-:W-:Y:S01]  /*7930*/  ISETP.GE.AND P1, PT, R6, RZ, PT ;  /* 0x000000ff0600720c */ /* 0x000fe20003f26270 */
[----:B0-----:R-:W-:Y:S01]  /*7940*/  IMAD.MOV.U32 R3, RZ, RZ, R7 ;  /* 0x000000ffff037224 */ /* 0x001fe200078e0007 */
[----:B------:R0:W-:Y:S01]  /*7950*/  STL [R1+0x724], R8 ;  /* 0x0007240801007387 */ /* 0x0001e20000100800 */
[----:B------:R-:W-:Y:S01]  /*7960*/  @!P2 IMAD.IADD R5, R5, 0x1, -R9 ;  /* 0x000000010505a824 */ /* 0x000fe200078e0a09 */
[----:B------:R-:W-:Y:S01]  /*7970*/  IABS R7, R11 ;  /* 0x0000000b00077213 */ /* 0x000fe20000000000 */
[----:B------:R-:W-:Y:S01]  /*7980*/  @!P6 IMAD.MOV R3, RZ, RZ, -R3 ;  /* 0x000000ffff03e224 */ /* 0x000fe200078e0a03 */
[----:B------:R-:W-:Y:S01]  /*7990*/  ISETP.GT.U32.AND P6, PT, R9, R16, PT ;  /* 0x000000100900720c */ /* 0x000fe20003fc4070 */
[----:B------:R-:W-:Y:S01]  /*79a0*/  VIADD R6, R26, 0x170 ;  /* 0x000001701a067836 */ /* 0x000fe20000000000 */
[----:B------:R-:W-:Y:S01]  /*79b0*/  ISETP.GE.AND P2, PT, R4, RZ, PT ;  /* 0x000000ff0400720c */ /* 0x000fe20003f46270 */
[--C-:B------:R-:W-:Y:S01]  /*79c0*/  @!P0 IMAD.IADD R14, R14, 0x1, -R9.reuse ;  /* 0x000000010e0e8824 */ /* 0x100fe200078e0a09 */
[----:B------:R1:W-:Y:S01]  /*79d0*/  STL [R1+0x71c], R3 ;  /* 0x00071c0301007387 */ /* 0x0003e20000100800 */
[----:B------:R-:W-:Y:S01]  /*79e0*/  @!P5 IMAD.IADD R15, R15, 0x1, -R9 ;  /* 0x000000010f0fd824 */ /* 0x000fe200078e0a09 */
[----:B------:R-:W-:Y:S01]  /*79f0*/  IABS R4, R6 ;  /* 0x0000000600047213 */ /* 0x000fe20000000000 */
[----:B0-----:R-:W-:Y:S01]  /*7a00*/  IMAD.HI.U32 R8, R10, R7, RZ ;  /* 0x000000070a087227 */ /* 0x001fe200078e00ff */
[----:B------:R-:W-:-:S03]  /*7a10*/  ISETP.GE.AND P0, PT, R0, RZ, PT ;  /* 0x000000ff0000720c */ /* 0x000fc60003f06270 */
[----:B------:R-:W-:-:S04]  /*7a20*/  IMAD.HI.U32 R12, R10, R4, RZ ;  /* 0x000000040a0c7227 */ /* 0x000fc800078e00ff */
[----:B-1----:R-:W-:Y:S02]  /*7a30*/  IMAD.MOV.U32 R3, RZ, RZ, R5 ;  /* 0x000000ffff037224 */ /* 0x002fe400078e0005 */
[----:B------:R-:W-:Y:S01]  /*7a40*/  @!P6 IMAD.IADD R16, R16, 0x1, -R9 ;  /* 0x000000011010e824 */ /* 0x000fe200078e0a09 */
[C---:B------:R-:W-:Y:S01]  /*7a50*/  ISETP.GT.U32.AND P6, PT, R9.reuse, R14, PT ;  /* 0x0000000e0900720c */ /* 0x040fe20003fc4070 */
[----:B------:R-:W-:Y:S01]  /*7a60*/  @!P4 IMAD.MOV R3, RZ, RZ, -R3 ;  /* 0x000000ffff03c224 */ /* 0x000fe200078e0a03 */
[C---:B------:R-:W-:Y:S01]  /*7a70*/  ISETP.GT.U32.AND P4, PT, R9.reuse, R15, PT ;  /* 0x0000000f0900720c */ /* 0x040fe20003f84070 */
[----:B------:R-:W-:Y:S01]  /*7a80*/  IMAD.MOV R8, RZ, RZ, -R8 ;  /* 0x000000ffff087224 */ /* 0x000fe200078e0a08 */
[C---:B------:R-:W-:Y:S01]  /*7a90*/  ISETP.GT.U32.AND P5, PT, R9.reuse, R16, PT ;  /* 0x000000100900720c */ /* 0x040fe20003fa4070 */
[----:B------:R-:W-:Y:S01]  /*7aa0*/  IMAD.MOV R12, RZ, RZ, -R12 ;  /* 0x000000ffff0c7224 */ /* 0x000fe200078e0a0c */
[----:B------:R0:W-:Y:S01]  /*7ab0*/  STL [R1+0x718], R3 ;  /* 0x0007180301007387 */ /* 0x0001e20000100800 */
[----:B------:R-:W-:-:S02]  /*7ac0*/  IMAD R7, R9, R8, R7 ;  /* 0x0000000809077224 */ /* 0x000fc400078e0207 */
[C---:B------:R-:W-:Y:S02]  /*7ad0*/  IMAD R4, R9.reuse, R12, R4 ;  /* 0x0000000c09047224 */ /* 0x040fe400078e0204 */
[----:B------:R-:W-:Y:S02]  /*7ae0*/  VIADD R0, R26, 0x16f ;  /* 0x0000016f1a007836 */ /* 0x000fe40000000000 */
[--C-:B------:R-:W-:Y:S01]  /*7af0*/  @!P6 IMAD.IADD R14, R14, 0x1, -R9.reuse ;  /* 0x000000010e0ee824 */ /* 0x100fe200078e0a09 */
[----:B------:R-:W-:Y:S01]  /*7b00*/  ISETP.GT.U32.AND P6, PT, R9, R7, PT ;  /* 0x000000070900720c */ /* 0x000fe20003fc4070 */
[--C-:B------:R-:W-:Y:S01]  /*7b10*/  @!P4 IMAD.IADD R15, R15, 0x1, -R9.reuse ;  /* 0x000000010f0fc824 */ /* 0x100fe200078e0a09 */
[----:B------:R-:W-:Y:S01]  /*7b20*/  ISETP.GT.U32.AND P4, PT, R9, R4, PT ;  /* 0x000000040900720c */ /* 0x000fe20003f84070 */
[----:B------:R-:W-:Y:S01]  /*7b30*/  VIADD R5, R26, 0x16e ;  /* 0x0000016e1a057836 */ /* 0x000fe20000000000 */
[----:B------:R-:W-:Y:S01]  /*7b40*/  IABS R8, R0 ;  /* 0x0000000000087213 */ /* 0x000fe20000000000 */
[----:B------:R-:W-:Y:S01]  /*7b50*/  @!P5 IMAD.IADD R16, R16, 0x1, -R9 ;  /* 0x000000011010d824 */ /* 0x000fe200078e0a09 */
[----:B------:R-:W-:Y:S01]  /*7b60*/  ISETP.GE.AND P5, PT, R11, RZ, PT ;  /* 0x000000ff0b00720c */ /* 0x000fe20003fa6270 */
[----:B------:R-:W-:Y:S01]  /*7b70*/  VIADD R11, R26, 0x16d ;  /* 0x0000016d1a0b7836 */ /* 0x000fe20000000000 */
[----:B------:R-:W-:Y:S01]  /*7b80*/  IABS R20, R5 ;  /* 0x0000000500147213 */ /* 0x000fe20000000000 */
[----:B------:R-:W-:-:S04]  /*7b90*/  IMAD.HI.U32 R13, R10, R8, RZ ;  /* 0x000000080a0d7227 */ /* 0x000fc800078e00ff */
[--C-:B------:R-:W-:Y:S01]  /*7ba0*/  @!P6 IMAD.IADD R7, R7, 0x1, -R9.reuse ;  /* 0x000000010707e824 */ /* 0x100fe200078e0a09 */
[----:B------:R-:W-:Y:S01]  /*7bb0*/  ISETP.GE.AND P6, PT, R6, RZ, PT ;  /* 0x000000ff0600720c */ /* 0x000fe20003fc6270 */
[----:B------:R-:W-:Y:S02]  /*7bc0*/  @!P4 IMAD.IADD R4, R4, 0x1, -R9 ;  /* 0x000000010404c824 */ /* 0x000fe400078e0a09 */
[----:B------:R-:W-:-:S03]  /*7bd0*/  IMAD.HI.U32 R12, R10, R20, RZ ;  /* 0x000000140a0c7227 */ /* 0x000fc600078e00ff */
[C---:B------:R-:W-:Y:S01]  /*7be0*/  ISETP.GT.U32.AND P4, PT, R9.reuse, R4, PT ;  /* 0x000000040900720c */ /* 0x040fe20003f84070 */
[----:B------:R-:W-:Y:S02]  /*7bf0*/  IMAD.MOV R13, RZ, RZ, -R13 ;  /* 0x000000ffff0d7224 */ /* 0x000fe400078e0a0d */
[----:B------:R-:W-:Y:S01]  /*7c00*/  @!P3 IMAD.MOV R17, RZ, RZ, -R17 ;  /* 0x000000ffff11b224 */ /* 0x000fe200078e0a11 */
[C---:B------:R-:W-:Y:S01]  /*7c10*/  ISETP.GT.U32.AND P3, PT, R9.reuse, R7, PT ;  /* 0x000000070900720c */ /* 0x040fe20003f64070 */
[----:B0-----:R-:W-:Y:S02]  /*7c20*/  IMAD.MOV.U32 R3, RZ, RZ, R14 ;  /* 0x000000ffff037224 */ /* 0x001fe400078e000e */
[----:B------:R-:W-:Y:S01]  /*7c30*/  IMAD.MOV R12, RZ, RZ, -R12 ;  /* 0x000000ffff0c7224 */ /* 0x000fe200078e0a0c */
[----:B------:R-:W-:Y:S01]  /*7c40*/  STL [R1+0x710], R17 ;  /* 0x0007101101007387 */ /* 0x000fe20000100800 */
[----:B------:R-:W-:Y:S02]  /*7c50*/  VIADD R6, R26, 0x16c ;  /* 0x0000016c1a067836 */ /* 0x000fe40000000000 */
[----:B------:R-:W-:Y:S01]  /*7c60*/  IMAD R8, R9, R13, R8 ;  /* 0x0000000d09087224 */ /* 0x000fe200078e0208 */
[----:B------:R-:W-:Y:S01]  /*7c70*/  IABS R13, R11 ;  /* 0x0000000b000d7213 */ /* 0x000fe20000000000 */
[----:B------:R-:W-:-:S02]  /*7c80*/  @!P1 IMAD.MOV R3, RZ, RZ, -R3 ;  /* 0x000000ffff039224 */ /* 0x000fc400078e0a03 */
[C---:B------:R-:W-:Y:S01]  /*7c90*/  IMAD R20, R9.reuse, R12, R20 ;  /* 0x0000000c09147224 */ /* 0x040fe200078e0214 */
[----:B------:R-:W-:Y:S01]  /*7ca0*/  IABS R12, R6 ;  /* 0x00000006000c7213 */ /* 0x000fe20000000000 */
[----:B------:R-:W-:Y:S01]  /*7cb0*/  IMAD.HI.U32 R14, R10, R13, RZ ;  /* 0x0000000d0a0e7227 */ /* 0x000fe200078e00ff */
[----:B------:R0:W-:Y:S01]  /*7cc0*/  STL [R1+0x70c], R3 ;  /* 0x00070c0301007387 */ /* 0x0001e20000100800 */
[C---:B------:R-:W-:Y:S02]  /*7cd0*/  ISETP.GT.U32.AND P1, PT, R9.reuse, R8, PT ;  /* 0x000000080900720c */ /* 0x040fe40003f24070 */
[----:B------:R-:W-:Y:S01]  /*7ce0*/  @!P2 IMAD.MOV R16, RZ, RZ, -R16 ;  /* 0x000000ffff10a224 */ /* 0x000fe200078e0a10 */
[----:B------:R-:W-:Y:S01]  /*7cf0*/  ISETP.GT.U32.AND P2, PT, R9, R20, PT ;  /* 0x000000140900720c */ /* 0x000fe20003f44070 */
[--C-:B------:R-:W-:Y:S01]  /*7d00*/  @!P3 IMAD.IADD R7, R7, 0x1, -R9.reuse ;  /* 0x000000010707b824 */ /* 0x100fe200078e0a09 */
        /* <DEDUP_REMOVED lines=17> */
[C---:B------:R-:W-:Y:S01]  /*7e20*/  VIADD R0, R26.reuse, 0x16b ;  /* 0x0000016b1a007836 */ /* 0x040fe20000000000 */
[----:B------:R-:W-:Y:S01]  /*7e30*/  STL [R1+0x700], R16 ;  /* 0x0007001001007387 */ /* 0x000fe20000100800 */
[----:B0-----:R-:W-:Y:S01]  /*7e40*/  IMAD.MOV.U32 R3, RZ, RZ, R4 ;  /* 0x000000ffff037224 */ /* 0x001fe200078e0004 */
[C---:B------:R-:W-:Y:S01]  /*7e50*/  ISETP.GT.U32.AND P2, PT, R9.reuse, R20, PT ;  /* 0x000000140900720c */ /* 0x040fe20003f44070 */
[----:B------:R-:W-:Y:S01]  /*7e60*/  VIADD R5, R26, 0x16a ;  /* 0x0000016a1a057836 */ /* 0x000fe20000000000 */
[----:B------:R-:W-:Y:S01]  /*7e70*/  IABS R13, R0 ;  /* 0x00000000000d7213 */ /* 0x000fe20000000000 */
[----:B------:R-:W-:Y:S01]  /*7e80*/  @!P6 IMAD.MOV R3, RZ, RZ, -R3 ;  /* 0x000000ffff03e224 */ /* 0x000fe200078e0a03 */
[----:B------:R-:W-:Y:S01]  /*7e90*/  ISETP.GT.U32.AND P6, PT, R9, R12, PT ;  /* 0x0000000c0900720c */ /* 0x000fe20003fc4070 */
[--C-:B------:R-:W-:Y:S01]  /*7ea0*/  @!P1 IMAD.IADD R8, R8, 0x1, -R9.reuse ;  /* 0x0000000108089824 */ /* 0x100fe200078e0a09 */
[----:B------:R-:W-:Y:S01]  /*7eb0*/  IABS R4, R5 ;  /* 0x0000000500047213 */ /* 0x000fe20000000000 */
[----:B------:R-:W-:Y:S01]  /*7ec0*/  @!P5 IMAD.IADD R11, R11, 0x1, -R9 ;  /* 0x000000010b0bd824 */ /* 0x000fe200078e0a09 */
[----:B------:R0:W-:Y:S01]  /*7ed0*/  STL [R1+0x6fc], R3 ;  /* 0x0006fc0301007387 */ /* 0x0001e20000100800 */
[----:B------:R-:W-:Y:S01]  /*7ee0*/  IMAD.HI.U32 R7, R10, R13, RZ ;  /* 0x0000000d0a077227 */ /* 0x000fe200078e00ff */
[----:B------:R-:W-:-:S02]  /*7ef0*/  ISETP.GT.U32.AND P1, PT, R9, R8, PT ;  /* 0x000000080900720c */ /* 0x000fc40003f24070 */
        /* <DEDUP_REMOVED lines=8> */
[C---:B------:R-:W-:Y:S02]  /*7f80*/  IMAD R13, R9.reuse, R7, R13 ;  /* 0x00000007090d7224 */ /* 0x040fe400078e020d */
[----:B------:R-:W-:Y:S02]  /*7f90*/  IMAD R4, R9, R0, R4 ;  /* 0x0000000009047224 */ /* 0x000fe400078e0204 */
[--C-:B------:R-:W-:Y:S01]  /*7fa0*/  @!P5 IMAD.IADD R11, R11, 0x1, -R9.reuse ;  /* 0x000000010b0bd824 */ /* 0x100fe200078e0a09 */
[----:B------:R-:W-:Y:S01]  /*7fb0*/  ISETP.GT.U32.AND P5, PT, R9, R13, PT ;  /* 0x0000000d0900720c */ /* 0x000fe20003fa4070 */
[----:B------:R-:W-:Y:S01]  /*7fc0*/  @!P1 IMAD.IADD R8, R8, 0x1, -R9 ;  /* 0x0000000108089824 */ /* 0x000fe200078e0a09 */
[----:B------:R-:W-:Y:S01]  /*7fd0*/  ISETP.GE.AND P1, PT, R6, RZ, PT ;  /* 0x000000ff0600720c */ /* 0x000fe20003f26270 */
[----:B------:R-:W-:-:S02]  /*7fe0*/  VIADD R6, R26, 0x169 ;  /* 0x000001691a067836 */ /* 0x000fc40000000000 */
[----:B------:R-:W-:Y:S02]  /*7ff0*/  VIADD R7, R26, 0x168 ;  /* 0x000001681a077836 */ /* 0x000fe40000000000 */
[--C-:B------:R-:W-:Y:S01]  /*8000*/  @!P6 IMAD.IADD R12, R12, 0x1, -R9.reuse ;  /* 0x000000010c0ce824 */ /* 0x100fe200078e0a09 */
[----:B------:R-:W-:Y:S01]  /*8010*/  ISETP.GT.U32.AND P6, PT, R9, R4, PT ;  /* 0x000000040900720c */ /* 0x000fe20003fc4070 */
[----:B0-----:R-:W-:Y:S01]  /*8020*/  IMAD.MOV.U32 R3, RZ, RZ, R8 ;  /* 0x000000ffff037224 */ /* 0x001fe200078e0008 */
[----:B------:R-:W-:Y:S01]  /*8030*/  IABS R14, R6 ;  /* 0x00000006000e7213 */ /* 0x000fe20000000000 */
[----:B------:R-:W-:Y:S01]  /*8040*/  VIADD R8, R26, 0x167 ;  /* 0x000001671a087836 */ /* 0x000fe20000000000 */
[----:B------:R-:W-:Y:S01]  /*8050*/  IABS R17, R7 ;  /* 0x0000000700117213 */ /* 0x000fe20000000000 */
[----:B------:R-:W-:Y:S02]  /*8060*/  @!P5 IMAD.IADD R13, R13, 0x1, -R9 ;  /* 0x000000010d0dd824 */ /* 0x000fe400078e0a09 */
[----:B------:R-:W-:Y:S01]  /*8070*/  IMAD.HI.U32 R0, R10, R14, RZ ;  /* 0x0000000e0a007227 */ /* 0x000fe200078e00ff */
[----:B------:R-:W-:-:S03]  /*8080*/  IABS R18, R8 ;  /* 0x0000000800127213 */ /* 0x000fc60000000000 */
[----:B------:R-:W-:Y:S01]  /*8090*/  @!P0 IMAD.MOV R3, RZ, RZ, -R3 ;  /* 0x000000ffff038224 */ /* 0x000fe200078e0a03 */
[----:B------:R-:W-:Y:S01]  /*80a0*/  ISETP.GE.AND P0, PT, R5, RZ, PT ;  /* 0x000000ff0500720c */ /* 0x000fe20003f06270 */
[----:B------:R-:W-:Y:S01]  /*80b0*/  @!P6 IMAD.IADD R4, R4, 0x1, -R9 ;  /* 0x000000010404e824 */ /* 0x000fe200078e0a09 */
[----:B------:R-:W-:Y:S01]  /*80c0*/  ISETP.GT.U32.AND P6, PT, R9, R13, PT ;  /* 0x0000000d0900720c */ /* 0x000fe20003fc4070 */
[----:B------:R-:W-:Y:S01]  /*80d0*/  IMAD.MOV R0, RZ, RZ, -R0 ;  /* 0x000000ffff007224 */ /* 0x000fe200078e0a00 */
[----:B------:R0:W-:Y:S01]  /*80e0*/  STL [R1+0x6f8], R3 ;  /* 0x0006f80301007387 */ /* 0x0001e20000100800 */
[----:B------:R-:W-:-:S04]  /*80f0*/  IMAD.HI.U32 R19, R10, R17, RZ ;  /* 0x000000110a137227 */ /* 0x000fc800078e00ff */
[C---:B------:R-:W-:Y:S02]  /*8100*/  IMAD R14, R9.reuse, R0, R14 ;  /* 0x00000000090e7224 */ /* 0x040fe400078e020e */
[----:B------:R-:W-:Y:S02]  /*8110*/  VIADD R5, R26, 0x166 ;  /* 0x000001661a057836 */ /* 0x000fe40000000000 */
[----:B------:R-:W-:Y:S01]  /*8120*/  IMAD.MOV R19, RZ, RZ, -R19 ;  /* 0x000000ffff137224 */ /* 0x000fe200078e0a13 */
[C---:B------:R-:W-:Y:S01]  /*8130*/  ISETP.GT.U32.AND P5, PT, R9.reuse, R14, PT ;  /* 0x0000000e0900720c */ /* 0x040fe20003fa4070 */
[----:B0-----:R-:W-:Y:S01]  /*8140*/  IMAD.MOV.U32 R3, RZ, RZ, R20 ;  /* 0x000000ffff037224 */ /* 0x001fe200078e0014 */
[----:B------:R-:W-:Y:S01]  /*8150*/  IABS R15, R5 ;  /* 0x00000005000f7213 */ /* 0x000fe20000000000 */
[----:B------:R-:W-:Y:S02]  /*8160*/  IMAD R17, R9, R19, R17 ;  /* 0x0000001309117224 */ /* 0x000fe400078e0211 */
[----:B------:R-:W-:Y:S01]  /*8170*/  @!P3 IMAD.MOV R3, RZ, RZ, -R3 ;  /* 0x000000ffff03b224 */ /* 0x000fe200078e0a03 */
[----:B------:R-:W-:Y:S01]  /*8180*/  ISETP.GE.AND P3, PT, R6, RZ, PT ;  /* 0x000000ff0600720c */ /* 0x000fe20003f66270 */
[----:B------:R-:W-:Y:S01]  /*8190*/  @!P6 IMAD.IADD R13, R13, 0x1, -R9 ;  /* 0x000000010d0de824 */ /* 0x000fe200078e0a09 */
[----:B------:R-:W-:Y:S01]  /*81a0*/  ISETP.GT.U32.AND P6, PT, R9, R17, PT ;  /* 0x000000110900720c */ /* 0x000fe20003fc4070 */
[----:B------:R-:W-:Y:S01]  /*81b0*/  IMAD.HI.U32 R16, R10, R18, RZ ;  /* 0x000000120a107227 */ /* 0x000fe200078e00ff */
[----:B------:R0:W-:Y:S03]  /*81c0*/  STL [R1+0x6f0], R3 ;  /* 0x0006f00301007387 */ /* 0x0001e60000100800 */
[----:B------:R-:W-:-:S02]  /*81d0*/  IMAD.MOV R16, RZ, RZ, -R16 ;  /* 0x000000ffff107224 */ /* 0x000fc400078e0a10 */
[----:B------:R-:W-:Y:S02]  /*81e0*/  @!P5 IMAD.IADD R14, R14, 0x1, -R9 ;  /* 0x000000010e0ed824 */ /* 0x000fe400078e0a09 */
[C---:B------:R-:W-:Y:S02]  /*81f0*/  IMAD R18, R9.reuse, R16, R18 ;  /* 0x0000001009127224 */ /* 0x040fe400078e0212 */
[----:B------:R-:W-:Y:S01]  /*8200*/  IMAD.MOV.U32 R16, RZ, RZ, R12 ;  /* 0x000000ffff107224 */ /* 0x000fe200078e000c */
[----:B------:R-:W-:Y:S01]  /*8210*/  ISETP.GT.U32.AND P5, PT, R9, R14, PT ;  /* 0x0000000e0900720c */ /* 0x000fe20003fa4070 */
[----:B0-----:R-:W-:Y:S02]  /*8220*/  IMAD.MOV.U32 R3, RZ, RZ, R11 ;  /* 0x000000ffff037224 */ /* 0x001fe400078e000b */
[----:B------:R-:W-:-:S04]  /*8230*/  IMAD.HI.U32 R11, R10, R15, RZ ;  /* 0x0000000f0a0b7227 */ /* 0x000fc800078e00ff */
[----:B------:R-:W-:Y:S01]  /*8240*/  @!P4 IMAD.MOV R3, RZ, RZ, -R3 ;  /* 0x000000ffff03c224 */ /* 0x000fe200078e0a03 */
[----:B------:R-:W-:Y:S01]  /*8250*/  ISETP.GT.U32.AND P4, PT, R9, R4, PT ;  /* 0x000000040900720c */ /* 0x000fe20003f84070 */
[----:B------:R-:W-:Y:S02]  /*8260*/  IMAD.MOV R11, RZ, RZ, -R11 ;  /* 0x000000ffff0b7224 */ /* 0x000fe400078e0a0b */
[----:B------:R-:W-:Y:S01]  /*8270*/  @!P6 IMAD.IADD R17, R17, 0x1, -R9 ;  /* 0x000000011111e824 */ /* 0x000fe200078e0a09 */
[----:B------:R0:W-:Y:S01]  /*8280*/  STL [R1+0x6ec], R3 ;  /* 0x0006ec0301007387 */ /* 0x0001e20000100800 */
[----:B------:R-:W-:Y:S02]  /*8290*/  IMAD R15, R9, R11, R15 ;  /* 0x0000000b090f7224 */ /* 0x000fe400078e020f */
[----:B------:R-:W-:Y:S01]  /*82a0*/  @!P1 IMAD.MOV R16, RZ, RZ, -R16 ;  /* 0x000000ffff109224 */ /* 0x000fe200078e0a10 */
[----:B------:R-:W-:Y:S01]  /*82b0*/  ISETP.GE.AND P1, PT, R7, RZ, PT ;  /* 0x000000ff0700720c */ /* 0x000fe20003f26270 */
[----:B------:R-:W-:Y:S01]  /*82c0*/  VIADD R0, R26, 0x165 ;  /* 0x000001651a007836 */ /* 0x000fe20000000000 */
[----:B------:R-:W-:Y:S01]  /*82d0*/  ISETP.GT.U32.AND P6, PT, R9, R15, PT ;  /* 0x0000000f0900720c */ /* 0x000fe20003fc4070 */
[--C-:B------:R-:W-:Y:S01]  /*82e0*/  @!P5 IMAD.IADD R14, R14, 0x1, -R9.reuse ;  /* 0x000000010e0ed824 */ /* 0x100fe200078e0a09 */
[----:B------:R1:W-:Y:S01]  /*82f0*/  STL [R1+0x6e8], R16 ;  /* 0x0006e81001007387 */ /* 0x0003e20000100800 */
[----:B------:R-:W-:Y:S01]  /*8300*/  @!P4 IMAD.IADD R4, R4, 0x1, -R9 ;  /* 0x000000010404c824 */ /* 0x000fe200078e0a09 */
[----:B------:R-:W-:Y:S01]  /*8310*/  IABS R6, R0 ;  /* 0x0000000000067213 */ /* 0x000fe20000000000 */
[----:B0-----:R-:W-:Y:S01]  /*8320*/  IMAD.MOV.U32 R3, RZ, RZ, R13 ;  /* 0x000000ffff037224 */ /* 0x001fe200078e000d */
[----:B------:R-:W-:Y:S01]  /*8330*/  ISETP.GE.AND P5, PT, R5, RZ, PT ;  /* 0x000000ff0500720c */ /* 0x000fe20003fa6270 */
[----:B------:R-:W-:Y:S01]  /*8340*/  VIADD R7, R26, 0x163 ;  /* 0x000001631a077836 */ /* 0x000fe20000000000 */
[----:B------:R-:W-:Y:S01]  /*8350*/  ISETP.GE.AND P4, PT, R8, RZ, PT ;  /* 0x000000ff0800720c */ /* 0x000fe20003f86270 */
[----:B------:R-:W-:Y:S01]  /*8360*/  @!P2 IMAD.MOV R3, RZ, RZ, -R3 ;  /* 0x000000ffff03a224 */ /* 0x000fe200078e0a03 */
[----:B------:R-:W-:Y:S01]  /*8370*/  ISETP.GT.U32.AND P2, PT, R9, R18, PT ;  /* 0x000000120900720c */ /* 0x000fe20003f44070 */
[----:B------:R-:W-:Y:S01]  /*8380*/  IMAD.HI.U32 R12, R10, R6, RZ ;  /* 0x000000060a0c7227 */ /* 0x000fe200078e00ff */
[----:B------:R-:W-:-:S02]  /*8390*/  IABS R19, R7 ;  /* 0x0000000700137213 */ /* 0x000fc40000000000 */
[----:B------:R0:W-:Y:S01]  /*83a0*/  STL [R1+0x6e4], R3 ;  /* 0x0006e40301007387 */ /* 0x0001e20000100800 */
[C---:B-1----:R-:W-:Y:S02]  /*83b0*/  VIADD R16, R26.reuse, 0x164 ;  /* 0x000001641a107836 */ /* 0x042fe40000000000 */
[----:B------:R-:W-:Y:S02]  /*83c0*/  @!P6 IMAD.IADD R15, R15, 0x1, -R9 ;  /* 0x000000010f0fe824 */ /* 0x000fe400078e0a09 */
[----:B------:R-:W-:Y:S01]  /*83d0*/  IMAD.MOV R12, RZ, RZ, -R12 ;  /* 0x000000ffff0c7224 */ /* 0x000fe200078e0a0c */
[----:B------:R-:W-:Y:S01]  /*83e0*/  IABS R5, R16 ;  /* 0x0000001000057213 */ /* 0x000fe20000000000 */
[----:B------:R-:W-:Y:S01]  /*83f0*/  VIADD R11, R26, 0x162 ;  /* 0x000001621a0b7836 */ /* 0x000fe20000000000 */
[C---:B------:R-:W-:Y:S01]  /*8400*/  ISETP.GT.U32.AND P6, PT, R9.reuse, R15, PT ;  /* 0x0000000f0900720c */ /* 0x040fe20003fc4070 */
[----:B------:R-:W-:Y:S02]  /*8410*/  IMAD R6, R9, R12, R6 ;  /* 0x0000000c09067224 */ /* 0x000fe400078e0206 */
[----:B0-----:R-:W-:Y:S01]  /*8420*/  IMAD.MOV.U32 R3, RZ, RZ, R4 ;  /* 0x000000ffff037224 */ /* 0x001fe200078e0004 */
[----:B------:R-:W-:Y:S01]  /*8430*/  IABS R13, R11 ;  /* 0x0000000b000d7213 */ /* 0x000fe20000000000 */
[----:B------:R-:W-:-:S04]  /*8440*/  IMAD.HI.U32 R4, R10, R5, RZ ;  /* 0x000000050a047227 */ /* 0x000fc800078e00ff */
[----:B------:R-:W-:Y:S01]  /*8450*/  @!P0 IMAD.MOV R3, RZ, RZ, -R3 ;  /* 0x000000ffff038224 */ /* 0x000fe200078e0a03 */
[C---:B------:R-:W-:Y:S01]  /*8460*/  ISETP.GT.U32.AND P0, PT, R9.reuse, R17, PT ;  /* 0x000000110900720c */ /* 0x040fe20003f04070 */
[----:B------:R-:W-:Y:S02]  /*8470*/  IMAD.MOV R4, RZ, RZ, -R4 ;  /* 0x000000ffff047224 */ /* 0x000fe400078e0a04 */
[----:B------:R-:W-:Y:S01]  /*8480*/  @!P2 IMAD.IADD R18, R18, 0x1, -R9 ;  /* 0x000000011212a824 */ /* 0x000fe200078e0a09 */
[----:B------:R0:W-:Y:S01]  /*8490*/  STL [R1+0x6e0], R3 ;  /* 0x0006e00301007387 */ /* 0x0001e20000100800 */
[----:B------:R-:W-:Y:S02]  /*84a0*/  IMAD R5, R9, R4, R5 ;  /* 0x0000000409057224 */ /* 0x000fe400078e0205 */
[----:B------:R-:W-:Y:S01]  /*84b0*/  @!P6 IMAD.IADD R15, R15, 0x1, -R9 ;  /* 0x000000010f0fe824 */ /* 0x000fe200078e0a09 */
[C---:B------:R-:W-:Y:S01]  /*84c0*/  ISETP.GT.U32.AND P2, PT, R9.reuse, R18, PT ;  /* 0x000000120900720c */ /* 0x040fe20003f44070 */
[----:B------:R-:W-:Y:S01]  /*84d0*/  VIADD R12, R26, 0x161 ;  /* 0x000001611a0c7836 */ /* 0x000fe20000000000 */
[----:B------:R-:W-:Y:S01]  /*84e0*/  ISETP.GT.U32.AND P6, PT, R9, R5, PT ;  /* 0x000000050900720c */ /* 0x000fe20003fc4070 */
[----:B------:R-:W-:-:S02]  /*84f0*/  IMAD.MOV.U32 R21, RZ, RZ, R14 ;  /* 0x000000ffff157224 */ /* 0x000fc400078e000e */
[----:B------:R-:W-:Y:S01]  /*8500*/  @!P0 IMAD.IADD R17, R17, 0x1, -R9 ;  /* 0x0000000111118824 */ /* 0x000fe200078e0a09 */
[----:B------:R-:W-:Y:S01]  /*8510*/  ISETP.GT.U32.AND P0, PT, R9, R6, PT ;  /* 0x000000060900720c */ /* 0x000fe20003f04070 */
[----:B------:R-:W-:Y:S01]  /*8520*/  IMAD.HI.U32 R20, R10, R19, RZ ;  /* 0x000000130a147227 */ /* 0x000fe200078e00ff */
[----:B------:R-:W-:-:S03]  /*8530*/  IABS R8, R12 ;  /* 0x0000000c00087213 */ /* 0x000fc60000000000 */
[----:B0-----:R-:W-:Y:S02]  /*8540*/  IMAD.MOV.U32 R3, RZ, RZ, R17 ;  /* 0x000000ffff037224 */ /* 0x001fe400078e0011 */
[----:B------:R-:W-:-:S04]  /*8550*/  IMAD.HI.U32 R4, R10, R13, RZ ;  /* 0x0000000d0a047227 */ /* 0x000fc800078e00ff */
[--C-:B------:R-:W-:Y:S02]  /*8560*/  @!P6 IMAD.IADD R5, R5, 0x1, -R9.reuse ;  /* 0x000000010505e824 */ /* 0x100fe400078e0a09 */
[----:B------:R-:W-:Y:S01]  /*8570*/  @!P0 IMAD.IADD R6, R6, 0x1, -R9 ;  /* 0x0000000106068824 */ /* 0x000fe200078e0a09 */
[----:B------:R-:W-:Y:S01]  /*8580*/  ISETP.GE.AND P0, PT, R16, RZ, PT ;  /* 0x000000ff1000720c */ /* 0x000fe20003f06270 */
[----:B------:R-:W-:Y:S02]  /*8590*/  @!P3 IMAD.MOV R21, RZ, RZ, -R21 ;  /* 0x000000ffff15b224 */ /* 0x000fe400078e0a15 */
[----:B------:R-:W-:Y:S01]  /*85a0*/  @!P2 IMAD.IADD R18, R18, 0x1, -R9 ;  /* 0x000000011212a824 */ /* 0x000fe200078e0a09 */
[C---:B------:R-:W-:Y:S01]  /*85b0*/  ISETP.GT.U32.AND P6, PT, R9.reuse, R6, PT ;  /* 0x000000060900720c */ /* 0x040fe20003fc4070 */
[----:B------:R-:W-:Y:S01]  /*85c0*/  IMAD.MOV R20, RZ, RZ, -R20 ;  /* 0x000000ffff147224 */ /* 0x000fe200078e0a14 */
[----:B------:R-:W-:Y:S01]  /*85d0*/  ISETP.GE.AND P2, PT, R0, RZ, PT ;  /* 0x000000ff0000720c */ /* 0x000fe20003f46270 */
[----:B------:R-:W-:Y:S01]  /*85e0*/  @!P1 IMAD.MOV R3, RZ, RZ, -R3 ;  /* 0x000000ffff039224 */ /* 0x000fe200078e0a03 */
[----:B------:R-:W-:Y:S01]  /*85f0*/  STL [R1+0x6d8], R21 ;  /* 0x0006d81501007387 */ /* 0x000fe20000100800 */
[----:B------:R-:W-:Y:S01]  /*8600*/  IMAD.HI.U32 R0, R10, R8, RZ ;  /* 0x000000080a007227 */ /* 0x000fe200078e00ff */
[----:B------:R-:W-:-:S02]  /*8610*/  ISETP.GT.U32.AND P1, PT, R9, R5, PT ;  /* 0x000000050900720c */ /* 0x000fc40003f24070 */
[----:B------:R0:W-:Y:S01]  /*8620*/  STL [R1+0x6d0], R3 ;  /* 0x0006d00301007387 */ /* 0x0001e20000100800 */
[----:B------:R-:W-:Y:S02]  /*8630*/  IMAD.MOV R4, RZ, RZ, -R4 ;  /* 0x000000ffff047224 */ /* 0x000fe400078e0a04 */
[C---:B------:R-:W-:Y:S02]  /*8640*/  IMAD R16, R9.reuse, R20, R19 ;  /* 0x0000001409107224 */ /* 0x040fe400078e0213 */
[----:B------:R-:W-:Y:S02]  /*8650*/  IMAD.MOV R0, RZ, RZ, -R0 ;  /* 0x000000ffff007224 */ /* 0x000fe400078e0a00 */
[C---:B------:R-:W-:Y:S01]  /*8660*/  IMAD R13, R9.reuse, R4, R13 ;  /* 0x00000004090d7224 */ /* 0x040fe200078e020d */
[----:B------:R-:W-:Y:S01]  /*8670*/  ISETP.GT.U32.AND P3, PT, R9, R16, PT ;  /* 0x000000100900720c */ /* 0x000fe20003f64070 */
[----:B------:R-:W-:Y:S02]  /*8680*/  VIADD R4, R26, 0x160 ;  /* 0x000001601a047836 */ /* 0x000fe40000000000 */
[----:B0-----:R-:W-:-:S02]  /*8690*/  IMAD.MOV.U32 R3, RZ, RZ, R15 ;  /* 0x000000ffff037224 */ /* 0x001fc400078e000f */
[----:B------:R-:W-:Y:S01]  /*86a0*/  @!P4 IMAD.MOV R18, RZ, RZ, -R18 ;  /* 0x000000ffff12c224 */ /* 0x000fe200078e0a12 */
[----:B------:R-:W-:Y:S01]  /*86b0*/  IABS R14, R4 ;  /* 0x00000004000e7213 */ /* 0x000fe20000000000 */
[C---:B------:R-:W-:Y:S01]  /*86c0*/  IMAD R8, R9.reuse, R0, R8 ;  /* 0x0000000009087224 */ /* 0x040fe200078e0208 */
[C---:B------:R-:W-:Y:S01]  /*86d0*/  ISETP.GT.U32.AND P4, PT, R9.reuse, R13, PT ;  /* 0x0000000d0900720c */ /* 0x040fe20003f84070 */
[----:B------:R-:W-:Y:S01]  /*86e0*/  @!P5 IMAD.MOV R3, RZ, RZ, -R3 ;  /* 0x000000ffff03d224 */ /* 0x000fe200078e0a03 */
[----:B------:R-:W-:Y:S01]  /*86f0*/  STL [R1+0x6c8], R18 ;  /* 0x0006c81201007387 */ /* 0x000fe20000100800 */
[----:B------:R-:W-:Y:S01]  /*8700*/  @!P6 IMAD.IADD R6, R6, 0x1, -R9 ;  /* 0x000000010606e824 */ /* 0x000fe200078e0a09 */
[----:B------:R-:W-:Y:S01]  /*8710*/  ISETP.GT.U32.AND P6, PT, R9, R8, PT ;  /* 0x000000080900720c */ /* 0x000fe20003fc4070 */
[----:B------:R-:W-:Y:S01]  /*8720*/  IMAD.HI.U32 R15, R10, R14, RZ ;  /* 0x0000000e0a0f7227 */ /* 0x000fe200078e00ff */
[----:B------:R0:W-:Y:S01]  /*8730*/  STL [R1+0x6c4], R3 ;  /* 0x0006c40301007387 */ /* 0x0001e20000100800 */
[----:B------:R-:W-:-:S02]  /*8740*/  ISETP.GE.AND P5, PT, R7, RZ, PT ;  /* 0x000000ff0700720c */ /* 0x000fc40003fa6270 */
[----:B------:R-:W-:Y:S02]  /*8750*/  IMAD.MOV R15, RZ, RZ, -R15 ;  /* 0x000000ffff0f7224 */ /* 0x000fe400078e0a0f */
[--C-:B------:R-:W-:Y:S01]  /*8760*/  @!P1 IMAD.IADD R5, R5, 0x1, -R9.reuse ;  /* 0x0000000105059824 */ /* 0x100fe200078e0a09 */
[----:B------:R-:W-:Y:S01]  /*8770*/  ISETP.GE.AND P1, PT, R11, RZ, PT ;  /* 0x000000ff0b00720c */ /* 0x000fe20003f26270 */
[--C-:B------:R-:W-:Y:S01]  /*8780*/  @!P3 IMAD.IADD R16, R16, 0x1, -R9.reuse ;  /* 0x000000011010b824 */ /* 0x100fe200078e0a09 */
[----:B------:R-:W-:Y:S01]  /*8790*/  ISETP.GE.AND P3, PT, R12, RZ, PT ;  /* 0x000000ff0c00720c */ /* 0x000fe20003f66270 */
[----:B------:R-:W-:Y:S02]  /*87a0*/  IMAD R12, R9, R15, R14 ;  /* 0x0000000f090c7224 */ /* 0x000fe400078e020e */
[----:B0-----:R-:W-:Y:S02]  /*87b0*/  IMAD.MOV.U32 R3, RZ, RZ, R6 ;  /* 0x000000ffff037224 */ /* 0x001fe400078e0006 */
[----:B------:R-:W-:Y:S01]  /*87c0*/  @!P4 IMAD.IADD R13, R13, 0x1, -R9 ;  /* 0x000000010d0dc824 */ /* 0x000fe200078e0a09 */
[----:B------:R-:W-:Y:S01]  /*87d0*/  ISETP.GT.U32.AND P4, PT, R9, R16, PT ;  /* 0x000000100900720c */ /* 0x000fe20003f84070 */
[----:B------:R-:W-:-:S02]  /*87e0*/  @!P2 IMAD.MOV R3, RZ, RZ, -R3 ;  /* 0x000000ffff03a224 */ /* 0x000fc400078e0a03 */
[----:B------:R-:W-:Y:S02]  /*87f0*/  VIADD R0, R26, 0x15f ;  /* 0x0000015f1a007836 */ /* 0x000fe40000000000 */
[--C-:B------:R-:W-:Y:S01]  /*8800*/  @!P6 IMAD.IADD R8, R8, 0x1, -R9.reuse ;  /* 0x000000010808e824 */ /* 0x100fe200078e0a09 */
[----:B------:R0:W-:Y:S01]  /*8810*/  STL [R1+0x6c0], R3 ;  /* 0x0006c00301007387 */ /* 0x0001e20000100800 */
[C---:B------:R-:W-:Y:S01]  /*8820*/  ISETP.GT.U32.AND P6, PT, R9.reuse, R13, PT ;  /* 0x0000000d0900720c */ /* 0x040fe20003fc4070 */
[C---:B------:R-:W-:Y:S01]  /*8830*/  VIADD R15, R26.reuse, 0x15e ;  /* 0x0000015e1a0f7836 */ /* 0x040fe20000000000 */
[----:B------:R-:W-:Y:S01]  /*8840*/  IABS R17, R0 ;  /* 0x0000000000117213 */ /* 0x000fe20000000000 */
[----:B------:R-:W-:Y:S01]  /*8850*/  VIADD R6, R26, 0x15d ;  /* 0x0000015d1a067836 */ /* 0x000fe20000000000 */
[----:B------:R-:W-:Y:S02]  /*8860*/  ISETP.GT.U32.AND P2, PT, R9, R8, PT ;  /* 0x000000080900720c */ /* 0x000fe40003f44070 */
[----:B------:R-:W-:Y:S01]  /*8870*/  @!P4 IMAD.IADD R16, R16, 0x1, -R9 ;  /* 0x000000011010c824 */ /* 0x000fe200078e0a09 */
[----:B------:R-:W-:Y:S01]  /*8880*/  ISETP.GE.AND P4, PT, R4, RZ, PT ;  /* 0x000000ff0400720c */ /* 0x000fe20003f86270 */
[----:B------:R-:W-:Y:S01]  /*8890*/  IMAD.MOV.U32 R7, RZ, RZ, R17 ;  /* 0x000000ffff077224 */ /* 0x000fe200078e0011 */
[----:B------:R-:W-:Y:S01]  /*88a0*/  IABS R4, R6 ;  /* 0x0000000600047213 */ /* 0x000fe20000000000 */
        /* <DEDUP_REMOVED lines=8> */
[----:B------:R-:W-:Y:S01]  /*8930*/  ISETP.GE.AND P2, PT, R0, RZ, PT ;  /* 0x000000ff0000720c */ /* 0x000fe20003f46270 */
[----:B------:R-:W-:Y:S02]  /*8940*/  VIADD R0, R26, 0x15c ;  /* 0x0000015c1a007836 */ /* 0x000fe40000000000 */
[----:B------:R-:W-:Y:S02]  /*8950*/  IMAD R7, R9, R11, R7 ;  /* 0x0000000b09077224 */ /* 0x000fe400078e0207 */
[----:B------:R-:W-:-:S02]  /*8960*/  @!P6 IMAD.IADD R13, R13, 0x1, -R9 ;  /* 0x000000010d0de824 */ /* 0x000fc400078e0a09 */
[----:B------:R-:W-:Y:S01]  /*8970*/  IMAD.HI.U32 R14, R10, R5, RZ ;  /* 0x000000050a0e7227 */ /* 0x000fe200078e00ff */
[----:B------:R-:W-:-:S03]  /*8980*/  ISETP.GT.U32.AND P6, PT, R9, R7, PT ;  /* 0x000000070900720c */ /* 0x000fc60003fc4070 */
[----:B------:R-:W-:Y:S01]  /*8990*/  @!P0 IMAD.IADD R12, R12, 0x1, -R9 ;  /* 0x000000010c0c8824 */ /* 0x000fe200078e0a09 */
[----:B------:R-:W-:Y:S01]  /*89a0*/  ISETP.GE.AND P0, PT, R15, RZ, PT ;  /* 0x000000ff0f00720c */ /* 0x000fe20003f06270 */
[----:B0-----:R-:W-:Y:S01]  /*89b0*/  IMAD.MOV.U32 R3, RZ, RZ, R16 ;  /* 0x000000ffff037224 */ /* 0x001fe200078e0010 */
[----:B------:R-:W-:Y:S01]  /*89c0*/  IABS R15, R0 ;  /* 0x00000000000f7213 */ /* 0x000fe20000000000 */
[----:B------:R-:W-:-:S04]  /*89d0*/  IMAD.HI.U32 R11, R10, R4, RZ ;  /* 0x000000040a0b7227 */ /* 0x000fc800078e00ff */
[----:B------:R-:W-:Y:S01]  /*89e0*/  @!P5 IMAD.MOV R3, RZ, RZ, -R3 ;  /* 0x000000ffff03d224 */ /* 0x000fe200078e0a03 */
[C---:B------:R-:W-:Y:S01]  /*89f0*/  ISETP.GT.U32.AND P5, PT, R9.reuse, R12, PT ;  /* 0x0000000c0900720c */ /* 0x040fe20003fa4070 */
[----:B------:R-:W-:Y:S02]  /*8a00*/  @!P1 IMAD.MOV R13, RZ, RZ, -R13 ;  /* 0x000000ffff0d9224 */ /* 0x000fe400078e0a0d */
[----:B------:R-:W-:Y:S01]  /*8a10*/  IMAD.MOV R14, RZ, RZ, -R14 ;  /* 0x000000ffff0e7224 */ /* 0x000fe200078e0a0e */
[----:B------:R0:W-:Y:S01]  /*8a20*/  STL [R1+0x6b8], R3 ;  /* 0x0006b80301007387 */ /* 0x0001e20000100800 */
[----:B------:R-:W-:Y:S02]  /*8a30*/  IMAD.MOV R11, RZ, RZ, -R11 ;  /* 0x000000ffff0b7224 */ /* 0x000fe400078e0a0b */
[C---:B------:R-:W-:Y:S01]  /*8a40*/  IMAD R5, R9.reuse, R14, R5 ;  /* 0x0000000e09057224 */ /* 0x040fe200078e0205 */
[----:B------:R1:W-:Y:S01]  /*8a50*/  STL [R1+0x6b4], R13 ;  /* 0x0006b40d01007387 */ /* 0x0003e20000100800 */
[----:B------:R-:W-:-:S02]  /*8a60*/  IMAD R4, R9, R11, R4 ;  /* 0x0000000b09047224 */ /* 0x000fc400078e0204 */
[--C-:B------:R-:W-:Y:S01]  /*8a70*/  @!P6 IMAD.IADD R7, R7, 0x1, -R9.reuse ;  /* 0x000000010707e824 */ /* 0x100fe200078e0a09 */
[C---:B------:R-:W-:Y:S01]  /*8a80*/  ISETP.GT.U32.AND P1, PT, R9.reuse, R5, PT ;  /* 0x000000050900720c */ /* 0x040fe20003f24070 */
[----:B------:R-:W-:Y:S01]  /*8a90*/  @!P5 IMAD.IADD R12, R12, 0x1, -R9 ;  /* 0x000000010c0cd824 */ /* 0x000fe200078e0a09 */
[C---:B------:R-:W-:Y:S01]  /*8aa0*/  ISETP.GT.U32.AND P5, PT, R9.reuse, R4, PT ;  /* 0x000000040900720c */ /* 0x040fe20003fa4070 */
[----:B0-----:R-:W-:Y:S01]  /*8ab0*/  IMAD.MOV.U32 R3, RZ, RZ, R8 ;  /* 0x000000ffff037224 */ /* 0x001fe200078e0008 */
[----:B------:R-:W-:Y:S01]  /*8ac0*/  ISETP.GT.U32.AND P6, PT, R9, R7, PT ;  /* 0x000000070900720c */ /* 0x000fe20003fc4070 */
[----:B------:R-:W-:-:S04]  /*8ad0*/  IMAD.HI.U32 R8, R10, R15, RZ ;  /* 0x0000000f0a087227 */ /* 0x000fc800078e00ff */
[----:B------:R-:W-:Y:S02]  /*8ae0*/  IMAD.MOV R8, RZ, RZ, -R8 ;  /* 0x000000ffff087224 */ /* 0x000fe400078e0a08 */
[----:B-1----:R-:W-:Y:S02]  /*8af0*/  IMAD.MOV.U32 R13, RZ, RZ, R12 ;  /* 0x000000ffff0d7224 */ /* 0x002fe400078e000c */
[C---:B------:R-:W-:Y:S02]  /*8b00*/  IMAD R15, R9.reuse, R8, R15 ;  /* 0x00000008090f7224 */ /* 0x040fe400078e020f */
[----:B------:R-:W-:Y:S02]  /*8b10*/  @!P4 IMAD.MOV R13, RZ, RZ, -R13 ;  /* 0x000000ffff0dc224 */ /* 0x000fe400078e0a0d */
[----:B------:R-:W-:Y:S01]  /*8b20*/  VIADD R11, R26, 0x15a ;  /* 0x0000015a1a0b7836 */ /* 0x000fe20000000000 */
[----:B------:R-:W-:Y:S01]  /*8b30*/  ISETP.GT.U32.AND P4, PT, R9, R15, PT ;  /* 0x0000000f0900720c */ /* 0x000fe20003f84070 */
[----:B------:R-:W-:Y:S01]  /*8b40*/  @!P3 IMAD.MOV R3, RZ, RZ, -R3 ;  /* 0x000000ffff03b224 */ /* 0x000fe200078e0a03 */
[----:B------:R-:W-:Y:S01]  /*8b50*/  ISETP.GE.AND P3, PT, R6, RZ, PT ;  /* 0x000000ff0600720c */ /* 0x000fe20003f66270 */
[--C-:B------:R-:W-:Y:S01]  /*8b60*/  @!P1 IMAD.IADD R5, R5, 0x1, -R9.reuse ;  /* 0x0000000105059824 */ /* 0x100fe200078e0a09 */
[----:B------:R-:W-:Y:S01]  /*8b70*/  IABS R21, R11 ;  /* 0x0000000b00157213 */ /* 0x000fe20000000000 */
[--C-:B------:R-:W-:Y:S01]  /*8b80*/  @!P5 IMAD.IADD R4, R4, 0x1, -R9.reuse ;  /* 0x000000010404d824 */ /* 0x100fe200078e0a09 */
[----:B------:R0:W-:Y:S01]  /*8b90*/  STL [R1+0x6b0], R3 ;  /* 0x0006b00301007387 */ /* 0x0001e20000100800 */
[--C-:B------:R-:W-:Y:S01]  /*8ba0*/  @!P6 IMAD.IADD R7, R7, 0x1, -R9.reuse ;  /* 0x000000010707e824 */ /* 0x100fe200078e0a09 */
[C---:B------:R-:W-:Y:S01]  /*8bb0*/  ISETP.GT.U32.AND P1, PT, R9.reuse, R5, PT ;  /* 0x000000050900720c */ /* 0x040fe20003f24070 */
[C---:B------:R-:W-:Y:S01]  /*8bc0*/  VIADD R6, R26.reuse, 0x15b ;  /* 0x0000015b1a067836 */ /* 0x040fe20000000000 */
[----:B------:R-:W-:Y:S01]  /*8bd0*/  ISETP.GT.U32.AND P5, PT, R9, R4, PT ;  /* 0x000000040900720c */ /* 0x000fe20003fa4070 */
[----:B------:R-:W-:Y:S01]  /*8be0*/  VIADD R8, R26, 0x159 ;  /* 0x000001591a087836 */ /* 0x000fe20000000000 */
[----:B------:R-:W-:Y:S01]  /*8bf0*/  ISETP.GE.AND P6, PT, R0, RZ, PT ;  /* 0x000000ff0000720c */ /* 0x000fe20003fc6270 */
[----:B------:R-:W-:Y:S01]  /*8c00*/  @!P4 IMAD.IADD R15, R15, 0x1, -R9 ;  /* 0x000000010f0fc824 */ /* 0x000fe200078e0a09 */
[----:B------:R-:W-:Y:S01]  /*8c10*/  IABS R20, R6 ;  /* 0x0000000600147213 */ /* 0x000fe20000000000 */
[----:B------:R1:W-:Y:S01]  /*8c20*/  STL [R1+0x6ac], R13 ;  /* 0x0006ac0d01007387 */ /* 0x0003e20000100800 */
[----:B0-----:R-:W-:Y:S01]  /*8c30*/  IMAD.MOV.U32 R3, RZ, RZ, R7 ;  /* 0x000000ffff037224 */ /* 0x001fe200078e0007 */
[----:B------:R-:W-:Y:S01]  /*8c40*/  IABS R0, R8 ;  /* 0x0000000800007213 */ /* 0x000fe20000000000 */
[----:B------:R-:W-:Y:S01]  /*8c50*/  IMAD.HI.U32 R7, R10, R21, RZ ;  /* 0x000000150a077227 */ /* 0x000fe200078e00ff */
[----:B------:R-:W-:-:S03]  /*8c60*/  ISETP.GT.U32.AND P4, PT, R9, R15, PT ;  /* 0x0000000f0900720c */ /* 0x000fc60003f84070 */
[----:B------:R-:W-:Y:S02]  /*8c70*/  IMAD.MOV R7, RZ, RZ, -R7 ;  /* 0x000000ffff077224 */ /* 0x000fe400078e0a07 */
[----:B------:R-:W-:Y:S01]  /*8c80*/  @!P2 IMAD.MOV R3, RZ, RZ, -R3 ;  /* 0x000000ffff03a224 */ /* 0x000fe200078e0a03 */
[----:B------:R-:W-:Y:S01]  /*8c90*/  ISETP.GE.AND P2, PT, R6, RZ, PT ;  /* 0x000000ff0600720c */ /* 0x000fe20003f46270 */
[----:B------:R-:W-:Y:S02]  /*8ca0*/  IMAD R21, R9, R7, R21 ;  /* 0x0000000709157224 */ /* 0x000fe400078e0215 */
[----:B------:R-:W-:Y:S01]  /*8cb0*/  IMAD.HI.U32 R12, R10, R20, RZ ;  /* 0x000000140a0c7227 */ /* 0x000fe200078e00ff */
[----:B------:R0:W-:Y:S03]  /*8cc0*/  STL [R1+0x6a8], R3 ;  /* 0x0006a80301007387 */ /* 0x0001e60000100800 */
[--C-:B------:R-:W-:Y:S01]  /*8cd0*/  @!P1 IMAD.IADD R5, R5, 0x1, -R9.reuse ;  /* 0x0000000105059824 */ /* 0x100fe200078e0a09 */
[----:B------:R-:W-:Y:S01]  /*8ce0*/  ISETP.GE.AND P1, PT, R11, RZ, PT ;  /* 0x000000ff0b00720c */ /* 0x000fe20003f26270 */
[--C-:B------:R-:W-:Y:S01]  /*8cf0*/  @!P5 IMAD.IADD R4, R4, 0x1, -R9.reuse ;  /* 0x000000010404d824 */ /* 0x100fe200078e0a09 */
[----:B------:R-:W-:Y:S01]  /*8d00*/  ISETP.GE.AND P5, PT, R8, RZ, PT ;  /* 0x000000ff0800720c */ /* 0x000fe20003fa6270 */
[----:B------:R-:W-:Y:S01]  /*8d10*/  @!P4 IMAD.IADD R15, R15, 0x1, -R9 ;  /* 0x000000010f0fc824 */ /* 0x000fe200078e0a09 */
[----:B------:R-:W-:Y:S01]  /*8d20*/  ISETP.GT.U32.AND P4, PT, R9, R21, PT ;  /* 0x000000150900720c */ /* 0x000fe20003f84070 */
[----:B------:R-:W-:-:S02]  /*8d30*/  IMAD.MOV R11, RZ, RZ, -R12 ;  /* 0x000000ffff0b7224 */ /* 0x000fc400078e0a0c */
[----:B-1----:R-:W-:Y:S02]  /*8d40*/  IMAD.MOV.U32 R13, RZ, RZ, R5 ;  /* 0x000000ffff0d7224 */ /* 0x002fe400078e0005 */
[----:B0-----:R-:W-:Y:S02]  /*8d50*/  IMAD.MOV.U32 R3, RZ, RZ, R4 ;  /* 0x000000ffff037224 */ /* 0x001fe400078e0004 */
[----:B------:R-:W-:-:S04]  /*8d60*/  IMAD.HI.U32 R6, R10, R0, RZ ;  /* 0x000000000a067227 */ /* 0x000fc800078e00ff */
[C---:B------:R-:W-:Y:S02]  /*8d70*/  IMAD R20, R9.reuse, R11, R20 ;  /* 0x0000000b09147224 */ /* 0x040fe400078e0214 */
[----:B------:R-:W-:Y:S02]  /*8d80*/  @!P0 IMAD.MOV R13, RZ, RZ, -R13 ;  /* 0x000000ffff0d8224 */ /* 0x000fe400078e0a0d */
[----:B------:R-:W-:Y:S01]  /*8d90*/  @!P3 IMAD.MOV R3, RZ, RZ, -R3 ;  /* 0x000000ffff03b224 */ /* 0x000fe200078e0a03 */
[C---:B------:R-:W-:Y:S01]  /*8da0*/  ISETP.GT.U32.AND P0, PT, R9.reuse, R20, PT ;  /* 0x000000140900720c */ /* 0x040fe20003f04070 */
[C---:B------:R-:W-:Y:S01]  /*8db0*/  VIADD R14, R26.reuse, 0x158 ;  /* 0x000001581a0e7836 */ /* 0x040fe20000000000 */
[----:B------:R0:W-:Y:S01]  /*8dc0*/  STL [R1+0x6a4], R13 ;  /* 0x0006a40d01007387 */ /* 0x0001e20000100800 */
[----:B------:R-:W-:Y:S02]  /*8dd0*/  IMAD.MOV R6, RZ, RZ, -R6 ;  /* 0x000000ffff067224 */ /* 0x000fe400078e0a06 */
[----:B------:R-:W-:Y:S01]  /*8de0*/  VIADD R11, R26, 0x157 ;  /* 0x000001571a0b7836 */ /* 0x000fe20000000000 */
[----:B------:R1:W-:Y:S01]  /*8df0*/  STL [R1+0x69c], R3 ;  /* 0x00069c0301007387 */ /* 0x0003e20000100800 */
[----:B------:R-:W-:Y:S01]  /*8e00*/  IMAD R0, R9, R6, R0 ;  /* 0x0000000609007224 */ /* 0x000fe200078e0200 */
[----:B------:R-:W-:Y:S01]  /*8e10*/  ISETP.GE.AND P3, PT, R14, RZ, PT ;  /* 0x000000ff0e00720c */ /* 0x000fe20003f66270 */
[--C-:B------:R-:W-:Y:S01]  /*8e20*/  @!P4 IMAD.IADD R21, R21, 0x1, -R9.reuse ;  /* 0x000000011515c824 */ /* 0x100fe200078e0a09 */
[----:B------:R-:W-:Y:S01]  /*8e30*/  IABS R14, R14 ;  /* 0x0000000e000e7213 */ /* 0x000fe20000000000 */
[----:B------:R-:W-:Y:S01]  /*8e40*/  VIADD R12, R26, 0x155 ;  /* 0x000001551a0c7836 */ /* 0x000fe20000000000 */
[----:B------:R-:W-:Y:S01]  /*8e50*/  IABS R8, R11 ;  /* 0x0000000b00087213 */ /* 0x000fe20000000000 */
[----:B------:R-:W-:Y:S01]  /*8e60*/  @!P0 IMAD.IADD R20, R20, 0x1, -R9 ;  /* 0x0000000114148824 */ /* 0x000fe200078e0a09 */
[----:B------:R-:W-:Y:S01]  /*8e70*/  ISETP.GT.U32.AND P4, PT, R9, R21, PT ;  /* 0x000000150900720c */ /* 0x000fe20003f84070 */
[----:B0-----:R-:W-:Y:S01]  /*8e80*/  IMAD.HI.U32 R13, R10, R14, RZ ;  /* 0x0000000e0a0d7227 */ /* 0x001fe200078e00ff */
[----:B------:R-:W-:-:S02]  /*8e90*/  IABS R16, R12 ;  /* 0x0000000c00107213 */ /* 0x000fc40000000000 */
[----:B------:R-:W-:Y:S01]  /*8ea0*/  ISETP.GT.U32.AND P0, PT, R9, R20, PT ;  /* 0x000000140900720c */ /* 0x000fe20003f04070 */
[----:B-1----:R-:W-:Y:S02]  /*8eb0*/  IMAD.MOV.U32 R3, RZ, RZ, R15 ;  /* 0x000000ffff037224 */ /* 0x002fe400078e000f */
[----:B------:R-:W-:-:S04]  /*8ec0*/  IMAD.HI.U32 R7, R10, R8, RZ ;  /* 0x000000080a077227 */ /* 0x000fc800078e00ff */
[----:B------:R-:W-:Y:S01]  /*8ed0*/  @!P6 IMAD.MOV R3, RZ, RZ, -R3 ;  /* 0x000000ffff03e224 */ /* 0x000fe200078e0a03 */
[C---:B------:R-:W-:Y:S01]  /*8ee0*/  ISETP.GT.U32.AND P6, PT, R9.reuse, R0, PT ;  /* 0x000000000900720c */ /* 0x040fe20003fc4070 */
[----:B------:R-:W-:Y:S02]  /*8ef0*/  IMAD.MOV R13, RZ, RZ, -R13 ;  /* 0x000000ffff0d7224 */ /* 0x000fe400078e0a0d */
[----:B------:R-:W-:Y:S01]  /*8f00*/  IMAD.MOV R7, RZ, RZ, -R7 ;  /* 0x000000ffff077224 */ /* 0x000fe200078e0a07 */
[----:B------:R0:W-:Y:S01]  /*8f10*/  STL [R1+0x698], R3 ;  /* 0x0006980301007387 */ /* 0x0001e20000100800 */
[C---:B------:R-:W-:Y:S02]  /*8f20*/  IMAD R14, R9.reuse, R13, R14 ;  /* 0x0000000d090e7224 */ /* 0x040fe400078e020e */
[----:B------:R-:W-:Y:S02]  /*8f30*/  IMAD R8, R9, R7, R8 ;  /* 0x0000000709087224 */ /* 0x000fe400078e0208 */
[----:B------:R-:W-:Y:S01]  /*8f40*/  @!P4 IMAD.IADD R21, R21, 0x1, -R9 ;  /* 0x000000011515c824 */ /* 0x000fe200078e0a09 */
[----:B------:R-:W-:Y:S01]  /*8f50*/  ISETP.GT.U32.AND P4, PT, R9, R14, PT ;  /* 0x0000000e0900720c */ /* 0x000fe20003f84070 */
[----:B------:R-:W-:-:S02]  /*8f60*/  VIADD R17, R26, 0x156 ;  /* 0x000001561a117836 */ /* 0x000fc40000000000 */
[----:B------:R-:W-:Y:S01]  /*8f70*/  @!P6 IMAD.IADD R0, R0, 0x1, -R9 ;  /* 0x000000010000e824 */ /* 0x000fe200078e0a09 */
[----:B------:R-:W-:Y:S01]  /*8f80*/  ISETP.GT.U32.AND P6, PT, R9, R8, PT ;  /* 0x000000080900720c */ /* 0x000fe20003fc4070 */
[----:B------:R-:W-:Y:S01]  /*8f90*/  IMAD.HI.U32 R4, R10, R16, RZ ;  /* 0x000000100a047227 */ /* 0x000fe200078e00ff */
[----:B------:R-:W-:-:S03]  /*8fa0*/  IABS R5, R17 ;  /* 0x0000001100057213 */ /* 0x000fc60000000000 */
[----:B------:R-:W-:Y:S02]  /*8fb0*/  IMAD.MOV R4, RZ, RZ, -R4 ;  /* 0x000000ffff047224 */ /* 0x000fe400078e0a04 */
[--C-:B------:R-:W-:Y:S01]  /*8fc0*/  @!P0 IMAD.IADD R20, R20, 0x1, -R9.reuse ;  /* 0x0000000114148824 */ /* 0x100fe200078e0a09 */
[----:B------:R-:W-:Y:S01]  /*8fd0*/  ISETP.GE.AND P0, PT, R11, RZ, PT ;  /* 0x000000ff0b00720c */ /* 0x000fe20003f06270 */
[C---:B------:R-:W-:Y:S02]  /*8fe0*/  VIADD R13, R26.reuse, 0x154 ;  /* 0x000001541a0d7836 */ /* 0x040fe40000000000 */
[----:B------:R-:W-:Y:S02]  /*8ff0*/  VIADD R15, R26, 0x153 ;  /* 0x000001531a0f7836 */ /* 0x000fe40000000000 */
[C---:B------:R-:W-:Y:S01]  /*9000*/  IMAD R16, R9.reuse, R4, R16 ;  /* 0x0000000409107224 */ /* 0x040fe200078e0210 */
[----:B------:R-:W-:Y:S01]  /*9010*/  IABS R4, R13 ;  /* 0x0000000d00047213 */ /* 0x000fe20000000000 */
[--C-:B------:R-:W-:Y:S01]  /*9020*/  @!P4 IMAD.IADD R14, R14, 0x1, -R9.reuse ;  /* 0x000000010e0ec824 */ /* 0x100fe200078e0a09 */
[----:B------:R-:W-:Y:S01]  /*9030*/  IABS R18, R15 ;  /* 0x0000000f00127213 */ /* 0x000fe20000000000 */
[----:B0-----:R-:W-:Y:S01]  /*9040*/  IMAD.MOV.U32 R3, RZ, RZ, R20 ;  /* 0x000000ffff037224 */ /* 0x001fe200078e0014 */
[----:B------:R-:W-:Y:S01]  /*9050*/  ISETP.GT.U32.AND P4, PT, R9, R0, PT ;  /* 0x000000000900720c */ /* 0x000fe20003f84070 */
[----:B------:R-:W-:-:S02]  /*9060*/  @!P6 IMAD.IADD R8, R8, 0x1, -R9 ;  /* 0x000000010808e824 */ /* 0x000fc400078e0a09 */
[----:B------:R-:W-:-:S03]  /*9070*/  IMAD.HI.U32 R6, R10, R5, RZ ;  /* 0x000000050a067227 */ /* 0x000fc600078e00ff */
[C---:B------:R-:W-:Y:S01]  /*9080*/  ISETP.GT.U32.AND P6, PT, R9.reuse, R8, PT ;  /* 0x000000080900720c */ /* 0x040fe20003fc4070 */
[----:B------:R-:W-:Y:S01]  /*9090*/  @!P2 IMAD.MOV R3, RZ, RZ, -R3 ;  /* 0x000000ffff03a224 */ /* 0x000fe200078e0a03 */
[----:B------:R-:W-:Y:S01]  /*90a0*/  ISETP.GT.U32.AND P2, PT, R9, R14, PT ;  /* 0x0000000e0900720c */ /* 0x000fe20003f44070 */
[----:B------:R-:W-:Y:S02]  /*90b0*/  IMAD.MOV R6, RZ, RZ, -R6 ;  /* 0x000000ffff067224 */ /* 0x000fe400078e0a06 */
[C---:B------:R-:W-:Y:S01]  /*90c0*/  IMAD.HI.U32 R22, R10.reuse, R4, RZ ;  /* 0x000000040a167227 */ /* 0x040fe200078e00ff */
[----:B------:R0:W-:Y:S03]  /*90d0*/  STL [R1+0x694], R3 ;  /* 0x0006940301007387 */ /* 0x0001e60000100800 */
[----:B------:R-:W-:-:S04]  /*90e0*/  IMAD.HI.U32 R20, R10, R18, RZ ;  /* 0x000000120a147227 */ /* 0x000fc800078e00ff */
[C---:B------:R-:W-:Y:S02]  /*90f0*/  IMAD R5, R9.reuse, R6, R5 ;  /* 0x0000000609057224 */ /* 0x040fe400078e0205 */
[----:B------:R-:W-:Y:S02]  /*9100*/  IMAD.MOV R22, RZ, RZ, -R22 ;  /* 0x000000ffff167224 */ /* 0x000fe400078e0a16 */
[----:B0-----:R-:W-:Y:S02]  /*9110*/  IMAD.MOV.U32 R3, RZ, RZ, R21 ;  /* 0x000000ffff037224 */ /* 0x001fe400078e0015 */
[----:B------:R-:W-:Y:S02]  /*9120*/  IMAD.MOV R20, RZ, RZ, -R20 ;  /* 0x000000ffff147224 */ /* 0x000fe400078e0a14 */
[----:B------:R-:W-:Y:S01]  /*9130*/  @!P1 IMAD.MOV R3, RZ, RZ, -R3 ;  /* 0x000000ffff039224 */ /* 0x000fe200078e0a03 */
[C---:B------:R-:W-:Y:S01]  /*9140*/  ISETP.GT.U32.AND P1, PT, R9.reuse, R5, PT ;  /* 0x000000050900720c */ /* 0x040fe20003f24070 */
[----:B------:R-:W-:Y:S01]  /*9150*/  @!P4 IMAD.IADD R0, R0, 0x1, -R9 ;  /* 0x000000010000c824 */ /* 0x000fe200078e0a09 */
[C---:B------:R-:W-:Y:S01]  /*9160*/  ISETP.GT.U32.AND P4, PT, R9.reuse, R16, PT ;  /* 0x000000100900720c */ /* 0x040fe20003f84070 */
[C---:B------:R-:W-:Y:S01]  /*9170*/  IMAD R4, R9.reuse, R22, R4 ;  /* 0x0000001609047224 */ /* 0x040fe200078e0204 */
[----:B------:R0:W-:Y:S01]  /*9180*/  STL [R1+0x690], R3 ;  /* 0x0006900301007387 */ /* 0x0001e20000100800 */
[----:B------:R-:W-:-:S02]  /*9190*/  IMAD R18, R9, R20, R18 ;  /* 0x0000001409127224 */ /* 0x000fc400078e0212 */
[----:B------:R-:W-:Y:S02]  /*91a0*/  VIADD R6, R26, 0x152 ;  /* 0x000001521a067836 */ /* 0x000fe40000000000 */
[--C-:B------:R-:W-:Y:S01]  /*91b0*/  @!P2 IMAD.IADD R14, R14, 0x1, -R9.reuse ;  /* 0x000000010e0ea824 */ /* 0x100fe200078e0a09 */
[C---:B------:R-:W-:Y:S01]  /*91c0*/  ISETP.GT.U32.AND P2, PT, R9.reuse, R4, PT ;  /* 0x000000040900720c */ /* 0x040fe20003f44070 */
[----:B------:R-:W-:Y:S01]  /*91d0*/  @!P6 IMAD.IADD R8, R8, 0x1, -R9 ;  /* 0x000000010808e824 */ /* 0x000fe200078e0a09 */
[----:B------:R-:W-:Y:S01]  /*91e0*/  ISETP.GT.U32.AND P6, PT, R9, R18, PT ;  /* 0x000000120900720c */ /* 0x000fe20003fc4070 */
[----:B------:R-:W-:Y:S01]  /*91f0*/  IMAD.MOV.U32 R23, RZ, RZ, R0 ;  /* 0x000000ffff177224 */ /* 0x000fe200078e0000 */
[----:B------:R-:W-:Y:S01]  /*9200*/  IABS R19, R6 ;  /* 0x0000000600137213 */ /* 0x000fe20000000000 */
[----:B------:R-:W-:Y:S02]  /*9210*/  VIADD R11, R26, 0x151 ;  /* 0x000001511a0b7836 */ /* 0x000fe40000000000 */
[----:B0-----:R-:W-:-:S02]  /*9220*/  IMAD.MOV.U32 R3, RZ, RZ, R14 ;  /* 0x000000ffff037224 */ /* 0x001fc400078e000e */
        /* <DEDUP_REMOVED lines=29> */
[----:B------:R-:W-:Y:S01]  /*9400*/  @!P6 IMAD.IADD R16, R16, 0x1, -R9 ;  /* 0x000000011010e824 */ /* 0x000fe200078e0a09 */
        /* <DEDUP_REMOVED lines=20> */
[--C-:B------:R-:W-:Y:S01]  /*9550*/  @!P6 IMAD.IADD R7, R7, 0x1, -R9.reuse ;  /* 0x000000010707e824 */ /* 0x100fe200078e0a09 */
[----:B------:R0:W-:Y:S01]  /*9560*/  STL [R1+0x670], R3 ;  /* 0x0006700301007387 */ /* 0x0001e20000100800 */
[----:B------:R-:W-:Y:S01]  /*9570*/  IMAD R0, R9, R5, R0 ;  /* 0x0000000509007224 */ /* 0x000fe200078e0200 */
[----:B------:R-:W-:Y:S01]  /*9580*/  ISETP.GE.AND P6, PT, R17, RZ, PT ;  /* 0x000000ff1100720c */ /* 0x000fe20003fc6270 */
[----:B------:R-:W-:Y:S01]  /*9590*/  @!P2 IMAD.MOV R4, RZ, RZ, -R4 ;  /* 0x000000ffff04a224 */ /* 0x000fe200078e0a04 */
[----:B------:R-:W-:Y:S01]  /*95a0*/  ISETP.GT.U32.AND P2, PT, R9, R6, PT ;  /* 0x000000060900720c */ /* 0x000fe20003f44070 */
[----:B------:R-:W-:Y:S01]  /*95b0*/  @!P1 IMAD.IADD R19, R19, 0x1, -R9 ;  /* 0x0000000113139824 */ /* 0x000fe200078e0a09 */
[----:B------:R-:W-:Y:S01]  /*95c0*/  ISETP.GT.U32.AND P4, PT, R9, R7, PT ;  /* 0x000000070900720c */ /* 0x000fe20003f84070 */
[C---:B------:R-:W-:Y:S01]  /*95d0*/  VIADD R5, R26.reuse, 0x14e ;  /* 0x0000014e1a057836 */ /* 0x040fe20000000000 */
[----:B------:R1:W-:Y:S01]  /*95e0*/  STL [R1+0x66c], R4 ;  /* 0x00066c0401007387 */ /* 0x0003e20000100800 */
[----:B------:R-:W-:Y:S01]  /*95f0*/  VIADD R13, R26, 0x14c ;  /* 0x0000014c1a0d7836 */ /* 0x000fe20000000000 */
[----:B------:R-:W-:Y:S01]  /*9600*/  ISETP.GE.AND P1, PT, R12, RZ, PT ;  /* 0x000000ff0c00720c */ /* 0x000fe20003f26270 */
[----:B0-----:R-:W-:Y:S01]  /*9610*/  IMAD.MOV.U32 R3, RZ, RZ, R18 ;  /* 0x000000ffff037224 */ /* 0x001fe200078e0012 */
[----:B------:R-:W-:Y:S01]  /*9620*/  IABS R14, R5 ;  /* 0x00000005000e7213 */ /* 0x000fe20000000000 */
[----:B------:R-:W-:-:S02]  /*9630*/  VIADD R12, R26, 0x14a ;  /* 0x0000014a1a0c7836 */ /* 0x000fc40000000000 */
[----:B------:R-:W-:Y:S01]  /*9640*/  @!P5 IMAD.MOV R3, RZ, RZ, -R3 ;  /* 0x000000ffff03d224 */ /* 0x000fe200078e0a03 */
[----:B------:R-:W-:Y:S01]  /*9650*/  ISETP.GT.U32.AND P5, PT, R9, R0, PT ;  /* 0x000000000900720c */ /* 0x000fe20003fa4070 */
[--C-:B------:R-:W-:Y:S02]  /*9660*/  @!P2 IMAD.IADD R6, R6, 0x1, -R9.reuse ;  /* 0x000000010606a824 */ /* 0x100fe400078e0a09 */
[C---:B-1----:R-:W-:Y:S01]  /*9670*/  VIADD R4, R26.reuse, 0x14d ;  /* 0x0000014d1a047836 */ /* 0x042fe20000000000 */
[----:B------:R0:W-:Y:S01]  /*9680*/  STL [R1+0x664], R3 ;  /* 0x0006640301007387 */ /* 0x0001e20000100800 */
[----:B------:R-:W-:Y:S01]  /*9690*/  @!P4 IMAD.IADD R7, R7, 0x1, -R9 ;  /* 0x000000010707c824 */ /* 0x000fe200078e0a09 */
[----:B------:R-:W-:Y:S01]  /*96a0*/  ISETP.GE.AND P4, PT, R5, RZ, PT ;  /* 0x000000ff0500720c */ /* 0x000fe20003f86270 */
[----:B------:R-:W-:Y:S01]  /*96b0*/  VIADD R15, R26, 0x147 ;  /* 0x000001471a0f7836 */ /* 0x000fe20000000000 */
[----:B------:R-:W-:Y:S02]  /*96c0*/  IABS R8, R4 ;  /* 0x0000000400087213 */ /* 0x000fe40000000000 */
[----:B------:R-:W-:-:S03]  /*96d0*/  ISETP.GE.AND P2, PT, R4, RZ, PT ;  /* 0x000000ff0400720c */ /* 0x000fc60003f46270 */
[----:B------:R-:W-:Y:S01]  /*96e0*/  @!P5 IMAD.IADD R0, R0, 0x1, -R9 ;  /* 0x000000010000d824 */ /* 0x000fe200078e0a09 */
[C---:B------:R-:W-:Y:S01]  /*96f0*/  ISETP.GT.U32.AND P5, PT, R9.reuse, R6, PT ;  /* 0x000000060900720c */ /* 0x040fe20003fa4070 */
[----:B0-----:R-:W-:Y:S02]  /*9700*/  IMAD.MOV.U32 R3, RZ, RZ, R19 ;  /* 0x000000ffff037224 */ /* 0x001fe400078e0013 */
[----:B------:R-:W-:Y:S02]  /*9710*/  IMAD.MOV.U32 R5, RZ, RZ, R8 ;  /* 0x000000ffff057224 */ /* 0x000fe400078e0008 */
[----:B------:R-:W-:Y:S01]  /*9720*/  @!P3 IMAD.MOV R3, RZ, RZ, -R3 ;  /* 0x000000ffff03b224 */ /* 0x000fe200078e0a03 */
[----:B------:R-:W-:Y:S01]  /*9730*/  ISETP.GT.U32.AND P3, PT, R9, R0, PT ;  /* 0x000000000900720c */ /* 0x000fe20003f64070 */
[----:B------:R-:W-:-:S03]  /*9740*/  IMAD.HI.U32 R8, R10, R14, RZ ;  /* 0x0000000e0a087227 */ /* 0x000fc600078e00ff */
[----:B------:R0:W-:Y:S01]  /*9750*/  STL [R1+0x660], R3 ;  /* 0x0006600301007387 */ /* 0x0001e20000100800 */
[----:B------:R-:W-:-:S04]  /*9760*/  IMAD.HI.U32 R4, R10, R5, RZ ;  /* 0x000000050a047227 */ /* 0x000fc800078e00ff */
[----:B------:R-:W-:Y:S02]  /*9770*/  @!P5 IMAD.IADD R6, R6, 0x1, -R9 ;  /* 0x000000010606d824 */ /* 0x000fe400078e0a09 */
[----:B------:R-:W-:Y:S02]  /*9780*/  IMAD.MOV R4, RZ, RZ, -R4 ;  /* 0x000000ffff047224 */ /* 0x000fe400078e0a04 */
[----:B------:R-:W-:Y:S02]  /*9790*/  IMAD.MOV.U32 R11, RZ, RZ, R6 ;  /* 0x000000ffff0b7224 */ /* 0x000fe400078e0006 */
[----:B0-----:R-:W-:Y:S02]  /*97a0*/  IMAD.MOV.U32 R3, RZ, RZ, R7 ;  /* 0x000000ffff037224 */ /* 0x001fe400078e0007 */
[----:B------:R-:W-:Y:S02]  /*97b0*/  IMAD.MOV R7, RZ, RZ, -R8 ;  /* 0x000000ffff077224 */ /* 0x000fe400078e0a08 */
[----:B------:R-:W-:-:S02]  /*97c0*/  IMAD R5, R9, R4, R5 ;  /* 0x0000000409057224 */ /* 0x000fc400078e0205 */
        /* <DEDUP_REMOVED lines=15> */
[----:B------:R-:W-:Y:S02]  /*98c0*/  @!P5 IMAD.IADD R14, R14, 0x1, -R9 ;  /* 0x000000010e0ed824 */ /* 0x000fe400078e0a09 */
        /* <DEDUP_REMOVED lines=20> */
[C---:B------:R-:W-:Y:S02]  /*9a10*/  IMAD R8, R9.reuse, R0, R8 ;  /* 0x0000000009087224 */ /* 0x040fe400078e0208 */
[----:B0-----:R-:W-:Y:S01]  /*9a20*/  IMAD.MOV.U32 R3, RZ, RZ, R14 ;  /* 0x000000ffff037224 */ /* 0x001fe200078e000e */
[----:B------:R-:W-:Y:S01]  /*9a30*/  IABS R14, R15 ;  /* 0x0000000f000e7213 */ /* 0x000fe20000000000 */
[----:B------:R-:W-:-:S02]  /*9a40*/  IMAD R11, R9, R7, R11 ;  /* 0x00000007090b7224 */ /* 0x000fc400078e020b */
[----:B------:R-:W-:Y:S01]  /*9a50*/  @!P6 IMAD.IADD R5, R5, 0x1, -R9 ;  /* 0x000000010505e824 */ /* 0x000fe200078e0a09 */
[C---:B------:R-:W-:Y:S01]  /*9a60*/  ISETP.GT.U32.AND P6, PT, R9.reuse, R12, PT ;  /* 0x0000000c0900720c */ /* 0x040fe20003fc4070 */
[----:B------:R-:W-:Y:S01]  /*9a70*/  @!P4 IMAD.MOV R3, RZ, RZ, -R3 ;  /* 0x000000ffff03c224 */ /* 0x000fe200078e0a03 */
[----:B------:R-:W-:Y:S01]  /*9a80*/  ISETP.GT.U32.AND P4, PT, R9, R8, PT ;  /* 0x000000080900720c */ /* 0x000fe20003f84070 */
[----:B------:R-:W-:Y:S01]  /*9a90*/  @!P5 IMAD.IADD R13, R13, 0x1, -R9 ;  /* 0x000000010d0dd824 */ /* 0x000fe200078e0a09 */
[----:B------:R-:W-:Y:S01]  /*9aa0*/  ISETP.GT.U32.AND P5, PT, R9, R11, PT ;  /* 0x0000000b0900720c */ /* 0x000fe20003fa4070 */
[C---:B------:R-:W-:Y:S01]  /*9ab0*/  VIADD R19, R26.reuse, 0x148 ;  /* 0x000001481a137836 */ /* 0x040fe20000000000 */
[----:B------:R0:W-:Y:S01]  /*9ac0*/  STL [R1+0x64c], R3 ;  /* 0x00064c0301007387 */ /* 0x0001e20000100800 */
[----:B------:R-:W-:-:S03]  /*9ad0*/  VIADD R7, R26, 0x146 ;  /* 0x000001461a077836 */ /* 0x000fc60000000000 */
[----:B------:R-:W-:Y:S02]  /*9ae0*/  IABS R0, R19 ;  /* 0x0000001300007213 */ /* 0x000fe40000000000 */
[----:B------:R-:W-:Y:S01]  /*9af0*/  IABS R18, R7 ;  /* 0x0000000700127213 */ /* 0x000fe20000000000 */
[--C-:B------:R-:W-:Y:S02]  /*9b00*/  @!P6 IMAD.IADD R12, R12, 0x1, -R9.reuse ;  /* 0x000000010c0ce824 */ /* 0x100fe400078e0a09 */
[--C-:B------:R-:W-:Y:S01]  /*9b10*/  @!P4 IMAD.IADD R8, R8, 0x1, -R9.reuse ;  /* 0x000000010808c824 */ /* 0x100fe200078e0a09 */
[----:B------:R-:W-:Y:S01]  /*9b20*/  ISETP.GT.U32.AND P4, PT, R9, R13, PT ;  /* 0x0000000d0900720c */ /* 0x000fe20003f84070 */
[----:B------:R-:W-:Y:S01]  /*9b30*/  @!P5 IMAD.IADD R11, R11, 0x1, -R9 ;  /* 0x000000010b0bd824 */ /* 0x000fe200078e0a09 */
[C---:B------:R-:W-:Y:S01]  /*9b40*/  ISETP.GT.U32.AND P5, PT, R9.reuse, R12, PT ;  /* 0x0000000c0900720c */ /* 0x040fe20003fa4070 */
[----:B0-----:R-:W-:Y:S01]  /*9b50*/  IMAD.MOV.U32 R3, RZ, RZ, R5 ;  /* 0x000000ffff037224 */ /* 0x001fe200078e0005 */
[----:B------:R-:W-:Y:S01]  /*9b60*/  ISETP.GT.U32.AND P6, PT, R9, R8, PT ;  /* 0x000000080900720c */ /* 0x000fe20003fc4070 */
[----:B------:R-:W-:-:S04]  /*9b70*/  IMAD.HI.U32 R6, R10, R0, RZ ;  /* 0x000000000a067227 */ /* 0x000fc800078e00ff */
[----:B------:R-:W-:-:S04]  /*9b80*/  IMAD.HI.U32 R5, R10, R14, RZ ;  /* 0x0000000e0a057227 */ /* 0x000fc800078e00ff */
[----:B------:R-:W-:Y:S02]  /*9b90*/  IMAD.MOV R6, RZ, RZ, -R6 ;  /* 0x000000ffff067224 */ /* 0x000fe400078e0a06 */
        /* <DEDUP_REMOVED lines=11> */
[--C-:B------:R-:W-:Y:S01]  /*9c50*/  @!P6 IMAD.IADD R8, R8, 0x1, -R9.reuse ;  /* 0x000000010808e824 */ /* 0x100fe200078e0a09 */
[----:B------:R-:W-:Y:S01]  /*9c60*/  ISETP.GE.AND P6, PT, R4, RZ, PT ;  /* 0x000000ff0400720c */ /* 0x000fe20003fc6270 */
[----:B------:R-:W-:Y:S01]  /*9c70*/  VIADD R4, R26, 0x144 ;  /* 0x000001441a047836 */ /* 0x000fe20000000000 */
[----:B------:R-:W-:Y:S01]  /*9c80*/  IABS R17, R6 ;  /* 0x0000000600117213 */ /* 0x000fe20000000000 */
[----:B------:R-:W-:Y:S01]  /*9c90*/  @!P2 IMAD.IADD R11, R11, 0x1, -R9 ;  /* 0x000000010b0ba824 */ /* 0x000fe200078e0a09 */
[----:B------:R-:W-:Y:S01]  /*9ca0*/  ISETP.GE.AND P2, PT, R19, RZ, PT ;  /* 0x000000ff1300720c */ /* 0x000fe20003f46270 */
[----:B------:R-:W-:Y:S01]  /*9cb0*/  IMAD.MOV.U32 R20, RZ, RZ, R13 ;  /* 0x000000ffff147224 */ /* 0x000fe200078e000d */
[----:B------:R-:W-:Y:S01]  /*9cc0*/  IABS R19, R4 ;  /* 0x0000000400137213 */ /* 0x000fe20000000000 */
[----:B0-----:R-:W-:Y:S02]  /*9cd0*/  IMAD.MOV.U32 R3, RZ, RZ, R8 ;  /* 0x000000ffff037224 */ /* 0x001fe400078e0008 */
[----:B------:R-:W-:-:S04]  /*9ce0*/  IMAD.HI.U32 R5, R10, R17, RZ ;  /* 0x000000110a057227 */ /* 0x000fc800078e00ff */
[--C-:B------:R-:W-:Y:S01]  /*9cf0*/  @!P4 IMAD.IADD R0, R0, 0x1, -R9.reuse ;  /* 0x000000010000c824 */ /* 0x100fe200078e0a09 */
[----:B------:R-:W-:Y:S01]  /*9d00*/  ISETP.GE.AND P4, PT, R15, RZ, PT ;  /* 0x000000ff0f00720c */ /* 0x000fe20003f86270 */
[----:B------:R-:W-:Y:S02]  /*9d10*/  @!P5 IMAD.IADD R14, R14, 0x1, -R9 ;  /* 0x000000010e0ed824 */ /* 0x000fe400078e0a09 */
[----:B------:R-:W-:Y:S01]  /*9d20*/  @!P0 IMAD.MOV R20, RZ, RZ, -R20 ;  /* 0x000000ffff148224 */ /* 0x000fe200078e0a14 */
[C---:B------:R-:W-:Y:S01]  /*9d30*/  ISETP.GT.U32.AND P0, PT, R9.reuse, R0, PT ;  /* 0x000000000900720c */ /* 0x040fe20003f04070 */
[----:B------:R-:W-:Y:S01]  /*9d40*/  IMAD.MOV.U32 R15, RZ, RZ, R19 ;  /* 0x000000ffff0f7224 */ /* 0x000fe200078e0013 */
[----:B------:R-:W-:Y:S01]  /*9d50*/  ISETP.GT.U32.AND P5, PT, R9, R14, PT ;  /* 0x0000000e0900720c */ /* 0x000fe20003fa4070 */
[----:B------:R-:W-:Y:S01]  /*9d60*/  @!P3 IMAD.MOV R3, RZ, RZ, -R3 ;  /* 0x000000ffff03b224 */ /* 0x000fe200078e0a03 */
[----:B------:R-:W-:Y:S01]  /*9d70*/  STL [R1+0x644], R20 ;  /* 0x0006441401007387 */ /* 0x000fe20000100800 */
[----:B------:R-:W-:-:S02]  /*9d80*/  IMAD.MOV R5, RZ, RZ, -R5 ;  /* 0x000000ffff057224 */ /* 0x000fc400078e0a05 */
[C---:B------:R-:W-:Y:S01]  /*9d90*/  IMAD.HI.U32 R13, R10.reuse, R15, RZ ;  /* 0x0000000f0a0d7227 */ /* 0x040fe200078e00ff */
[----:B------:R0:W-:Y:S03]  /*9da0*/  STL [R1+0x640], R3 ;  /* 0x0006400301007387 */ /* 0x0001e60000100800 */
[----:B------:R-:W-:Y:S02]  /*9db0*/  IMAD R17, R9, R5, R17 ;  /* 0x0000000509117224 */ /* 0x000fe400078e0211 */
[----:B------:R-:W-:Y:S02]  /*9dc0*/  IMAD.MOV R8, RZ, RZ, -R13 ;  /* 0x000000ffff087224 */ /* 0x000fe400078e0a0d */
[----:B------:R-:W-:-:S04]  /*9dd0*/  IMAD.HI.U32 R16, R10, R18, RZ ;  /* 0x000000120a107227 */ /* 0x000fc800078e00ff */
[----:B0-----:R-:W-:Y:S02]  /*9de0*/  IMAD.MOV.U32 R3, RZ, RZ, R11 ;  /* 0x000000ffff037224 */ /* 0x001fe400078e000b */
[C---:B------:R-:W-:Y:S02]  /*9df0*/  IMAD R15, R9.reuse, R8, R15 ;  /* 0x00000008090f7224 */ /* 0x040fe400078e020f */
[----:B------:R-:W-:Y:S01]  /*9e00*/  @!P6 IMAD.MOV R3, RZ, RZ, -R3 ;  /* 0x000000ffff03e224 */ /* 0x000fe200078e0a03 */
[C---:B------:R-:W-:Y:S01]  /*9e10*/  ISETP.GT.U32.AND P6, PT, R9.reuse, R17, PT ;  /* 0x000000110900720c */ /* 0x040fe20003fc4070 */
[----:B------:R-:W-:Y:S02]  /*9e20*/  IMAD.MOV R16, RZ, RZ, -R16 ;  /* 0x000000ffff107224 */ /* 0x000fe400078e0a10 */
[----:B------:R-:W-:Y:S01]  /*9e30*/  @!P5 IMAD.IADD R14, R14, 0x1, -R9 ;  /* 0x000000010e0ed824 */ /* 0x000fe200078e0a09 */
[C---:B------:R-:W-:Y:S01]  /*9e40*/  ISETP.GT.U32.AND P5, PT, R9.reuse, R15, PT ;  /* 0x0000000f0900720c */ /* 0x040fe20003fa4070 */
[----:B------:R-:W-:-:S02]  /*9e50*/  IMAD R18, R9, R16, R18 ;  /* 0x0000001009127224 */ /* 0x000fc400078e0212 */
[----:B------:R-:W-:Y:S01]  /*9e60*/  @!P1 IMAD.MOV R12, RZ, RZ, -R12 ;  /* 0x000000ffff0c9224 */ /* 0x000fe200078e0a0c */
[----:B------:R-:W-:Y:S01]  /*9e70*/  ISETP.GE.AND P1, PT, R7, RZ, PT ;  /* 0x000000ff0700720c */ /* 0x000fe20003f26270 */
[--C-:B------:R-:W-:Y:S01]  /*9e80*/  @!P0 IMAD.IADD R0, R0, 0x1, -R9.reuse ;  /* 0x0000000100008824 */ /* 0x100fe200078e0a09 */
[----:B------:R-:W-:Y:S01]  /*9e90*/  ISETP.GT.U32.AND P3, PT, R9, R18, PT ;  /* 0x000000120900720c */ /* 0x000fe20003f64070 */
[----:B------:R-:W-:Y:S01]  /*9ea0*/  VIADD R5, R26, 0x143 ;  /* 0x000001431a057836 */ /* 0x000fe20000000000 */
[----:B------:R0:W-:Y:S01]  /*9eb0*/  STL [R1+0x634], R12 ;  /* 0x0006340c01007387 */ /* 0x0001e20000100800 */
[--C-:B------:R-:W-:Y:S01]  /*9ec0*/  @!P6 IMAD.IADD R17, R17, 0x1, -R9.reuse ;  /* 0x000000011111e824 */ /* 0x100fe200078e0a09 */
[----:B------:R-:W-:Y:S01]  /*9ed0*/  ISETP.GE.AND P0, PT, R6, RZ, PT ;  /* 0x000000ff0600720c */ /* 0x000fe20003f06270 */
[----:B------:R-:W-:Y:S01]  /*9ee0*/  VIADD R6, R26, 0x142 ;  /* 0x000001421a067836 */ /* 0x000fe20000000000 */
[----:B------:R1:W-:Y:S01]  /*9ef0*/  STL [R1+0x630], R3 ;  /* 0x0006300301007387 */ /* 0x0003e20000100800 */
[----:B------:R-:W-:-:S02]  /*9f00*/  @!P5 IMAD.IADD R15, R15, 0x1, -R9 ;  /* 0x000000010f0fd824 */ /* 0x000fc400078e0a09 */
[----:B------:R-:W-:Y:S01]  /*9f10*/  VIADD R7, R26, 0x141 ;  /* 0x000001411a077836 */ /* 0x000fe20000000000 */
[----:B------:R-:W-:Y:S01]  /*9f20*/  IABS R8, R6 ;  /* 0x0000000600087213 */ /* 0x000fe20000000000 */
[----:B------:R-:W-:Y:S01]  /*9f30*/  IMAD.MOV.U32 R20, RZ, RZ, R14 ;  /* 0x000000ffff147224 */ /* 0x000fe200078e000e */
[C---:B------:R-:W-:Y:S01]  /*9f40*/  ISETP.GT.U32.AND P5, PT, R9.reuse, R15, PT ;  /* 0x0000000f0900720c */ /* 0x040fe20003fa4070 */
[----:B------:R-:W-:Y:S01]  /*9f50*/  @!P3 IMAD.IADD R18, R18, 0x1, -R9 ;  /* 0x000000011212b824 */ /* 0x000fe200078e0a09 */
[----:B0-----:R-:W-:Y:S01]  /*9f60*/  IABS R12, R5 ;  /* 0x00000005000c7213 */ /* 0x001fe20000000000 */
[----:B------:R-:W-:Y:S01]  /*9f70*/  IMAD.HI.U32 R11, R10, R8, RZ ;  /* 0x000000080a0b7227 */ /* 0x000fe200078e00ff */
[----:B------:R-:W-:Y:S02]  /*9f80*/  ISETP.GE.AND P3, PT, R4, RZ, PT ;  /* 0x000000ff0400720c */ /* 0x000fe40003f66270 */
[----:B------:R-:W-:Y:S01]  /*9f90*/  ISETP.GT.U32.AND P6, PT, R9, R18, PT ;  /* 0x000000120900720c */ /* 0x000fe20003fc4070 */
[----:B-1----:R-:W-:Y:S01]  /*9fa0*/  IMAD.MOV.U32 R3, RZ, RZ, R0 ;  /* 0x000000ffff037224 */ /* 0x002fe200078e0000 */
[----:B------:R-:W-:Y:S01]  /*9fb0*/  IABS R16, R7 ;  /* 0x0000000700107213 */ /* 0x000fe20000000000 */
[----:B------:R-:W-:-:S02]  /*9fc0*/  IMAD.MOV R11, RZ, RZ, -R11 ;  /* 0x000000ffff0b7224 */ /* 0x000fc400078e0a0b */
[----:B------:R-:W-:Y:S01]  /*9fd0*/  @!P2 IMAD.MOV R3, RZ, RZ, -R3 ;  /* 0x000000ffff03a224 */ /* 0x000fe200078e0a03 */
[----:B------:R-:W-:Y:S01]  /*9fe0*/  ISETP.GT.U32.AND P2, PT, R9, R17, PT ;  /* 0x000000110900720c */ /* 0x000fe20003f44070 */
[----:B------:R-:W-:-:S03]  /*9ff0*/  IMAD.HI.U32 R4, R10, R12, RZ ;  /* 0x0000000c0a047227 */ /* 0x000fc600078e00ff */
[----:B------:R0:W-:Y:S01]  /*a000*/  STL [R1+0x62c], R3 ;  /* 0x00062c0301007387 */ /* 0x0001e20000100800 */
[----:B------:R-:W-:Y:S02]  /*a010*/  IMAD.MOV R4, RZ, RZ, -R4 ;  /* 0x000000ffff047224 */ /* 0x000fe400078e0a04 */
[--C-:B------:R-:W-:Y:S02]  /*a020*/  @!P5 IMAD.IADD R15, R15, 0x1, -R9.reuse ;  /* 0x000000010f0fd824 */ /* 0x100fe400078e0a09 */
[----:B------:R-:W-:Y:S02]  /*a030*/  IMAD R12, R9, R4, R12 ;  /* 0x00000004090c7224 */ /* 0x000fe400078e020c */
[--C-:B------:R-:W-:Y:S02]  /*a040*/  @!P6 IMAD.IADD R18, R18, 0x1, -R9.reuse ;  /* 0x000000011212e824 */ /* 0x100fe400078e0a09 */
[----:B------:R-:W-:Y:S01]  /*a050*/  @!P2 IMAD.IADD R17, R17, 0x1, -R9 ;  /* 0x000000011111a824 */ /* 0x000fe200078e0a09 */
[----:B------:R-:W-:Y:S01]  /*a060*/  ISETP.GE.AND P2, PT, R5, RZ, PT ;  /* 0x000000ff0500720c */ /* 0x000fe20003f46270 */
[C---:B------:R-:W-:Y:S01]  /*a070*/  IMAD R5, R9.reuse, R11, R8 ;  /* 0x0000000b09057224 */ /* 0x040fe200078e0208 */
[----:B------:R-:W-:Y:S01]  /*a080*/  ISETP.GT.U32.AND P6, PT, R9, R12, PT ;  /* 0x0000000c0900720c */ /* 0x000fe20003fc4070 */
[----:B------:R-:W-:-:S02]  /*a090*/  VIADD R8, R26, 0x13f ;  /* 0x0000013f1a087836 */ /* 0x000fc40000000000 */
[----:B------:R-:W-:Y:S01]  /*a0a0*/  VIADD R0, R26, 0x140 ;  /* 0x000001401a007836 */ /* 0x000fe20000000000 */
[----:B------:R-:W-:Y:S01]  /*a0b0*/  ISETP.GT.U32.AND P5, PT, R9, R5, PT ;  /* 0x000000050900720c */ /* 0x000fe20003fa4070 */
[----:B0-----:R-:W-:Y:S01]  /*a0c0*/  IMAD.MOV.U32 R3, RZ, RZ, R18 ;  /* 0x000000ffff037224 */ /* 0x001fe200078e0012 */
[----:B------:R-:W-:Y:S01]  /*a0d0*/  IABS R13, R8 ;  /* 0x00000008000d7213 */ /* 0x000fe20000000000 */
[----:B------:R-:W-:Y:S01]  /*a0e0*/  IMAD.HI.U32 R19, R10, R16, RZ ;  /* 0x000000100a137227 */ /* 0x000fe200078e00ff */
[----:B------:R-:W-:-:S03]  /*a0f0*/  IABS R4, R0 ;  /* 0x0000000000047213 */ /* 0x000fc60000000000 */
[----:B------:R-:W-:-:S04]  /*a100*/  IMAD.HI.U32 R14, R10, R13, RZ ;  /* 0x0000000d0a0e7227 */ /* 0x000fc800078e00ff */
[--C-:B------:R-:W-:Y:S01]  /*a110*/  @!P6 IMAD.IADD R12, R12, 0x1, -R9.reuse ;  /* 0x000000010c0ce824 */ /* 0x100fe200078e0a09 */
[----:B------:R-:W-:Y:S01]  /*a120*/  ISETP.GE.AND P6, PT, R6, RZ, PT ;  /* 0x000000ff0600720c */ /* 0x000fe20003fc6270 */
[----:B------:R-:W-:Y:S02]  /*a130*/  @!P5 IMAD.IADD R5, R5, 0x1, -R9 ;  /* 0x000000010505d824 */ /* 0x000fe400078e0a09 */
[----:B------:R-:W-:Y:S01]  /*a140*/  @!P4 IMAD.MOV R20, RZ, RZ, -R20 ;  /* 0x000000ffff14c224 */ /* 0x000fe200078e0a14 */
[C---:B------:R-:W-:Y:S01]  /*a150*/  ISETP.GT.U32.AND P4, PT, R9.reuse, R12, PT ;  /* 0x0000000c0900720c */ /* 0x040fe20003f84070 */
[----:B------:R-:W-:Y:S01]  /*a160*/  IMAD.MOV R14, RZ, RZ, -R14 ;  /* 0x000000ffff0e7224 */ /* 0x000fe200078e0a0e */
[----:B------:R-:W-:Y:S01]  /*a170*/  ISETP.GT.U32.AND P5, PT, R9, R5, PT ;  /* 0x000000050900720c */ /* 0x000fe20003fa4070 */
[----:B------:R-:W-:Y:S01]  /*a180*/  @!P1 IMAD.MOV R3, RZ, RZ, -R3 ;  /* 0x000000ffff039224 */ /* 0x000fe200078e0a03 */
[----:B------:R-:W-:Y:S01]  /*a190*/  STL [R1+0x624], R20 ;  /* 0x0006241401007387 */ /* 0x000fe20000100800 */
[----:B------:R-:W-:-:S03]  /*a1a0*/  IMAD.HI.U32 R11, R10, R4, RZ ;  /* 0x000000040a0b7227 */ /* 0x000fc600078e00ff */
[----:B------:R0:W-:Y:S01]  /*a1b0*/  STL [R1+0x620], R3 ;  /* 0x0006200301007387 */ /* 0x0001e20000100800 */
[----:B------:R-:W-:Y:S02]  /*a1c0*/  IMAD.MOV R19, RZ, RZ, -R19 ;  /* 0x000000ffff137224 */ /* 0x000fe400078e0a13 */
[C---:B------:R-:W-:Y:S02]  /*a1d0*/  IMAD R13, R9.reuse, R14, R13 ;  /* 0x0000000e090d7224 */ /* 0x040fe400078e020d */
[----:B------:R-:W-:Y:S02]  /*a1e0*/  IMAD.MOV R11, RZ, RZ, -R11 ;  /* 0x000000ffff0b7224 */ /* 0x000fe400078e0a0b */
[----:B------:R-:W-:Y:S02]  /*a1f0*/  IMAD R16, R9, R19, R16 ;  /* 0x0000001309107224 */ /* 0x000fe400078e0210 */
[----:B------:R-:W-:Y:S01]  /*a200*/  @!P5 IMAD.IADD R5, R5, 0x1, -R9 ;  /* 0x000000010505d824 */ /* 0x000fe200078e0a09 */
[C---:B------:R-:W-:Y:S01]  /*a210*/  ISETP.GT.U32.AND P5, PT, R9.reuse, R13, PT ;  /* 0x0000000d0900720c */ /* 0x040fe20003fa4070 */
[----:B0-----:R-:W-:Y:S01]  /*a220*/  IMAD.MOV.U32 R3, RZ, RZ, R15 ;  /* 0x000000ffff037224 */ /* 0x001fe200078e000f */
[C---:B------:R-:W-:Y:S01]  /*a230*/  ISETP.GT.U32.AND P1, PT, R9.reuse, R16, PT ;  /* 0x000000100900720c */ /* 0x040fe20003f24070 */
[----:B------:R-:W-:-:S02]  /*a240*/  IMAD R4, R9, R11, R4 ;  /* 0x0000000b09047224 */ /* 0x000fc400078e0204 */
[----:B------:R-:W-:Y:S01]  /*a250*/  @!P0 IMAD.MOV R17, RZ, RZ, -R17 ;  /* 0x000000ffff118224 */ /* 0x000fe200078e0a11 */
[----:B------:R-:W-:Y:S01]  /*a260*/  ISETP.GE.AND P0, PT, R7, RZ, PT ;  /* 0x000000ff0700720c */ /* 0x000fe20003f06270 */
[----:B------:R-:W-:Y:S01]  /*a270*/  @!P3 IMAD.MOV R3, RZ, RZ, -R3 ;  /* 0x000000ffff03b224 */ /* 0x000fe200078e0a03 */
[----:B------:R-:W-:Y:S01]  /*a280*/  ISETP.GT.U32.AND P3, PT, R9, R4, PT ;  /* 0x000000040900720c */ /* 0x000fe20003f64070 */
[----:B------:R-:W-:Y:S01]  /*a290*/  @!P4 IMAD.IADD R12, R12, 0x1, -R9 ;  /* 0x000000010c0cc824 */ /* 0x000fe200078e0a09 */
[----:B------:R-:W-:Y:S01]  /*a2a0*/  STL [R1+0x61c], R17 ;  /* 0x00061c1101007387 */ /* 0x000fe20000100800 */
[----:B------:R-:W-:Y:S01]  /*a2b0*/  ISETP.GE.AND P4, PT, R0, RZ, PT ;  /* 0x000000ff0000720c */ /* 0x000fe20003f86270 */
[C---:B------:R-:W-:Y:S02]  /*a2c0*/  VIADD R0, R26.reuse, 0x13d ;  /* 0x0000013d1a007836 */ /* 0x040fe40000000000 */
[----:B------:R0:W-:Y:S01]  /*a2d0*/  STL [R1+0x614], R3 ;  /* 0x0006140301007387 */ /* 0x0001e20000100800 */
[----:B------:R-:W-:-:S02]  /*a2e0*/  VIADD R6, R26, 0x13e ;  /* 0x0000013e1a067836 */ /* 0x000fc40000000000 */
[--C-:B------:R-:W-:Y:S01]  /*a2f0*/  @!P5 IMAD.IADD R13, R13, 0x1, -R9.reuse ;  /* 0x000000010d0dd824 */ /* 0x100fe200078e0a09 */
[----:B------:R-:W-:Y:S01]  /*a300*/  IABS R14, R0 ;  /* 0x00000000000e7213 */ /* 0x000fe20000000000 */
[--C-:B------:R-:W-:Y:S01]  /*a310*/  @!P1 IMAD.IADD R16, R16, 0x1, -R9.reuse ;  /* 0x0000000110109824 */ /* 0x100fe200078e0a09 */
[----:B------:R-:W-:Y:S01]  /*a320*/  IABS R11, R6 ;  /* 0x00000006000b7213 */ /* 0x000fe20000000000 */
[----:B------:R-:W-:Y:S01]  /*a330*/  @!P3 IMAD.IADD R4, R4, 0x1, -R9 ;  /* 0x000000010404b824 */ /* 0x000fe200078e0a09 */
[C---:B------:R-:W-:Y:S01]  /*a340*/  ISETP.GT.U32.AND P5, PT, R9.reuse, R13, PT ;  /* 0x0000000d0900720c */ /* 0x040fe20003fa4070 */
[----:B------:R-:W-:Y:S01]  /*a350*/  VIADD R19, R26, 0x129 ;  /* 0x000001291a137836 */ /* 0x000fe20000000000 */
[----:B------:R-:W-:Y:S01]  /*a360*/  ISETP.GT.U32.AND P3, PT, R9, R16, PT ;  /* 0x000000100900720c */ /* 0x000fe20003f64070 */
[----:B0-----:R-:W-:Y:S01]  /*a370*/  IMAD.MOV.U32 R3, RZ, RZ, R12 ;  /* 0x000000ffff037224 */ /* 0x001fe200078e000c */
[----:B------:R-:W-:Y:S01]  /*a380*/  ISETP.GE.AND P1, PT, R8, RZ, PT ;  /* 0x000000ff0800720c */ /* 0x000fe20003f26270 */
[----:B------:R-:W-:Y:S01]  /*a390*/  IMAD.HI.U32 R7, R10, R11, RZ ;  /* 0x0000000b0a077227 */ /* 0x000fe200078e00ff */
[----:B------:R-:W-:-:S03]  /*a3a0*/  IABS R20, R19 ;  /* 0x0000001300147213 */ /* 0x000fc60000000000 */
[----:B------:R-:W-:Y:S01]  /*a3b0*/  @!P2 IMAD.MOV R3, RZ, RZ, -R3 ;  /* 0x000000ffff03a224 */ /* 0x000fe200078e0a03 */
[C---:B------:R-:W-:Y:S01]  /*a3c0*/  ISETP.GT.U32.AND P2, PT, R9.reuse, R4, PT ;  /* 0x000000040900720c */ /* 0x040fe20003f44070 */
[----:B------:R-:W-:Y:S02]  /*a3d0*/  IMAD.MOV R7, RZ, RZ, -R7 ;  /* 0x000000ffff077224 */ /* 0x000fe400078e0a07 */
[----:B------:R-:W-:Y:S01]  /*a3e0*/  VIADD R8, R26, 0x13c ;  /* 0x0000013c1a087836 */ /* 0x000fe20000000000 */
[----:B------:R0:W-:Y:S01]  /*a3f0*/  STL [R1+0x610], R3 ;  /* 0x0006100301007387 */ /* 0x0001e20000100800 */
[----:B------:R-:W-:Y:S02]  /*a400*/  IMAD R11, R9, R7, R11 ;  /* 0x00000007090b7224 */ /* 0x000fe400078e020b */
[--C-:B------:R-:W-:Y:S01]  /*a410*/  @!P5 IMAD.IADD R13, R13, 0x1, -R9.reuse ;  /* 0x000000010d0dd824 */ /* 0x100fe200078e0a09 */
[----:B------:R-:W-:Y:S01]  /*a420*/  IABS R12, R8 ;  /* 0x00000008000c7213 */ /* 0x000fe20000000000 */
[----:B------:R-:W-:Y:S01]  /*a430*/  @!P3 IMAD.IADD R16, R16, 0x1, -R9 ;  /* 0x000000011010b824 */ /* 0x000fe200078e0a09 */
[----:B------:R-:W-:Y:S01]  /*a440*/  ISETP.GT.U32.AND P3, PT, R9, R11, PT ;  /* 0x0000000b0900720c */ /* 0x000fe20003f64070 */
[----:B------:R-:W-:-:S04]  /*a450*/  IMAD.HI.U32 R23, R10, R20, RZ ;  /* 0x000000140a177227 */ /* 0x000fc800078e00ff */
[----:B0-----:R-:W-:Y:S02]  /*a460*/  IMAD.MOV.U32 R3, RZ, RZ, R5 ;  /* 0x000000ffff037224 */ /* 0x001fe400078e0005 */
[----:B------:R-:W-:-:S04]  /*a470*/  IMAD.HI.U32 R5, R10, R14, RZ ;  /* 0x0000000e0a057227 */ /* 0x000fc800078e00ff */
[----:B------:R-:W-:Y:S02]  /*a480*/  IMAD.MOV R5, RZ, RZ, -R5 ;  /* 0x000000ffff057224 */ /* 0x000fe400078e0a05 */
[----:B------:R-:W-:Y:S01]  /*a490*/  @!P6 IMAD.MOV R3, RZ, RZ, -R3 ;  /* 0x000000ffff03e224 */ /* 0x000fe200078e0a03 */
[----:B------:R-:W-:Y:S01]  /*a4a0*/  ISETP.GE.AND P6, PT, R6, RZ, PT ;  /* 0x000000ff0600720c */ /* 0x000fe20003fc6270 */
[C---:B------:R-:W-:Y:S02]  /*a4b0*/  IMAD R14, R9.reuse, R5, R14 ;  /* 0x00000005090e7224 */ /* 0x040fe400078e020e */
[----:B------:R-:W-:Y:S01]  /*a4c0*/  VIADD R5, R26, 0x13b ;  /* 0x0000013b1a057836 */ /* 0x000fe20000000000 */
[----:B------:R0:W-:Y:S01]  /*a4d0*/  STL [R1+0x60c], R3 ;  /* 0x00060c0301007387 */ /* 0x0001e20000100800 */
[----:B------:R-:W-:Y:S01]  /*a4e0*/  IMAD.HI.U32 R15, R10, R12, RZ ;  /* 0x0000000c0a0f7227 */ /* 0x000fe200078e00ff */
[----:B------:R-:W-:-:S03]  /*a4f0*/  ISETP.GT.U32.AND P5, PT, R9, R14, PT ;  /* 0x0000000e0900720c */ /* 0x000fc60003fa4070 */
[----:B------:R-:W-:Y:S01]  /*a500*/  @!P2 IMAD.IADD R4, R4, 0x1, -R9 ;  /* 0x000000010404a824 */ /* 0x000fe200078e0a09 */
[----:B------:R-:W-:Y:S01]  /*a510*/  ISETP.GE.AND P2, PT, R0, RZ, PT ;  /* 0x000000ff0000720c */ /* 0x000fe20003f46270 */
[----:B------:R-:W-:Y:S01]  /*a520*/  IMAD.MOV R15, RZ, RZ, -R15 ;  /* 0x000000ffff0f7224 */ /* 0x000fe200078e0a0f */
[----:B------:R-:W-:Y:S01]  /*a530*/  IABS R0, R5 ;  /* 0x0000000500007213 */ /* 0x000fe20000000000 */
[----:B------:R-:W-:Y:S01]  /*a540*/  @!P3 IMAD.IADD R11, R11, 0x1, -R9 ;  /* 0x000000010b0bb824 */ /* 0x000fe200078e0a09 */
[----:B------:R-:W-:Y:S01]  /*a550*/  ISETP.GE.AND P3, PT, R8, RZ, PT ;  /* 0x000000ff0800720c */ /* 0x000fe20003f66270 */
[----:B0-----:R-:W-:Y:S02]  /*a560*/  IMAD.MOV.U32 R3, RZ, RZ, R16 ;  /* 0x000000ffff037224 */ /* 0x001fe400078e0010 */
[C---:B------:R-:W-:Y:S02]  /*a570*/  IMAD R12, R9.reuse, R15, R12 ;  /* 0x0000000f090c7224 */ /* 0x040fe400078e020c */
[----:B------:R-:W-:Y:S01]  /*a580*/  @!P0 IMAD.MOV R3, RZ, RZ, -R3 ;  /* 0x000000ffff038224 */ /* 0x000fe200078e0a03 */
[----:B------:R-:W-:Y:S01]  /*a590*/  ISETP.GT.U32.AND P0, PT, R9, R11, PT ;  /* 0x0000000b0900720c */ /* 0x000fe20003f04070 */
[----:B------:R-:W-:-:S02]  /*a5a0*/  @!P5 IMAD.IADD R14, R14, 0x1, -R9 ;  /* 0x000000010e0ed824 */ /* 0x000fc400078e0a09 */
[----:B------:R-:W-:Y:S01]  /*a5b0*/  IMAD.MOV.U32 R16, RZ, RZ, R4 ;  /* 0x000000ffff107224 */ /* 0x000fe200078e0004 */
[----:B------:R0:W-:Y:S01]  /*a5c0*/  STL [R1+0x608], R3 ;  /* 0x0006080301007387 */ /* 0x0001e20000100800 */
[----:B------:R-:W-:Y:S01]  /*a5d0*/  VIADD R6, R26, 0x13a ;  /* 0x0000013a1a067836 */ /* 0x000fe20000000000 */
[----:B------:R-:W-:Y:S01]  /*a5e0*/  ISETP.GT.U32.AND P5, PT, R9, R14, PT ;  /* 0x0000000e0900720c */ /* 0x000fe20003fa4070 */
[----:B------:R-:W-:-:S03]  /*a5f0*/  IMAD.HI.U32 R8, R10, R0, RZ ;  /* 0x000000000a087227 */ /* 0x000fc600078e00ff */
[----:B------:R-:W-:Y:S01]  /*a600*/  IABS R7, R6 ;  /* 0x0000000600077213 */ /* 0x000fe20000000000 */
[----:B------:R-:W-:Y:S01]  /*a610*/  @!P4 IMAD.MOV R16, RZ, RZ, -R16 ;  /* 0x000000ffff10c224 */ /* 0x000fe200078e0a10 */
[----:B------:R-:W-:Y:S01]  /*a620*/  ISETP.GT.U32.AND P4, PT, R9, R12, PT ;  /* 0x0000000c0900720c */ /* 0x000fe20003f84070 */
[----:B------:R-:W-:Y:S01]  /*a630*/  @!P0 IMAD.IADD R11, R11, 0x1, -R9 ;  /* 0x000000010b0b8824 */ /* 0x000fe200078e0a09 */
[----:B------:R-:W-:Y:S01]  /*a640*/  ISETP.GE.AND P0, PT, R6, RZ, PT ;  /* 0x000000ff0600720c */ /* 0x000fe20003f06270 */
[----:B0-----:R-:W-:Y:S01]  /*a650*/  IMAD.MOV.U32 R3, RZ, RZ, R13 ;  /* 0x000000ffff037224 */ /* 0x001fe200078e000d */
[----:B------:R-:W-:Y:S01]  /*a660*/  STL [R1+0x604], R16 ;  /* 0x0006041001007387 */ /* 0x000fe20000100800 */
[----:B------:R-:W-:-:S04]  /*a670*/  IMAD.HI.U32 R4, R10, R7, RZ ;  /* 0x000000070a047227 */ /* 0x000fc800078e00ff */
[----:B------:R-:W-:Y:S01]  /*a680*/  @!P1 IMAD.MOV R3, RZ, RZ, -R3 ;  /* 0x000000ffff039224 */ /* 0x000fe200078e0a03 */
[----:B------:R-:W-:Y:S01]  /*a690*/  ISETP.GE.AND P1, PT, R5, RZ, PT ;  /* 0x000000ff0500720c */ /* 0x000fe20003f26270 */
[----:B------:R-:W-:Y:S02]  /*a6a0*/  IMAD.MOV R5, RZ, RZ, -R8 ;  /* 0x000000ffff057224 */ /* 0x000fe400078e0a08 */
[--C-:B------:R-:W-:Y:S01]  /*a6b0*/  @!P5 IMAD.IADD R14, R14, 0x1, -R9.reuse ;  /* 0x000000010e0ed824 */ /* 0x100fe200078e0a09 */
[----:B------:R0:W-:Y:S01]  /*a6c0*/  STL [R1+0x600], R3 ;  /* 0x0006000301007387 */ /* 0x0001e20000100800 */
[C---:B------:R-:W-:Y:S02]  /*a6d0*/  IMAD R0, R9.reuse, R5, R0 ;  /* 0x0000000509007224 */ /* 0x040fe400078e0200 */
[----:B------:R-:W-:Y:S02]  /*a6e0*/  IMAD.MOV R4, RZ, RZ, -R4 ;  /* 0x000000ffff047224 */ /* 0x000fe400078e0a04 */
[----:B------:R-:W-:Y:S01]  /*a6f0*/  @!P4 IMAD.IADD R12, R12, 0x1, -R9 ;  /* 0x000000010c0cc824 */ /* 0x000fe200078e0a09 */
[C---:B------:R-:W-:Y:S01]  /*a700*/  ISETP.GT.U32.AND P5, PT, R9.reuse, R0, PT ;  /* 0x000000000900720c */ /* 0x040fe20003fa4070 */
[----:B------:R-:W-:-:S02]  /*a710*/  IMAD R7, R9, R4, R7 ;  /* 0x0000000409077224 */ /* 0x000fc400078e0207 */
[----:B------:R-:W-:Y:S01]  /*a720*/  IMAD.MOV.U32 R15, RZ, RZ, R11 ;  /* 0x000000ffff0f7224 */ /* 0x000fe200078e000b */
[C---:B------:R-:W-:Y:S01]  /*a730*/  ISETP.GT.U32.AND P4, PT, R9.reuse, R12, PT ;  /* 0x0000000c0900720c */ /* 0x040fe20003f84070 */
[C---:B------:R-:W-:Y:S02]  /*a740*/  VIADD R8, R26.reuse, 0x139 ;  /* 0x000001391a087836 */ /* 0x040fe40000000000 */
[----:B------:R-:W-:Y:S01]  /*a750*/  @!P6 IMAD.MOV R15, RZ, RZ, -R15 ;  /* 0x000000ffff0fe224 */ /* 0x000fe200078e0a0f */
[----:B------:R-:W-:Y:S01]  /*a760*/  ISETP.GT.U32.AND P6, PT, R9, R7, PT ;  /* 0x000000070900720c */ /* 0x000fe20003fc4070 */
[----:B0-----:R-:W-:Y:S01]  /*a770*/  IMAD.MOV.U32 R3, RZ, RZ, R14 ;  /* 0x000000ffff037224 */ /* 0x001fe200078e000e */
[----:B------:R-:W-:Y:S01]  /*a780*/  IABS R6, R8 ;  /* 0x0000000800067213 */ /* 0x000fe20000000000 */
[----:B------:R-:W-:Y:S01]  /*a790*/  VIADD R5, R26, 0x138 ;  /* 0x000001381a057836 */ /* 0x000fe20000000000 */
[----:B------:R-:W-:Y:S01]  /*a7a0*/  STL [R1+0x5f8], R15 ;  /* 0x0005f80f01007387 */ /* 0x000fe20000100800 */
[----:B------:R-:W-:-:S02]  /*a7b0*/  @!P5 IMAD.IADD R0, R0, 0x1, -R9 ;  /* 0x000000010000d824 */ /* 0x000fc400078e0a09 */
[----:B------:R-:W-:Y:S01]  /*a7c0*/  @!P2 IMAD.MOV R3, RZ, RZ, -R3 ;  /* 0x000000ffff03a224 */ /* 0x000fe200078e0a03 */
[----:B------:R-:W-:Y:S01]  /*a7d0*/  IABS R13, R5 ;  /* 0x00000005000d7213 */ /* 0x000fe20000000000 */
[--C-:B------:R-:W-:Y:S01]  /*a7e0*/  @!P4 IMAD.IADD R12, R12, 0x1, -R9.reuse ;  /* 0x000000010c0cc824 */ /* 0x100fe200078e0a09 */
[----:B------:R-:W-:Y:S01]  /*a7f0*/  ISETP.GT.U32.AND P5, PT, R9, R0, PT ;  /* 0x000000000900720c */ /* 0x000fe20003fa4070 */
[----:B------:R-:W-:Y:S01]  /*a800*/  IMAD.HI.U32 R14, R10, R6, RZ ;  /* 0x000000060a0e7227 */ /* 0x000fe200078e00ff */
[----:B------:R0:W-:Y:S01]  /*a810*/  STL [R1+0x5f4], R3 ;  /* 0x0005f40301007387 */ /* 0x0001e20000100800 */
[----:B------:R-:W-:Y:S02]  /*a820*/  ISETP.GE.AND P4, PT, R5, RZ, PT ;  /* 0x000000ff0500720c */ /* 0x000fe40003f86270 */
[----:B------:R-:W-:Y:S01]  /*a830*/  @!P6 IMAD.IADD R7, R7, 0x1, -R9 ;  /* 0x000000010707e824 */ /* 0x000fe200078e0a09 */
[----:B------:R-:W-:Y:S01]  /*a840*/  ISETP.GE.AND P2, PT, R8, RZ, PT ;  /* 0x000000ff0800720c */ /* 0x000fe20003f46270 */
[----:B------:R-:W-:-:S02]  /*a850*/  VIADD R4, R26, 0x137 ;  /* 0x000001371a047836 */ /* 0x000fc40000000000 */
[----:B------:R-:W-:Y:S01]  /*a860*/  IMAD.HI.U32 R5, R10, R13, RZ ;  /* 0x0000000d0a057227 */ /* 0x000fe200078e00ff */
[----:B------:R-:W-:Y:S02]  /*a870*/  ISETP.GT.U32.AND P6, PT, R9, R7, PT ;  /* 0x000000070900720c */ /* 0x000fe40003fc4070 */
[----:B------:R-:W-:Y:S01]  /*a880*/  IABS R11, R4 ;  /* 0x00000004000b7213 */ /* 0x000fe20000000000 */
[----:B0-----:R-:W-:Y:S02]  /*a890*/  IMAD.MOV.U32 R3, RZ, RZ, R12 ;  /* 0x000000ffff037224 */ /* 0x001fe400078e000c */
[----:B------:R-:W-:Y:S02]  /*a8a0*/  IMAD.MOV R14, RZ, RZ, -R14 ;  /* 0x000000ffff0e7224 */ /* 0x000fe400078e0a0e */
[----:B------:R-:W-:Y:S01]  /*a8b0*/  @!P3 IMAD.MOV R3, RZ, RZ, -R3 ;  /* 0x000000ffff03b224 */ /* 0x000fe200078e0a03 */
[----:B------:R-:W-:Y:S01]  /*a8c0*/  ISETP.GE.AND P3, PT, R4, RZ, PT ;  /* 0x000000ff0400720c */ /* 0x000fe20003f66270 */
[----:B------:R-:W-:-:S02]  /*a8d0*/  IMAD.MOV R5, RZ, RZ, -R5 ;  /* 0x000000ffff057224 */ /* 0x000fc400078e0a05 */
[----:B------:R-:W-:Y:S01]  /*a8e0*/  @!P5 IMAD.IADD R0, R0, 0x1, -R9 ;  /* 0x000000010000d824 */ /* 0x000fe200078e0a09 */
[----:B------:R0:W-:Y:S01]  /*a8f0*/  STL [R1+0x5ec], R3 ;  /* 0x0005ec0301007387 */ /* 0x0001e20000100800 */
[C---:B------:R-:W-:Y:S02]  /*a900*/  IMAD R6, R9.reuse, R14, R6 ;  /* 0x0000000e09067224 */ /* 0x040fe400078e0206 */
[C---:B------:R-:W-:Y:S02]  /*a910*/  IMAD R13, R9.reuse, R5, R13 ;  /* 0x00000005090d7224 */ /* 0x040fe400078e020d */
[----:B------:R-:W-:Y:S01]  /*a920*/  IMAD.HI.U32 R8, R10, R11, RZ ;  /* 0x0000000b0a087227 */ /* 0x000fe200078e00ff */
[----:B------:R-:W-:-:S03]  /*a930*/  ISETP.GT.U32.AND P5, PT, R9, R6, PT ;  /* 0x000000060900720c */ /* 0x000fc60003fa4070 */
[----:B------:R-:W-:Y:S02]  /*a940*/  IMAD.MOV R8, RZ, RZ, -R8 ;  /* 0x000000ffff087224 */ /* 0x000fe400078e0a08 */
[----:B0-----:R-:W-:Y:S02]  /*a950*/  IMAD.MOV.U32 R3, RZ, RZ, R0 ;  /* 0x000000ffff037224 */ /* 0x001fe400078e0000 */
[----:B------:R-:W-:Y:S02]  /*a960*/  @!P6 IMAD.IADD R7, R7, 0x1, -R9 ;  /* 0x000000010707e824 */ /* 0x000fe400078e0a09 */
[----:B------:R-:W-:Y:S01]  /*a970*/  @!P1 IMAD.MOV R3, RZ, RZ, -R3 ;  /* 0x000000ffff039224 */ /* 0x000fe200078e0a03 */
[C---:B------:R-:W-:Y:S01]  /*a980*/  ISETP.GT.U32.AND P1, PT, R9.reuse, R13, PT ;  /* 0x0000000d0900720c */ /* 0x040fe20003f24070 */
[----:B------:R-:W-:Y:S02]  /*a990*/  IMAD R11, R9, R8, R11 ;  /* 0x00000008090b7224 */ /* 0x000fe400078e020b */
[----:B------:R-:W-:Y:S01]  /*a9a0*/  @!P5 IMAD.IADD R6, R6, 0x1, -R9 ;  /* 0x000000010606d824 */ /* 0x000fe200078e0a09 */
[----:B------:R0:W-:Y:S01]  /*a9b0*/  STL [R1+0x5e8], R3 ;  /* 0x0005e80301007387 */ /* 0x0001e20000100800 */
[----:B------:R-:W-:-:S02]  /*a9c0*/  VIADD R16, R26, 0x136 ;  /* 0x000001361a107836 */ /* 0x000fc40000000000 */
[C---:B------:R-:W-:Y:S01]  /*a9d0*/  VIADD R12, R26.reuse, 0x135 ;  /* 0x000001351a0c7836 */ /* 0x040fe20000000000 */
[----:B------:R-:W-:Y:S01]  /*a9e0*/  ISETP.GT.U32.AND P5, PT, R9, R6, PT ;  /* 0x000000060900720c */ /* 0x000fe20003fa4070 */
[----:B------:R-:W-:Y:S01]  /*a9f0*/  VIADD R8, R26, 0x133 ;  /* 0x000001331a087836 */ /* 0x000fe20000000000 */
[----:B------:R-:W-:Y:S01]  /*aa00*/  ISETP.GE.AND P6, PT, R16, RZ, PT ;  /* 0x000000ff1000720c */ /* 0x000fe20003fc6270 */
[----:B------:R-:W-:Y:S01]  /*aa10*/  VIADD R4, R26, 0x134 ;  /* 0x000001341a047836 */ /* 0x000fe20000000000 */
[----:B------:R-:W-:Y:S01]  /*aa20*/  IABS R16, R16 ;  /* 0x0000001000107213 */ /* 0x000fe20000000000 */
[----:B------:R-:W-:Y:S01]  /*aa30*/  @!P1 IMAD.IADD R13, R13, 0x1, -R9 ;  /* 0x000000010d0d9824 */ /* 0x000fe200078e0a09 */
[----:B------:R-:W-:Y:S01]  /*aa40*/  IABS R15, R12 ;  /* 0x0000000c000f7213 */ /* 0x000fe20000000000 */
[----:B0-----:R-:W-:Y:S01]  /*aa50*/  IMAD.MOV.U32 R3, RZ, RZ, R7 ;  /* 0x000000ffff037224 */ /* 0x001fe200078e0007 */
[----:B------:R-:W-:Y:S01]  /*aa60*/  IABS R0, R8 ;  /* 0x0000000800007213 */ /* 0x000fe20000000000 */
[----:B------:R-:W-:Y:S01]  /*aa70*/  IMAD.HI.U32 R17, R10, R16, RZ ;  /* 0x000000100a117227 */ /* 0x000fe200078e00ff */
[----:B------:R-:W-:-:S02]  /*aa80*/  ISETP.GT.U32.AND P1, PT, R9, R13, PT ;  /* 0x0000000d0900720c */ /* 0x000fc40003f24070 */
[----:B------:R-:W-:Y:S01]  /*aa90*/  IABS R5, R4 ;  /* 0x0000000400057213 */ /* 0x000fe20000000000 */
[----:B------:R-:W-:Y:S01]  /*aaa0*/  @!P0 IMAD.MOV R3, RZ, RZ, -R3 ;  /* 0x000000ffff038224 */ /* 0x000fe200078e0a03 */
[C---:B------:R-:W-:Y:S01]  /*aab0*/  ISETP.GT.U32.AND P0, PT, R9.reuse, R11, PT ;  /* 0x0000000b0900720c */ /* 0x040fe20003f04070 */
[----:B------:R-:W-:Y:S02]  /*aac0*/  IMAD.MOV R17, RZ, RZ, -R17 ;  /* 0x000000ffff117224 */ /* 0x000fe400078e0a11 */
[----:B------:R-:W-:Y:S01]  /*aad0*/  IMAD.HI.U32 R14, R10, R15, RZ ;  /* 0x0000000f0a0e7227 */ /* 0x000fe200078e00ff */
[----:B------:R0:W-:Y:S03]  /*aae0*/  STL [R1+0x5e4], R3 ;  /* 0x0005e40301007387 */ /* 0x0001e60000100800 */
[----:B------:R-:W-:Y:S01]  /*aaf0*/  @!P5 IMAD.IADD R6, R6, 0x1, -R9 ;  /* 0x000000010606d824 */ /* 0x000fe200078e0a09 */
[----:B------:R-:W-:Y:S01]  /*ab00*/  ISETP.GE.AND P5, PT, R12, RZ, PT ;  /* 0x000000ff0c00720c */ /* 0x000fe20003fa6270 */
[----:B------:R-:W-:-:S02]  /*ab10*/  IMAD R12, R9, R17, R16 ;  /* 0x00000011090c7224 */ /* 0x000fc400078e0210 */
[--C-:B------:R-:W-:Y:S02]  /*ab20*/  @!P1 IMAD.IADD R13, R13, 0x1, -R9.reuse ;  /* 0x000000010d0d9824 */ /* 0x100fe400078e0a09 */
[----:B------:R-:W-:Y:S01]  /*ab30*/  @!P0 IMAD.IADD R11, R11, 0x1, -R9 ;  /* 0x000000010b0b8824 */ /* 0x000fe200078e0a09 */
[C---:B------:R-:W-:Y:S01]  /*ab40*/  ISETP.GT.U32.AND P1, PT, R9.reuse, R12, PT ;  /* 0x0000000c0900720c */ /* 0x040fe20003f24070 */
[----:B------:R-:W-:Y:S02]  /*ab50*/  IMAD.MOV R14, RZ, RZ, -R14 ;  /* 0x000000ffff0e7224 */ /* 0x000fe400078e0a0e */
[----:B------:R-:W-:Y:S01]  /*ab60*/  IMAD.MOV.U32 R18, RZ, RZ, R6 ;  /* 0x000000ffff127224 */ /* 0x000fe200078e0006 */
[C---:B------:R-:W-:Y:S01]  /*ab70*/  ISETP.GT.U32.AND P0, PT, R9.reuse, R11, PT ;  /* 0x0000000b0900720c */ /* 0x040fe20003f04070 */
[----:B0-----:R-:W-:Y:S02]  /*ab80*/  IMAD.MOV.U32 R3, RZ, RZ, R13 ;  /* 0x000000ffff037224 */ /* 0x001fe400078e000d */
[----:B------:R-:W-:-:S02]  /*ab90*/  IMAD R15, R9, R14, R15 ;  /* 0x0000000e090f7224 */ /* 0x000fc400078e020f */
[----:B------:R-:W-:-:S04]  /*aba0*/  IMAD.HI.U32 R14, R10, R0, RZ ;  /* 0x000000000a0e7227 */ /* 0x000fc800078e00ff */
[----:B------:R-:W-:Y:S01]  /*abb0*/  @!P2 IMAD.MOV R18, RZ, RZ, -R18 ;  /* 0x000000ffff12a224 */ /* 0x000fe200078e0a12 */
[----:B------:R-:W-:Y:S01]  /*abc0*/  ISETP.GT.U32.AND P2, PT, R9, R15, PT ;  /* 0x0000000f0900720c */ /* 0x000fe20003f44070 */
[----:B------:R-:W-:Y:S01]  /*abd0*/  @!P4 IMAD.MOV R3, RZ, RZ, -R3 ;  /* 0x000000ffff03c224 */ /* 0x000fe200078e0a03 */
[----:B------:R-:W-:Y:S01]  /*abe0*/  ISETP.GE.AND P4, PT, R4, RZ, PT ;  /* 0x000000ff0400720c */ /* 0x000fe20003f86270 */
[----:B------:R-:W-:Y:S01]  /*abf0*/  IMAD.MOV R6, RZ, RZ, -R14 ;  /* 0x000000ffff067224 */ /* 0x000fe200078e0a0e */
[----:B------:R-:W-:Y:S01]  /*ac00*/  STL [R1+0x5e0], R18 ;  /* 0x0005e01201007387 */ /* 0x000fe20000100800 */
[--C-:B------:R-:W-:Y:S02]  /*ac10*/  @!P0 IMAD.IADD R11, R11, 0x1, -R9.reuse ;  /* 0x000000010b0b8824 */ /* 0x100fe400078e0a09 */
[----:B------:R-:W-:Y:S01]  /*ac20*/  IMAD R0, R9, R6, R0 ;  /* 0x0000000609007224 */ /* 0x000fe200078e0200 */
[----:B------:R0:W-:Y:S01]  /*ac30*/  STL [R1+0x5dc], R3 ;  /* 0x0005dc0301007387 */ /* 0x0001e20000100800 */
[----:B------:R-:W-:-:S02]  /*ac40*/  @!P1 IMAD.IADD R12, R12, 0x1, -R9 ;  /* 0x000000010c0c9824 */ /* 0x000fc400078e0a09 */
[----:B------:R-:W-:-:S03]  /*ac50*/  IMAD.HI.U32 R7, R10, R5, RZ ;  /* 0x000000050a077227 */ /* 0x000fc600078e00ff */
[C---:B------:R-:W-:Y:S01]  /*ac60*/  ISETP.GT.U32.AND P1, PT, R9.reuse, R12, PT ;  /* 0x0000000c0900720c */ /* 0x040fe20003f24070 */
[----:B------:R-:W-:Y:S02]  /*ac70*/  IMAD.MOV R7, RZ, RZ, -R7 ;  /* 0x000000ffff077224 */ /* 0x000fe400078e0a07 */
[C---:B------:R-:W-:Y:S02]  /*ac80*/  VIADD R6, R26.reuse, 0x131 ;  /* 0x000001311a067836 */ /* 0x040fe40000000000 */
[----:B0-----:R-:W-:Y:S02]  /*ac90*/  IMAD.MOV.U32 R3, RZ, RZ, R11 ;  /* 0x000000ffff037224 */ /* 0x001fe400078e000b */
[C---:B------:R-:W-:Y:S01]  /*aca0*/  IMAD R4, R9.reuse, R7, R5 ;  /* 0x0000000709047224 */ /* 0x040fe200078e0205 */
[----:B------:R-:W-:Y:S01]  /*acb0*/  IABS R13, R6 ;  /* 0x00000006000d7213 */ /* 0x000fe20000000000 */
[----:B------:R-:W-:Y:S01]  /*acc0*/  @!P3 IMAD.MOV R3, RZ, RZ, -R3 ;  /* 0x000000ffff03b224 */ /* 0x000fe200078e0a03 */
[C---:B------:R-:W-:Y:S01]  /*acd0*/  ISETP.GT.U32.AND P3, PT, R9.reuse, R0, PT ;  /* 0x000000000900720c */ /* 0x040fe20003f64070 */
[----:B------:R-:W-:Y:S01]  /*ace0*/  VIADD R5, R26, 0x132 ;  /* 0x000001321a057836 */ /* 0x000fe20000000000 */
[----:B------:R-:W-:Y:S01]  /*acf0*/  ISETP.GT.U32.AND P0, PT, R9, R4, PT ;  /* 0x000000040900720c */ /* 0x000fe20003f04070 */
[--C-:B------:R-:W-:Y:S01]  /*ad00*/  @!P2 IMAD.IADD R15, R15, 0x1, -R9.reuse ;  /* 0x000000010f0fa824 */ /* 0x100fe200078e0a09 */
[----:B------:R0:W-:Y:S01]  /*ad10*/  STL [R1+0x5d8], R3 ;  /* 0x0005d80301007387 */ /* 0x0001e20000100800 */
[----:B------:R-:W-:Y:S01]  /*ad20*/  @!P1 IMAD.IADD R12, R12, 0x1, -R9 ;  /* 0x000000010c0c9824 */ /* 0x000fe200078e0a09 */
[----:B------:R-:W-:Y:S01]  /*ad30*/  IABS R14, R5 ;  /* 0x00000005000e7213 */ /* 0x000fe20000000000 */
[----:B------:R-:W-:Y:S01]  /*ad40*/  VIADD R7, R26, 0x130 ;  /* 0x000001301a077836 */ /* 0x000fe20000000000 */
[----:B------:R-:W-:Y:S01]  /*ad50*/  ISETP.GE.AND P1, PT, R8, RZ, PT ;  /* 0x000000ff0800720c */ /* 0x000fe20003f26270 */
[----:B------:R-:W-:Y:S01]  /*ad60*/  IMAD.HI.U32 R8, R10, R13, RZ ;  /* 0x0000000d0a087227 */ /* 0x000fe200078e00ff */
[----:B------:R-:W-:-:S02]  /*ad70*/  ISETP.GT.U32.AND P2, PT, R9, R15, PT ;  /* 0x0000000f0900720c */ /* 0x000fc40003f44070 */
[----:B------:R-:W-:Y:S01]  /*ad80*/  IABS R11, R7 ;  /* 0x00000007000b7213 */ /* 0x000fe20000000000 */
[----:B------:R-:W-:Y:S02]  /*ad90*/  @!P3 IMAD.IADD R0, R0, 0x1, -R9 ;  /* 0x000000010000b824 */ /* 0x000fe400078e0a09 */
[----:B------:R-:W-:-:S03]  /*ada0*/  IMAD.HI.U32 R16, R10, R14, RZ ;  /* 0x0000000e0a107227 */ /* 0x000fc600078e00ff */
[C---:B------:R-:W-:Y:S01]  /*adb0*/  ISETP.GT.U32.AND P3, PT, R9.reuse, R0, PT ;  /* 0x000000000900720c */ /* 0x040fe20003f64070 */
[----:B------:R-:W-:Y:S02]  /*adc0*/  IMAD.MOV R8, RZ, RZ, -R8 ;  /* 0x000000ffff087224 */ /* 0x000fe400078e0a08 */
[----:B------:R-:W-:Y:S02]  /*add0*/  IMAD.MOV R16, RZ, RZ, -R16 ;  /* 0x000000ffff107224 */ /* 0x000fe400078e0a10 */
[C---:B------:R-:W-:Y:S02]  /*ade0*/  IMAD R13, R9.reuse, R8, R13 ;  /* 0x00000008090d7224 */ /* 0x040fe400078e020d */
[--C-:B------:R-:W-:Y:S02]  /*adf0*/  @!P0 IMAD.IADD R4, R4, 0x1, -R9.reuse ;  /* 0x0000000104048824 */ /* 0x100fe400078e0a09 */
[----:B------:R-:W-:Y:S02]  /*ae00*/  IMAD R14, R9, R16, R14 ;  /* 0x00000010090e7224 */ /* 0x000fe400078e020e */
[--C-:B------:R-:W-:Y:S01]  /*ae10*/  @!P2 IMAD.IADD R15, R15, 0x1, -R9.reuse ;  /* 0x000000010f0fa824 */ /* 0x100fe200078e0a09 */
[C---:B------:R-:W-:Y:S01]  /*ae20*/  ISETP.GT.U32.AND P0, PT, R9.reuse, R4, PT ;  /* 0x000000040900720c */ /* 0x040fe20003f04070 */
[----:B------:R-:W-:Y:S01]  /*ae30*/  @!P3 IMAD.IADD R0, R0, 0x1, -R9 ;  /* 0x000000010000b824 */ /* 0x000fe200078e0a09 */
[C---:B------:R-:W-:Y:S01]  /*ae40*/  ISETP.GT.U32.AND P3, PT, R9.reuse, R13, PT ;  /* 0x0000000d0900720c */ /* 0x040fe20003f64070 */
[----:B------:R-:W-:Y:S01]  /*ae50*/  IMAD.MOV.U32 R17, RZ, RZ, R12 ;  /* 0x000000ffff117224 */ /* 0x000fe200078e000c */
[----:B------:R-:W-:Y:S01]  /*ae60*/  ISETP.GT.U32.AND P2, PT, R9, R14, PT ;  /* 0x0000000e0900720c */ /* 0x000fe20003f44070 */
[----:B------:R-:W-:-:S04]  /*ae70*/  IMAD.HI.U32 R12, R10, R11, RZ ;  /* 0x0000000b0a0c7227 */ /* 0x000fc800078e00ff */
[----:B------:R-:W-:Y:S01]  /*ae80*/  @!P6 IMAD.MOV R17, RZ, RZ, -R17 ;  /* 0x000000ffff11e224 */ /* 0x000fe200078e0a11 */
[----:B------:R-:W-:Y:S01]  /*ae90*/  ISETP.GE.AND P6, PT, R5, RZ, PT ;  /* 0x000000ff0500720c */ /* 0x000fe20003fc6270 */
[----:B------:R-:W-:Y:S02]  /*aea0*/  VIADD R5, R26, 0x12f ;  /* 0x0000012f1a057836 */ /* 0x000fe40000000000 */
[----:B0-----:R-:W-:Y:S01]  /*aeb0*/  IMAD.MOV.U32 R3, RZ, RZ, R15 ;  /* 0x000000ffff037224 */ /* 0x001fe200078e000f */
[----:B------:R-:W-:Y:S01]  /*aec0*/  STL [R1+0x5d4], R17 ;  /* 0x0005d41101007387 */ /* 0x000fe20000100800 */
[--C-:B------:R-:W-:Y:S01]  /*aed0*/  @!P3 IMAD.IADD R13, R13, 0x1, -R9.reuse ;  /* 0x000000010d0db824 */ /* 0x100fe200078e0a09 */
[----:B------:R-:W-:Y:S01]  /*aee0*/  IABS R8, R5 ;  /* 0x0000000500087213 */ /* 0x000fe20000000000 */
[----:B------:R-:W-:Y:S02]  /*aef0*/  IMAD.MOV R12, RZ, RZ, -R12 ;  /* 0x000000ffff0c7224 */ /* 0x000fe400078e0a0c */
[--C-:B------:R-:W-:Y:S01]  /*af00*/  @!P0 IMAD.IADD R4, R4, 0x1, -R9.reuse ;  /* 0x0000000104048824 */ /* 0x100fe200078e0a09 */
[----:B------:R-:W-:Y:S01]  /*af10*/  ISETP.GT.U32.AND P3, PT, R9, R13, PT ;  /* 0x0000000d0900720c */ /* 0x000fe20003f64070 */
[----:B------:R-:W-:Y:S01]  /*af20*/  @!P2 IMAD.IADD R14, R14, 0x1, -R9 ;  /* 0x000000010e0ea824 */ /* 0x000fe200078e0a09 */
[----:B------:R-:W-:Y:S01]  /*af30*/  ISETP.GE.AND P0, PT, R7, RZ, PT ;  /* 0x000000ff0700720c */ /* 0x000fe20003f06270 */
[----:B------:R-:W-:Y:S01]  /*af40*/  @!P5 IMAD.MOV R3, RZ, RZ, -R3 ;  /* 0x000000ffff03d224 */ /* 0x000fe200078e0a03 */
[----:B------:R-:W-:Y:S01]  /*af50*/  ISETP.GE.AND P5, PT, R6, RZ, PT ;  /* 0x000000ff0600720c */ /* 0x000fe20003fa6270 */
[C---:B------:R-:W-:Y:S01]  /*af60*/  IMAD R11, R9.reuse, R12, R11 ;  /* 0x0000000c090b7224 */ /* 0x040fe200078e020b */
[----:B------:R-:W-:Y:S01]  /*af70*/  ISETP.GT.U32.AND P2, PT, R9, R14, PT ;  /* 0x0000000e0900720c */ /* 0x000fe20003f44070 */
[----:B------:R-:W-:Y:S01]  /*af80*/  IMAD.MOV.U32 R15, RZ, RZ, R4 ;  /* 0x000000ffff0f7224 */ /* 0x000fe200078e0004 */
[----:B------:R0:W-:Y:S01]  /*af90*/  STL [R1+0x5d0], R3 ;  /* 0x0005d00301007387 */ /* 0x0001e20000100800 */
[----:B------:R-:W-:-:S02]  /*afa0*/  VIADD R4, R26, 0x12e ;  /* 0x0000012e1a047836 */ /* 0x000fc40000000000 */
[----:B------:R-:W-:-:S03]  /*afb0*/  IMAD.HI.U32 R12, R10, R8, RZ ;  /* 0x000000080a0c7227 */ /* 0x000fc600078e00ff */
[----:B------:R-:W-:Y:S01]  /*afc0*/  IABS R6, R4 ;  /* 0x0000000400067213 */ /* 0x000fe20000000000 */
[----:B------:R-:W-:Y:S02]  /*afd0*/  IMAD.MOV R12, RZ, RZ, -R12 ;  /* 0x000000ffff0c7224 */ /* 0x000fe400078e0a0c */
[----:B------:R-:W-:Y:S01]  /*afe0*/  @!P4 IMAD.MOV R15, RZ, RZ, -R15 ;  /* 0x000000ffff0fc224 */ /* 0x000fe200078e0a0f */
[----:B------:R-:W-:Y:S01]  /*aff0*/  ISETP.GE.AND P4, PT, R5, RZ, PT ;  /* 0x000000ff0500720c */ /* 0x000fe20003f86270 */
[----:B0-----:R-:W-:Y:S02]  /*b000*/  IMAD.MOV.U32 R3, RZ, RZ, R0 ;  /* 0x000000ffff037224 */ /* 0x001fe400078e0000 */
[----:B------:R-:W-:Y:S01]  /*b010*/  IMAD R8, R9, R12, R8 ;  /* 0x0000000c09087224 */ /* 0x000fe200078e0208 */
[----:B------:R0:W-:Y:S01]  /*b020*/  STL [R1+0x5cc], R15 ;  /* 0x0005cc0f01007387 */ /* 0x0001e20000100800 */
[----:B------:R-:W-:Y:S01]  /*b030*/  @!P1 IMAD.MOV R3, RZ, RZ, -R3 ;  /* 0x000000ffff039224 */ /* 0x000fe200078e0a03 */
[----:B------:R-:W-:Y:S01]  /*b040*/  ISETP.GE.AND P1, PT, R4, RZ, PT ;  /* 0x000000ff0400720c */ /* 0x000fe20003f26270 */
[----:B------:R-:W-:-:S03]  /*b050*/  IMAD.HI.U32 R4, R10, R6, RZ ;  /* 0x000000060a047227 */ /* 0x000fc600078e00ff */
[----:B------:R1:W-:Y:S01]  /*b060*/  STL [R1+0x5c8], R3 ;  /* 0x0005c80301007387 */ /* 0x0003e20000100800 */
[--C-:B------:R-:W-:Y:S01]  /*b070*/  @!P3 IMAD.IADD R13, R13, 0x1, -R9.reuse ;  /* 0x000000010d0db824 */ /* 0x100fe200078e0a09 */
[C---:B------:R-:W-:Y:S01]  /*b080*/  ISETP.GT.U32.AND P3, PT, R9.reuse, R8, PT ;  /* 0x000000080900720c */ /* 0x040fe20003f64070 */
[----:B------:R-:W-:Y:S01]  /*b090*/  @!P2 IMAD.IADD R14, R14, 0x1, -R9 ;  /* 0x000000010e0ea824 */ /* 0x000fe200078e0a09 */
[C---:B------:R-:W-:Y:S01]  /*b0a0*/  ISETP.GT.U32.AND P2, PT, R9.reuse, R11, PT ;  /* 0x0000000b0900720c */ /* 0x040fe20003f44070 */
[----:B------:R-:W-:Y:S02]  /*b0b0*/  IMAD.MOV R4, RZ, RZ, -R4 ;  /* 0x000000ffff047224 */ /* 0x000fe400078e0a04 */
[----:B0-----:R-:W-:Y:S02]  /*b0c0*/  IMAD.MOV.U32 R15, RZ, RZ, R14 ;  /* 0x000000ffff0f7224 */ /* 0x001fe400078e000e */
[----:B------:R-:W-:Y:S02]  /*b0d0*/  IMAD R6, R9, R4, R6 ;  /* 0x0000000409067224 */ /* 0x000fe400078e0206 */
[----:B------:R-:W-:-:S02]  /*b0e0*/  VIADD R0, R26, 0x12d ;  /* 0x0000012d1a007836 */ /* 0x000fc40000000000 */
[----:B------:R-:W-:Y:S02]  /*b0f0*/  VIADD R7, R26, 0x12c ;  /* 0x0000012c1a077836 */ /* 0x000fe40000000000 */
[----:B------:R-:W-:Y:S01]  /*b100*/  @!P6 IMAD.MOV R15, RZ, RZ, -R15 ;  /* 0x000000ffff0fe224 */ /* 0x000fe200078e0a0f */
[C---:B------:R-:W-:Y:S01]  /*b110*/  ISETP.GT.U32.AND P6, PT, R9.reuse, R6, PT ;  /* 0x000000060900720c */ /* 0x040fe20003fc4070 */
[----:B------:R-:W-:Y:S01]  /*b120*/  @!P3 IMAD.IADD R8, R8, 0x1, -R9 ;  /* 0x000000010808b824 */ /* 0x000fe200078e0a09 */
[----:B------:R-:W-:Y:S01]  /*b130*/  IABS R5, R0 ;  /* 0x0000000000057213 */ /* 0x000fe20000000000 */
[----:B-1----:R-:W-:Y:S01]  /*b140*/  IMAD.MOV.U32 R3, RZ, RZ, R13 ;  /* 0x000000ffff037224 */ /* 0x002fe200078e000d */
[----:B------:R-:W-:Y:S01]  /*b150*/  IABS R17, R7 ;  /* 0x0000000700117213 */ /* 0x000fe20000000000 */
[----:B------:R-:W-:Y:S01]  /*b160*/  VIADD R16, R26, 0x12b ;  /* 0x0000012b1a107836 */ /* 0x000fe20000000000 */
[----:B------:R-:W-:Y:S01]  /*b170*/  ISETP.GT.U32.AND P3, PT, R9, R8, PT ;  /* 0x000000080900720c */ /* 0x000fe20003f64070 */
[C---:B------:R-:W-:Y:S01]  /*b180*/  IMAD.HI.U32 R12, R10.reuse, R5, RZ ;  /* 0x000000050a0c7227 */ /* 0x040fe200078e00ff */
[----:B------:R-:W-:Y:S03]  /*b190*/  STL [R1+0x5c4], R15 ;  /* 0x0005c40f01007387 */ /* 0x000fe60000100800 */
[----:B------:R-:W-:-:S04]  /*b1a0*/  IMAD.HI.U32 R4, R10, R17, RZ ;  /* 0x000000110a047227 */ /* 0x000fc800078e00ff */
[----:B------:R-:W-:Y:S02]  /*b1b0*/  IMAD.MOV R12, RZ, RZ, -R12 ;  /* 0x000000ffff0c7224 */ /* 0x000fe400078e0a0c */
[----:B------:R-:W-:Y:S02]  /*b1c0*/  IMAD.MOV R4, RZ, RZ, -R4 ;  /* 0x000000ffff047224 */ /* 0x000fe400078e0a04 */
[----:B------:R-:W-:Y:S02]  /*b1d0*/  @!P6 IMAD.IADD R6, R6, 0x1, -R9 ;  /* 0x000000010606e824 */ /* 0x000fe400078e0a09 */
[----:B------:R-:W-:Y:S01]  /*b1e0*/  @!P5 IMAD.MOV R3, RZ, RZ, -R3 ;  /* 0x000000ffff03d224 */ /* 0x000fe200078e0a03 */
[----:B------:R-:W-:Y:S01]  /*b1f0*/  ISETP.GE.AND P5, PT, R0, RZ, PT ;  /* 0x000000ff0000720c */ /* 0x000fe20003fa6270 */
[----:B------:R-:W-:Y:S01]  /*b200*/  @!P2 IMAD.IADD R11, R11, 0x1, -R9 ;  /* 0x000000010b0ba824 */ /* 0x000fe200078e0a09 */
[C---:B------:R-:W-:Y:S01]  /*b210*/  ISETP.GT.U32.AND P6, PT, R9.reuse, R6, PT ;  /* 0x000000060900720c */ /* 0x040fe20003fc4070 */
[C---:B------:R-:W-:Y:S01]  /*b220*/  IMAD R0, R9.reuse, R12, R5 ;  /* 0x0000000c09007224 */ /* 0x040fe200078e0205 */
[----:B------:R0:W-:Y:S01]  /*b230*/  STL [R1+0x5c0], R3 ;  /* 0x0005c00301007387 */ /* 0x0001e20000100800 */
[C---:B------:R-:W-:Y:S01]  /*b240*/  IMAD R17, R9.reuse, R4, R17 ;  /* 0x0000000409117224 */ /* 0x040fe200078e0211 */
[----:B------:R-:W-:Y:S01]  /*b250*/  IABS R4, R16 ;  /* 0x0000001000047213 */ /* 0x000fe20000000000 */
[----:B------:R-:W-:Y:S01]  /*b260*/  @!P3 IMAD.IADD R8, R8, 0x1, -R9 ;  /* 0x000000010808b824 */ /* 0x000fe200078e0a09 */
[C---:B------:R-:W-:Y:S01]  /*b270*/  ISETP.GT.U32.AND P2, PT, R9.reuse, R11, PT ;  /* 0x0000000b0900720c */ /* 0x040fe20003f44070 */
[----:B------:R-:W-:Y:S01]  /*b280*/  VIADD R13, R26, 0x12a ;  /* 0x0000012a1a0d7836 */ /* 0x000fe20000000000 */
[----:B------:R-:W-:Y:S01]  /*b290*/  ISETP.GT.U32.AND P3, PT, R9, R0, PT ;  /* 0x000000000900720c */ /* 0x000fe20003f64070 */
[----:B------:R-:W-:-:S03]  /*b2a0*/  IMAD.HI.U32 R5, R10, R4, RZ ;  /* 0x000000040a057227 */ /* 0x000fc600078e00ff */
[----:B------:R-:W-:Y:S01]  /*b2b0*/  IABS R22, R13 ;  /* 0x0000000d00167213 */ /* 0x000fe20000000000 */
[----:B------:R-:W-:Y:S02]  /*b2c0*/  IMAD.MOV R5, RZ, RZ, -R5 ;  /* 0x000000ffff057224 */ /* 0x000fe400078e0a05 */
[----:B------:R-:W-:Y:S01]  /*b2d0*/  @!P6 IMAD.IADD R6, R6, 0x1, -R9 ;  /* 0x000000010606e824 */ /* 0x000fe200078e0a09 */
[C---:B------:R-:W-:Y:S01]  /*b2e0*/  ISETP.GT.U32.AND P6, PT, R9.reuse, R17, PT ;  /* 0x000000110900720c */ /* 0x040fe20003fc4070 */
[----:B------:R-:W-:Y:S02]  /*b2f0*/  IMAD R4, R9, R5, R4 ;  /* 0x0000000509047224 */ /* 0x000fe400078e0204 */
[----:B------:R-:W-:-:S04]  /*b300*/  IMAD.HI.U32 R21, R10, R22, RZ ;  /* 0x000000160a157227 */ /* 0x000fc800078e00ff */
[--C-:B------:R-:W-:Y:S01]  /*b310*/  @!P2 IMAD.IADD R11, R11, 0x1, -R9.reuse ;  /* 0x000000010b0ba824 */ /* 0x100fe200078e0a09 */
[----:B------:R-:W-:Y:S01]  /*b320*/  ISETP.GE.AND P2, PT, R7, RZ, PT ;  /* 0x000000ff0700720c */ /* 0x000fe20003f46270 */
[----:B------:R-:W-:Y:S01]  /*b330*/  @!P3 IMAD.IADD R0, R0, 0x1, -R9 ;  /* 0x000000010000b824 */ /* 0x000fe200078e0a09 */
[C---:B------:R-:W-:Y:S01]  /*b340*/  ISETP.GT.U32.AND P3, PT, R9.reuse, R4, PT ;  /* 0x000000040900720c */ /* 0x040fe20003f64070 */
[----:B------:R-:W-:Y:S02]  /*b350*/  IMAD.MOV R21, RZ, RZ, -R21 ;  /* 0x000000ffff157224 */ /* 0x000fe400078e0a15 */
[----:B0-----:R-:W-:Y:S02]  /*b360*/  IMAD.MOV.U32 R3, RZ, RZ, R11 ;  /* 0x000000ffff037224 */ /* 0x001fe400078e000b */
[----:B------:R-:W-:Y:S02]  /*b370*/  VIADD R7, R26, 0x128 ;  /* 0x000001281a077836 */ /* 0x000fe40000000000 */
[----:B------:R-:W-:-:S02]  /*b380*/  IMAD R21, R9, R21, R22 ;  /* 0x0000001509157224 */ /* 0x000fc400078e0216 */
[----:B------:R-:W-:Y:S01]  /*b390*/  @!P0 IMAD.MOV R3, RZ, RZ, -R3 ;  /* 0x000000ffff038224 */ /* 0x000fe200078e0a03 */
[----:B------:R-:W-:Y:S01]  /*b3a0*/  IABS R12, R7 ;  /* 0x00000007000c7213 */ /* 0x000fe20000000000 */
[--C-:B------:R-:W-:Y:S01]  /*b3b0*/  @!P6 IMAD.IADD R17, R17, 0x1, -R9.reuse ;  /* 0x000000011111e824 */ /* 0x100fe200078e0a09 */
[C---:B------:R-:W-:Y:S01]  /*b3c0*/  ISETP.GT.U32.AND P6, PT, R9.reuse, R21, PT ;  /* 0x000000150900720c */ /* 0x040fe20003fc4070 */
        /* <DEDUP_REMOVED lines=36> */
[----:B------:R-:W-:Y:S01]  /*b610*/  @!P1 IMAD.IADD R20, R20, 0x1, -R9 ;  /* 0x0000000114149824 */ /* 0x000fe200078e0a09 */
        /* <DEDUP_REMOVED lines=28> */
[--C-:B------:R-:W-:Y:S01]  /*b7e0*/  @!P2 IMAD.IADD R12, R12, 0x1, -R9.reuse ;  /* 0x000000010c0ca824 */ /* 0x100fe200078e0a09 */
        /* <DEDUP_REMOVED lines=25> */
[----:B------:R-:W-:Y:S02]  /*b980*/  @!P1 IMAD.IADD R6, R6, 0x1, -R9 ;  /* 0x0000000106069824 */ /* 0x000fe400078e0a09 */
[C---:B------:R-:W-:Y:S02]  /*b990*/  IMAD R16, R9.reuse, R0, R16 ;  /* 0x0000000009107224 */ /* 0x040fe400078e0210 */
[----:B0-----:R-:W-:Y:S02]  /*b9a0*/  IMAD.MOV.U32 R3, RZ, RZ, R14 ;  /* 0x000000ffff037224 */ /* 0x001fe400078e000e */
[----:B------:R-:W-:Y:S02]  /*b9b0*/  VIADD R14, R26, 0x122 ;  /* 0x000001221a0e7836 */ /* 0x000fe40000000000 */
[----:B------:R-:W-:Y:S01]  /*b9c0*/  @!P4 IMAD.MOV R3, RZ, RZ, -R3 ;  /* 0x000000ffff03c224 */ /* 0x000fe200078e0a03 */
[----:B------:R-:W-:Y:S01]  /*b9d0*/  ISETP.GT.U32.AND P4, PT, R9, R13, PT ;  /* 0x0000000d0900720c */ /* 0x000fe20003f84070 */
[----:B------:R-:W-:Y:S01]  /*b9e0*/  @!P5 IMAD.IADD R5, R5, 0x1, -R9 ;  /* 0x000000010505d824 */ /* 0x000fe200078e0a09 */
[----:B------:R-:W-:Y:S01]  /*b9f0*/  ISETP.GE.AND P1, PT, R14, RZ, PT ;  /* 0x000000ff0e00720c */ /* 0x000fe20003f26270 */
[C---:B------:R-:W-:Y:S01]  /*ba00*/  VIADD R4, R26.reuse, 0x120 ;  /* 0x000001201a047836 */ /* 0x040fe20000000000 */
[----:B------:R-:W-:Y:S01]  /*ba10*/  IABS R14, R14 ;  /* 0x0000000e000e7213 */ /* 0x000fe20000000000 */
[----:B------:R0:W-:Y:S01]  /*ba20*/  STL [R1+0x584], R3 ;  /* 0x0005840301007387 */ /* 0x0001e20000100800 */
[----:B------:R-:W-:Y:S01]  /*ba30*/  ISETP.GT.U32.AND P5, PT, R9, R16, PT ;  /* 0x000000100900720c */ /* 0x000fe20003fa4070 */
[----:B------:R-:W-:Y:S01]  /*ba40*/  VIADD R7, R26, 0x121 ;  /* 0x000001211a077836 */ /* 0x000fe20000000000 */
[----:B------:R-:W-:Y:S01]  /*ba50*/  IABS R12, R4 ;  /* 0x00000004000c7213 */ /* 0x000fe20000000000 */
[----:B------:R-:W-:-:S03]  /*ba60*/  IMAD.HI.U32 R8, R10, R14, RZ ;  /* 0x0000000e0a087227 */ /* 0x000fc600078e00ff */
[----:B------:R-:W-:Y:S01]  /*ba70*/  IABS R0, R7 ;  /* 0x0000000700007213 */ /* 0x000fe20000000000 */
[----:B------:R-:W-:Y:S02]  /*ba80*/  @!P4 IMAD.IADD R13, R13, 0x1, -R9 ;  /* 0x000000010d0dc824 */ /* 0x000fe400078e0a09 */
[----:B0-----:R-:W-:Y:S02]  /*ba90*/  IMAD.MOV.U32 R3, RZ, RZ, R6 ;  /* 0x000000ffff037224 */ /* 0x001fe400078e0006 */
[----:B------:R-:W-:Y:S01]  /*baa0*/  IMAD.MOV R8, RZ, RZ, -R8 ;  /* 0x000000ffff087224 */ /* 0x000fe200078e0a08 */
[----:B------:R-:W-:Y:S01]  /*bab0*/  ISETP.GT.U32.AND P4, PT, R9, R13, PT ;  /* 0x0000000d0900720c */ /* 0x000fe20003f84070 */
[----:B------:R-:W-:Y:S01]  /*bac0*/  @!P2 IMAD.MOV R3, RZ, RZ, -R3 ;  /* 0x000000ffff03a224 */ /* 0x000fe200078e0a03 */
[----:B------:R-:W-:Y:S01]  /*bad0*/  ISETP.GE.AND P2, PT, R7, RZ, PT ;  /* 0x000000ff0700720c */ /* 0x000fe20003f46270 */
[----:B------:R-:W-:Y:S02]  /*bae0*/  @!P5 IMAD.IADD R16, R16, 0x1, -R9 ;  /* 0x000000011010d824 */ /* 0x000fe400078e0a09 */
[C---:B------:R-:W-:Y:S01]  /*baf0*/  IMAD R14, R9.reuse, R8, R14 ;  /* 0x00000008090e7224 */ /* 0x040fe200078e020e */
[----:B------:R0:W-:Y:S01]  /*bb00*/  STL [R1+0x580], R3 ;  /* 0x0005800301007387 */ /* 0x0001e20000100800 */
[----:B------:R-:W-:Y:S01]  /*bb10*/  IMAD.HI.U32 R6, R10, R12, RZ ;  /* 0x0000000c0a067227 */ /* 0x000fe200078e00ff */
[----:B------:R-:W-:-:S03]  /*bb20*/  ISETP.GT.U32.AND P5, PT, R9, R16, PT ;  /* 0x000000100900720c */ /* 0x000fc60003fa4070 */
[----:B------:R-:W-:-:S04]  /*bb30*/  IMAD.HI.U32 R7, R10, R0, RZ ;  /* 0x000000000a077227 */ /* 0x000fc800078e00ff */
[----:B------:R-:W-:Y:S01]  /*bb40*/  @!P4 IMAD.IADD R13, R13, 0x1, -R9 ;  /* 0x000000010d0dc824 */ /* 0x000fe200078e0a09 */
[C---:B------:R-:W-:Y:S01]  /*bb50*/  ISETP.GT.U32.AND P4, PT, R9.reuse, R14, PT ;  /* 0x0000000e0900720c */ /* 0x040fe20003f84070 */
[----:B0-----:R-:W-:Y:S02]  /*bb60*/  IMAD.MOV.U32 R3, RZ, RZ, R5 ;  /* 0x000000ffff037224 */ /* 0x001fe400078e0005 */
[----:B------:R-:W-:Y:S02]  /*bb70*/  IMAD.MOV R6, RZ, RZ, -R6 ;  /* 0x000000ffff067224 */ /* 0x000fe400078e0a06 */
[----:B------:R-:W-:Y:S01]  /*bb80*/  @!P6 IMAD.MOV R3, RZ, RZ, -R3 ;  /* 0x000000ffff03e224 */ /* 0x000fe200078e0a03 */
[----:B------:R-:W-:Y:S01]  /*bb90*/  ISETP.GE.AND P6, PT, R4, RZ, PT ;  /* 0x000000ff0400720c */ /* 0x000fe20003fc6270 */
[----:B------:R-:W-:Y:S02]  /*bba0*/  IMAD.MOV R7, RZ, RZ, -R7 ;  /* 0x000000ffff077224 */ /* 0x000fe400078e0a07 */
[C---:B------:R-:W-:Y:S01]  /*bbb0*/  IMAD R12, R9.reuse, R6, R12 ;  /* 0x00000006090c7224 */ /* 0x040fe200078e020c */
[----:B------:R0:W-:Y:S01]  /*bbc0*/  STL [R1+0x57c], R3 ;  /* 0x00057c0301007387 */ /* 0x0001e20000100800 */
[----:B------:R-:W-:-:S02]  /*bbd0*/  IMAD R5, R9, R7, R0 ;  /* 0x0000000709057224 */ /* 0x000fc400078e0200 */
[--C-:B------:R-:W-:Y:S02]  /*bbe0*/  @!P5 IMAD.IADD R16, R16, 0x1, -R9.reuse ;  /* 0x000000011010d824 */ /* 0x100fe400078e0a09 */
[----:B------:R-:W-:Y:S01]  /*bbf0*/  @!P4 IMAD.IADD R14, R14, 0x1, -R9 ;  /* 0x000000010e0ec824 */ /* 0x000fe200078e0a09 */
[C---:B------:R-:W-:Y:S01]  /*bc00*/  ISETP.GT.U32.AND P5, PT, R9.reuse, R5, PT ;  /* 0x000000050900720c */ /* 0x040fe20003fa4070 */
[C---:B------:R-:W-:Y:S02]  /*bc10*/  VIADD R0, R26.reuse, 0x11f ;  /* 0x0000011f1a007836 */ /* 0x040fe40000000000 */
[C---:B------:R-:W-:Y:S01]  /*bc20*/  VIADD R8, R26.reuse, 0x11d ;  /* 0x0000011d1a087836 */ /* 0x040fe20000000000 */
[C---:B------:R-:W-:Y:S01]  /*bc30*/  ISETP.GT.U32.AND P4, PT, R9.reuse, R14, PT ;  /* 0x0000000e0900720c */ /* 0x040fe20003f84070 */
[----:B0-----:R-:W-:Y:S01]  /*bc40*/  IMAD.MOV.U32 R3, RZ, RZ, R13 ;  /* 0x000000ffff037224 */ /* 0x001fe200078e000d */
        /* <DEDUP_REMOVED lines=8> */
[----:B------:R-:W-:Y:S02]  /*bcd0*/  VIADD R4, R26, 0x11c ;  /* 0x0000011c1a047836 */ /* 0x000fe40000000000 */
[----:B------:R-:W-:Y:S02]  /*bce0*/  @!P5 IMAD.IADD R5, R5, 0x1, -R9 ;  /* 0x000000010505d824 */ /* 0x000fe400078e0a09 */
[----:B------:R-:W-:Y:S01]  /*bcf0*/  IMAD.MOV R13, RZ, RZ, -R13 ;  /* 0x000000ffff0d7224 */ /* 0x000fe200078e0a0d */
[----:B------:R-:W-:Y:S01]  /*bd00*/  IABS R7, R4 ;  /* 0x0000000400077213 */ /* 0x000fe20000000000 */
[--C-:B------:R-:W-:Y:S01]  /*bd10*/  @!P4 IMAD.IADD R14, R14, 0x1, -R9.reuse ;  /* 0x000000010e0ec824 */ /* 0x100fe200078e0a09 */
[----:B------:R-:W-:Y:S01]  /*bd20*/  ISETP.GT.U32.AND P5, PT, R9, R5, PT ;  /* 0x000000050900720c */ /* 0x000fe20003fa4070 */
[----:B------:R-:W-:Y:S02]  /*bd30*/  @!P0 IMAD.IADD R12, R12, 0x1, -R9 ;  /* 0x000000010c0c8824 */ /* 0x000fe400078e0a09 */
[----:B0-----:R-:W-:-:S02]  /*bd40*/  IMAD.MOV.U32 R3, RZ, RZ, R16 ;  /* 0x000000ffff037224 */ /* 0x001fc400078e0010 */
[----:B------:R-:W-:Y:S01]  /*bd50*/  IMAD.HI.U32 R16, R10, R17, RZ ;  /* 0x000000110a107227 */ /* 0x000fe200078e00ff */
[----:B------:R-:W-:-:S03]  /*bd60*/  ISETP.GT.U32.AND P0, PT, R9, R12, PT ;  /* 0x0000000c0900720c */ /* 0x000fc60003f04070 */
[----:B------:R-:W-:Y:S01]  /*bd70*/  @!P3 IMAD.MOV R3, RZ, RZ, -R3 ;  /* 0x000000ffff03b224 */ /* 0x000fe200078e0a03 */
[----:B------:R-:W-:Y:S01]  /*bd80*/  ISETP.GE.AND P3, PT, R0, RZ, PT ;  /* 0x000000ff0000720c */ /* 0x000fe20003f66270 */
[C---:B------:R-:W-:Y:S02]  /*bd90*/  IMAD R0, R9.reuse, R13, R6 ;  /* 0x0000000d09007224 */ /* 0x040fe400078e0206 */
[C---:B------:R-:W-:Y:S01]  /*bda0*/  IMAD.HI.U32 R6, R10.reuse, R11, RZ ;  /* 0x0000000b0a067227 */ /* 0x040fe200078e00ff */
[----:B------:R0:W-:Y:S02]  /*bdb0*/  STL [R1+0x570], R3 ;  /* 0x0005700301007387 */ /* 0x0001e40000100800 */
[----:B------:R-:W-:Y:S01]  /*bdc0*/  ISETP.GT.U32.AND P4, PT, R9, R0, PT ;  /* 0x000000000900720c */ /* 0x000fe20003f84070 */
[----:B------:R-:W-:-:S04]  /*bdd0*/  IMAD.HI.U32 R13, R10, R7, RZ ;  /* 0x000000070a0d7227 */ /* 0x000fc800078e00ff */
[----:B------:R-:W-:Y:S02]  /*bde0*/  IMAD.MOV R6, RZ, RZ, -R6 ;  /* 0x000000ffff067224 */ /* 0x000fe400078e0a06 */
[----:B------:R-:W-:Y:S02]  /*bdf0*/  IMAD.MOV R16, RZ, RZ, -R16 ;  /* 0x000000ffff107224 */ /* 0x000fe400078e0a10 */
[----:B0-----:R-:W-:Y:S02]  /*be00*/  IMAD.MOV.U32 R3, RZ, RZ, R14 ;  /* 0x000000ffff037224 */ /* 0x001fe400078e000e */
[----:B------:R-:W-:Y:S02]  /*be10*/  IMAD.MOV R13, RZ, RZ, -R13 ;  /* 0x000000ffff0d7224 */ /* 0x000fe400078e0a0d */
[----:B------:R-:W-:Y:S02]  /*be20*/  @!P1 IMAD.MOV R3, RZ, RZ, -R3 ;  /* 0x000000ffff039224 */ /* 0x000fe400078e0a03 */
[----:B------:R-:W-:-:S02]  /*be30*/  IMAD R11, R9, R6, R11 ;  /* 0x00000006090b7224 */ /* 0x000fc400078e020b */
[--C-:B------:R-:W-:Y:S01]  /*be40*/  @!P0 IMAD.IADD R12, R12, 0x1, -R9.reuse ;  /* 0x000000010c0c8824 */ /* 0x100fe200078e0a09 */
[----:B------:R0:W-:Y:S01]  /*be50*/  STL [R1+0x56c], R3 ;  /* 0x00056c0301007387 */ /* 0x0001e20000100800 */
[----:B------:R-:W-:Y:S01]  /*be60*/  VIADD R6, R26, 0x11b ;  /* 0x0000011b1a067836 */ /* 0x000fe20000000000 */
[----:B------:R-:W-:Y:S01]  /*be70*/  ISETP.GT.U32.AND P0, PT, R9, R11, PT ;  /* 0x0000000b0900720c */ /* 0x000fe20003f04070 */
[----:B------:R-:W-:Y:S01]  /*be80*/  @!P5 IMAD.IADD R5, R5, 0x1, -R9 ;  /* 0x000000010505d824 */ /* 0x000fe200078e0a09 */
[----:B------:R-:W-:Y:S01]  /*be90*/  ISETP.GE.AND P5, PT, R15, RZ, PT ;  /* 0x000000ff0f00720c */ /* 0x000fe20003fa6270 */
[C---:B------:R-:W-:Y:S02]  /*bea0*/  IMAD R17, R9.reuse, R16, R17 ;  /* 0x0000001009117224 */ /* 0x040fe400078e0211 */
[C---:B------:R-:W-:Y:S01]  /*beb0*/  IMAD R7, R9.reuse, R13, R7 ;  /* 0x0000000d09077224 */ /* 0x040fe200078e0207 */
[----:B------:R-:W-:Y:S01]  /*bec0*/  IABS R13, R6 ;  /* 0x00000006000d7213 */ /* 0x000fe20000000000 */
[----:B------:R-:W-:Y:S01]  /*bed0*/  IMAD.MOV.U32 R14, RZ, RZ, R5 ;  /* 0x000000ffff0e7224 */ /* 0x000fe200078e0005 */
[----:B------:R-:W-:Y:S01]  /*bee0*/  ISETP.GT.U32.AND P1, PT, R9, R17, PT ;  /* 0x000000110900720c */ /* 0x000fe20003f24070 */
[----:B0-----:R-:W-:-:S02]  /*bef0*/  IMAD.MOV.U32 R3, RZ, RZ, R12 ;  /* 0x000000ffff037224 */ /* 0x001fc400078e000c */
[----:B------:R-:W-:Y:S02]  /*bf00*/  @!P4 IMAD.IADD R0, R0, 0x1, -R9 ;  /* 0x000000010000c824 */ /* 0x000fe400078e0a09 */
[----:B------:R-:W-:Y:S01]  /*bf10*/  @!P6 IMAD.MOV R3, RZ, RZ, -R3 ;  /* 0x000000ffff03e224 */ /* 0x000fe200078e0a03 */
[C---:B------:R-:W-:Y:S01]  /*bf20*/  ISETP.GT.U32.AND P6, PT, R9.reuse, R7, PT ;  /* 0x000000070900720c */ /* 0x040fe20003fc4070 */
[----:B------:R-:W-:Y:S01]  /*bf30*/  IMAD.MOV.U32 R5, RZ, RZ, R13 ;  /* 0x000000ffff057224 */ /* 0x000fe200078e000d */
[----:B------:R-:W-:Y:S01]  /*bf40*/  ISETP.GT.U32.AND P4, PT, R9, R0, PT ;  /* 0x000000000900720c */ /* 0x000fe20003f84070 */
[----:B------:R-:W-:Y:S01]  /*bf50*/  @!P2 IMAD.MOV R14, RZ, RZ, -R14 ;  /* 0x000000ffff0ea224 */ /* 0x000fe200078e0a0e */
[----:B------:R-:W-:Y:S01]  /*bf60*/  ISETP.GE.AND P2, PT, R8, RZ, PT ;  /* 0x000000ff0800720c */ /* 0x000fe20003f46270 */
[----:B------:R-:W-:Y:S02]  /*bf70*/  VIADD R8, R26, 0x11a ;  /* 0x0000011a1a087836 */ /* 0x000fe40000000000 */
        /* <DEDUP_REMOVED lines=100> */
[C---:B------:R-:W-:Y:S01]  /*c5c0*/  ISETP.GT.U32.AND P6, PT, R9.reuse, R6, PT ;  /* 0x000000060900720c */ /* 0x040fe20003fc4070 */
[----:B------:R-:W-:Y:S02]  /*c5d0*/  IMAD.MOV R18, RZ, RZ, -R18 ;  /* 0x000000ffff127224 */ /* 0x000fe400078e0a12 */
[----:B------:R-:W-:Y:S01]  /*c5e0*/  IMAD.HI.U32 R12, R10, R8, RZ ;  /* 0x000000080a0c7227 */ /* 0x000fe200078e00ff */
[----:B------:R-:W-:-:S03]  /*c5f0*/  ISETP.GT.U32.AND P3, PT, R9, R11, PT ;  /* 0x0000000b0900720c */ /* 0x000fc60003f64070 */
[----:B------:R-:W-:Y:S02]  /*c600*/  @!P0 IMAD.MOV R3, RZ, RZ, -R3 ;  /* 0x000000ffff038224 */ /* 0x000fe400078e0a03 */
[C---:B------:R-:W-:Y:S02]  /*c610*/  IMAD R7, R9.reuse, R18, R17 ;  /* 0x0000001209077224 */ /* 0x040fe400078e0211 */
[----:B------:R-:W-:Y:S01]  /*c620*/  IMAD.MOV R12, RZ, RZ, -R12 ;  /* 0x000000ffff0c7224 */ /* 0x000fe200078e0a0c */
[----:B------:R0:W-:Y:S01]  /*c630*/  STL [R1+0x540], R3 ;  /* 0x0005400301007387 */ /* 0x0001e20000100800 */
[----:B------:R-:W-:Y:S01]  /*c640*/  VIADD R5, R26, 0x112 ;  /* 0x000001121a057836 */ /* 0x000fe20000000000 */
[C---:B------:R-:W-:Y:S01]  /*c650*/  ISETP.GT.U32.AND P0, PT, R9.reuse, R7, PT ;  /* 0x000000070900720c */ /* 0x040fe20003f04070 */
[----:B------:R-:W-:Y:S01]  /*c660*/  IMAD R0, R9, R12, R8 ;  /* 0x0000000c09007224 */ /* 0x000fe200078e0208 */
[----:B------:R-:W-:Y:S01]  /*c670*/  STL [R1+0x53c], R14 ;  /* 0x00053c0e01007387 */ /* 0x000fe20000100800 */
[--C-:B------:R-:W-:Y:S01]  /*c680*/  @!P6 IMAD.IADD R6, R6, 0x1, -R9.reuse ;  /* 0x000000010606e824 */ /* 0x100fe200078e0a09 */
[----:B------:R-:W-:Y:S01]  /*c690*/  IABS R19, R5 ;  /* 0x0000000500137213 */ /* 0x000fe20000000000 */
[----:B------:R-:W-:Y:S01]  /*c6a0*/  @!P3 IMAD.IADD R11, R11, 0x1, -R9 ;  /* 0x000000010b0bb824 */ /* 0x000fe200078e0a09 */
[----:B------:R-:W-:Y:S01]  /*c6b0*/  ISETP.GT.U32.AND P6, PT, R9, R0, PT ;  /* 0x000000000900720c */ /* 0x000fe20003fc4070 */
[----:B------:R-:W-:Y:S01]  /*c6c0*/  VIADD R8, R26, 0x10f ;  /* 0x0000010f1a087836 */ /* 0x000fe20000000000 */
[----:B------:R-:W-:Y:S01]  /*c6d0*/  ISETP.GE.AND P3, PT, R5, RZ, PT ;  /* 0x000000ff0500720c */ /* 0x000fe20003f66270 */
[----:B0-----:R-:W-:-:S02]  /*c6e0*/  IMAD.MOV.U32 R3, RZ, RZ, R13 ;  /* 0x000000ffff037224 */ /* 0x001fc400078e000d */
[----:B------:R-:W-:Y:S01]  /*c6f0*/  IMAD.HI.U32 R13, R10, R19, RZ ;  /* 0x000000130a0d7227 */ /* 0x000fe200078e00ff */
[----:B------:R-:W-:-:S03]  /*c700*/  IABS R17, R8 ;  /* 0x0000000800117213 */ /* 0x000fc60000000000 */
        /* <DEDUP_REMOVED lines=274> */
[----:B------:R-:W-:Y:S01]  /*d830*/  @!P5 IMAD.IADD R16, R16, 0x1, -R9 ;  /* 0x000000011010d824 */ /* 0x000fe200078e0a09 */
[----:B------:R-:W-:Y:S01]  /*d840*/  IABS R8, R0 ;  /* 0x0000000000087213 */ /* 0x000fe20000000000 */
[----:B0-----:R-:W-:Y:S01]  /*d850*/  IMAD.MOV.U32 R3, RZ, RZ, R14 ;  /* 0x000000ffff037224 */ /* 0x001fe200078e000e */
[----:B------:R-:W-:Y:S01]  /*d860*/  ISETP.GE.AND P5, PT, R11, RZ, PT ;  /* 0x000000ff0b00720c */ /* 0x000fe20003fa6270 */
[----:B------:R-:W-:-:S02]  /*d870*/  VIADD R11, R26, 0xfa ;  /* 0x000000fa1a0b7836 */ /* 0x000fc40000000000 */
[----:B------:R-:W-:-:S04]  /*d880*/  IMAD.HI.U32 R13, R10, R8, RZ ;  /* 0x000000080a0d7227 */ /* 0x000fc800078e00ff */
[--C-:B------:R-:W-:Y:S01]  /*d890*/  @!P6 IMAD.IADD R7, R7, 0x1, -R9.reuse ;  /* 0x000000010707e824 */ /* 0x100fe200078e0a09 */
[----:B------:R-:W-:Y:S01]  /*d8a0*/  ISETP.GE.AND P6, PT, R6, RZ, PT ;  /* 0x000000ff0600720c */ /* 0x000fe20003fc6270 */
[----:B------:R-:W-:Y:S02]  /*d8b0*/  @!P4 IMAD.IADD R4, R4, 0x1, -R9 ;  /* 0x000000010404c824 */ /* 0x000fe400078e0a09 */
[----:B------:R-:W-:Y:S02]  /*d8c0*/  IMAD.MOV R13, RZ, RZ, -R13 ;  /* 0x000000ffff0d7224 */ /* 0x000fe400078e0a0d */
[----:B------:R-:W-:Y:S01]  /*d8d0*/  @!P0 IMAD.MOV R17, RZ, RZ, -R17 ;  /* 0x000000ffff118224 */ /* 0x000fe200078e0a11 */
[C---:B------:R-:W-:Y:S01]  /*d8e0*/  ISETP.GT.U32.AND P0, PT, R9.reuse, R7, PT ;  /* 0x000000070900720c */ /* 0x040fe20003f04070 */
[----:B------:R-:W-:Y:S01]  /*d8f0*/  @!P1 IMAD.MOV R3, RZ, RZ, -R3 ;  /* 0x000000ffff039224 */ /* 0x000fe200078e0a03 */
[C---:B------:R-:W-:Y:S01]  /*d900*/  ISETP.GT.U32.AND P1, PT, R9.reuse, R4, PT ;  /* 0x000000040900720c */ /* 0x040fe20003f24070 */
[C---:B------:R-:W-:Y:S01]  /*d910*/  IMAD R8, R9.reuse, R13, R8 ;  /* 0x0000000d09087224 */ /* 0x040fe200078e0208 */
[----:B------:R-:W-:Y:S01]  /*d920*/  IABS R13, R11 ;  /* 0x0000000b000d7213 */ /* 0x000fe20000000000 */
[----:B------:R-:W-:Y:S01]  /*d930*/  VIADD R5, R26, 0xfb ;  /* 0x000000fb1a057836 */ /* 0x000fe20000000000 */
[----:B------:R-:W-:Y:S01]  /*d940*/  STL [R1+0x4cc], R17 ;  /* 0x0004cc1101007387 */ /* 0x000fe20000100800 */
[----:B------:R-:W-:Y:S01]  /*d950*/  @!P2 IMAD.MOV R16, RZ, RZ, -R16 ;  /* 0x000000ffff10a224 */ /* 0x000fe200078e0a10 */
[----:B------:R-:W-:Y:S01]  /*d960*/  ISETP.GT.U32.AND P4, PT, R9, R8, PT ;  /* 0x000000080900720c */ /* 0x000fe20003f84070 */
[C---:B------:R-:W-:Y:S01]  /*d970*/  IMAD.HI.U32 R14, R10.reuse, R13, RZ ;  /* 0x0000000d0a0e7227 */ /* 0x040fe200078e00ff */
[----:B------:R-:W-:Y:S01]  /*d980*/  IABS R20, R5 ;  /* 0x0000000500147213 */ /* 0x000fe20000000000 */
[----:B------:R-:W-:Y:S02]  /*d990*/  STL [R1+0x4c8], R3 ;  /* 0x0004c80301007387 */ /* 0x000fe40000100800 */
[----:B------:R-:W-:Y:S01]  /*d9a0*/  @!P0 IMAD.IADD R7, R7, 0x1, -R9 ;  /* 0x0000000107078824 */ /* 0x000fe200078e0a09 */
[----:B------:R-:W-:Y:S01]  /*d9b0*/  ISETP.GE.AND P0, PT, R5, RZ, PT ;  /* 0x000000ff0500720c */ /* 0x000fe20003f06270 */
[----:B------:R-:W-:Y:S01]  /*d9c0*/  IMAD.MOV R14, RZ, RZ, -R14 ;  /* 0x000000ffff0e7224 */ /* 0x000fe200078e0a0e */
[----:B------:R0:W-:Y:S01]  /*d9d0*/  STL [R1+0x4c4], R16 ;  /* 0x0004c41001007387 */ /* 0x0001e20000100800 */
[----:B------:R-:W-:-:S04]  /*d9e0*/  IMAD.HI.U32 R12, R10, R20, RZ ;  /* 0x000000140a0c7227 */ /* 0x000fc800078e00ff */
[----:B------:R-:W-:Y:S01]  /*d9f0*/  @!P1 IMAD.IADD R4, R4, 0x1, -R9 ;  /* 0x0000000104049824 */ /* 0x000fe200078e0a09 */
[----:B------:R-:W-:Y:S01]  /*da00*/  ISETP.GE.AND P1, PT, R11, RZ, PT ;  /* 0x000000ff0b00720c */ /* 0x000fe20003f26270 */
[C---:B------:R-:W-:Y:S02]  /*da10*/  IMAD R11, R9.reuse, R14, R13 ;  /* 0x0000000e090b7224 */ /* 0x040fe400078e020d */
[----:B------:R-:W-:Y:S02]  /*da20*/  IMAD.MOV R12, RZ, RZ, -R12 ;  /* 0x000000ffff0c7224 */ /* 0x000fe400078e0a0c */
[----:B0-----:R-:W-:Y:S02]  /*da30*/  IMAD.MOV.U32 R16, RZ, RZ, R7 ;  /* 0x000000ffff107224 */ /* 0x001fe400078e0007 */
[----:B------:R-:W-:Y:S02]  /*da40*/  VIADD R6, R26, 0xf9 ;  /* 0x000000f91a067836 */ /* 0x000fe40000000000 */
[----:B------:R-:W-:Y:S01]  /*da50*/  @!P5 IMAD.MOV R16, RZ, RZ, -R16 ;  /* 0x000000ffff10d224 */ /* 0x000fe200078e0a10 */
[C---:B------:R-:W-:Y:S01]  /*da60*/  ISETP.GT.U32.AND P5, PT, R9.reuse, R11, PT ;  /* 0x0000000b0900720c */ /* 0x040fe20003fa4070 */
[----:B------:R-:W-:Y:S01]  /*da70*/  IMAD R20, R9, R12, R20 ;  /* 0x0000000c09147224 */ /* 0x000fe200078e0214 */
[----:B------:R-:W-:Y:S01]  /*da80*/  IABS R12, R6 ;  /* 0x00000006000c7213 */ /* 0x000fe20000000000 */
[----:B------:R-:W-:-:S02]  /*da90*/  IMAD.MOV.U32 R3, RZ, RZ, R15 ;  /* 0x000000ffff037224 */ /* 0x000fc400078e000f */
[----:B------:R-:W-:Y:S01]  /*daa0*/  @!P4 IMAD.IADD R8, R8, 0x1, -R9 ;  /* 0x000000010808c824 */ /* 0x000fe200078e0a09 */
[----:B------:R-:W-:Y:S01]  /*dab0*/  ISETP.GT.U32.AND P2, PT, R9, R20, PT ;  /* 0x000000140900720c */ /* 0x000fe20003f44070 */
[----:B------:R-:W-:-:S03]  /*dac0*/  IMAD.HI.U32 R15, R10, R12, RZ ;  /* 0x0000000c0a0f7227 */ /* 0x000fc600078e00ff */
[----:B------:R-:W-:Y:S01]  /*dad0*/  ISETP.GT.U32.AND P4, PT, R9, R8, PT ;  /* 0x000000080900720c */ /* 0x000fe20003f84070 */
[----:B------:R-:W-:Y:S01]  /*dae0*/  @!P3 IMAD.MOV R3, RZ, RZ, -R3 ;  /* 0x000000ffff03b224 */ /* 0x000fe200078e0a03 */
[----:B------:R-:W-:Y:S01]  /*daf0*/  ISETP.GE.AND P3, PT, R0, RZ, PT ;  /* 0x000000ff0000720c */ /* 0x000fe20003f66270 */
[----:B------:R-:W-:Y:S02]  /*db00*/  VIADD R0, R26, 0xf8 ;  /* 0x000000f81a007836 */ /* 0x000fe40000000000 */
[----:B------:R-:W-:Y:S01]  /*db10*/  IMAD.MOV R15, RZ, RZ, -R15 ;  /* 0x000000ffff0f7224 */ /* 0x000fe200078e0a0f */
[----:B------:R0:W-:Y:S01]  /*db20*/  STL [R1+0x4c0], R3 ;  /* 0x0004c00301007387 */ /* 0x0001e20000100800 */
[--C-:B------:R-:W-:Y:S01]  /*db30*/  @!P5 IMAD.IADD R11, R11, 0x1, -R9.reuse ;  /* 0x000000010b0bd824 */ /* 0x100fe200078e0a09 */
[----:B------:R-:W-:Y:S01]  /*db40*/  IABS R13, R0 ;  /* 0x00000000000d7213 */ /* 0x000fe20000000000 */
[C---:B------:R-:W-:Y:S01]  /*db50*/  IMAD R12, R9.reuse, R15, R12 ;  /* 0x0000000f090c7224 */ /* 0x040fe200078e020c */
[----:B------:R-:W-:Y:S01]  /*db60*/  STL [R1+0x4bc], R16 ;  /* 0x0004bc1001007387 */ /* 0x000fe20000100800 */
[----:B------:R-:W-:Y:S01]  /*db70*/  @!P2 IMAD.IADD R20, R20, 0x1, -R9 ;  /* 0x000000011414a824 */ /* 0x000fe200078e0a09 */
[----:B------:R-:W-:Y:S01]  /*db80*/  ISETP.GT.U32.AND P5, PT, R9, R11, PT ;  /* 0x0000000b0900720c */ /* 0x000fe20003fa4070 */
[----:B------:R-:W-:-:S03]  /*db90*/  IMAD.HI.U32 R7, R10, R13, RZ ;  /* 0x0000000d0a077227 */ /* 0x000fc600078e00ff */
[C---:B------:R-:W-:Y:S01]  /*dba0*/  ISETP.GT.U32.AND P2, PT, R9.reuse, R20, PT ;  /* 0x000000140900720c */ /* 0x040fe20003f44070 */
[----:B0-----:R-:W-:Y:S02]  /*dbb0*/  IMAD.MOV.U32 R3, RZ, RZ, R4 ;  /* 0x000000ffff037224 */ /* 0x001fe400078e0004 */
[----:B------:R-:W-:Y:S02]  /*dbc0*/  IMAD.MOV R7, RZ, RZ, -R7 ;  /* 0x000000ffff077224 */ /* 0x000fe400078e0a07 */
[----:B------:R-:W-:Y:S01]  /*dbd0*/  @!P6 IMAD.MOV R3, RZ, RZ, -R3 ;  /* 0x000000ffff03e224 */ /* 0x000fe200078e0a03 */
[C---:B------:R-:W-:Y:S01]  /*dbe0*/  ISETP.GT.U32.AND P6, PT, R9.reuse, R12, PT ;  /* 0x0000000c0900720c */ /* 0x040fe20003fc4070 */
[----:B------:R-:W-:Y:S02]  /*dbf0*/  IMAD R13, R9, R7, R13 ;  /* 0x00000007090d7224 */ /* 0x000fe400078e020d */
[----:B------:R-:W-:Y:S01]  /*dc00*/  VIADD R5, R26, 0xf7 ;  /* 0x000000f71a057836 */ /* 0x000fe20000000000 */
[----:B------:R0:W-:Y:S01]  /*dc10*/  STL [R1+0x4b0], R3 ;  /* 0x0004b00301007387 */ /* 0x0001e20000100800 */
[--C-:B------:R-:W-:Y:S01]  /*dc20*/  @!P4 IMAD.IADD R8, R8, 0x1, -R9.reuse ;  /* 0x000000010808c824 */ /* 0x100fe200078e0a09 */
[----:B------:R-:W-:Y:S01]  /*dc30*/  ISETP.GE.AND P4, PT, R6, RZ, PT ;  /* 0x000000ff0600720c */ /* 0x000fe20003f86270 */
[--C-:B------:R-:W-:Y:S01]  /*dc40*/  @!P5 IMAD.IADD R11, R11, 0x1, -R9.reuse ;  /* 0x000000010b0bd824 */ /* 0x100fe200078e0a09 */
[----:B------:R-:W-:Y:S01]  /*dc50*/  ISETP.GT.U32.AND P5, PT, R9, R13, PT ;  /* 0x0000000d0900720c */ /* 0x000fe20003fa4070 */
[--C-:B------:R-:W-:Y:S01]  /*dc60*/  @!P2 IMAD.IADD R20, R20, 0x1, -R9.reuse ;  /* 0x000000011414a824 */ /* 0x100fe200078e0a09 */
[----:B------:R-:W-:Y:S01]  /*dc70*/  IABS R4, R5 ;  /* 0x0000000500047213 */ /* 0x000fe20000000000 */
[----:B------:R-:W-:Y:S01]  /*dc80*/  VIADD R7, R26, 0xf5 ;  /* 0x000000f51a077836 */ /* 0x000fe20000000000 */
[----:B------:R-:W-:Y:S01]  /*dc90*/  ISETP.GE.AND P2, PT, R0, RZ, PT ;  /* 0x000000ff0000720c */ /* 0x000fe20003f46270 */
[----:B------:R-:W-:-:S02]  /*dca0*/  @!P6 IMAD.IADD R12, R12, 0x1, -R9 ;  /* 0x000000010c0ce824 */ /* 0x000fc400078e0a09 */
[----:B0-----:R-:W-:Y:S01]  /*dcb0*/  IMAD.MOV.U32 R3, RZ, RZ, R8 ;  /* 0x000000ffff037224 */ /* 0x001fe200078e0008 */
[----:B------:R-:W-:Y:S01]  /*dcc0*/  IABS R17, R7 ;  /* 0x0000000700117213 */ /* 0x000fe20000000000 */
[----:B------:R-:W-:Y:S01]  /*dcd0*/  IMAD.HI.U32 R0, R10, R4, RZ ;  /* 0x000000040a007227 */ /* 0x000fe200078e00ff */
[----:B------:R-:W-:-:S03]  /*dce0*/  ISETP.GT.U32.AND P6, PT, R9, R12, PT ;  /* 0x0000000c0900720c */ /* 0x000fc60003fc4070 */
[----:B------:R-:W-:Y:S01]  /*dcf0*/  @!P3 IMAD.MOV R3, RZ, RZ, -R3 ;  /* 0x000000ffff03b224 */ /* 0x000fe200078e0a03 */
[----:B------:R-:W-:Y:S01]  /*dd00*/  ISETP.GE.AND P3, PT, R5, RZ, PT ;  /* 0x000000ff0500720c */ /* 0x000fe20003f66270 */
[----:B------:R-:W-:Y:S02]  /*dd10*/  IMAD.MOV R0, RZ, RZ, -R0 ;  /* 0x000000ffff007224 */ /* 0x000fe400078e0a00 */
[----:B------:R-:W-:Y:S01]  /*dd20*/  VIADD R6, R26, 0xf6 ;  /* 0x000000f61a067836 */ /* 0x000fe20000000000 */
[----:B------:R0:W-:Y:S01]  /*dd30*/  STL [R1+0x4ac], R3 ;  /* 0x0004ac0301007387 */ /* 0x0001e20000100800 */
[--C-:B------:R-:W-:Y:S02]  /*dd40*/  @!P5 IMAD.IADD R13, R13, 0x1, -R9.reuse ;  /* 0x000000010d0dd824 */ /* 0x100fe400078e0a09 */
[----:B------:R-:W-:Y:S01]  /*dd50*/  IMAD R4, R9, R0, R4 ;  /* 0x0000000009047224 */ /* 0x000fe200078e0204 */
[----:B------:R-:W-:Y:S01]  /*dd60*/  IABS R14, R6 ;  /* 0x00000006000e7213 */ /* 0x000fe20000000000 */
[----:B------:R-:W-:-:S02]  /*dd70*/  @!P6 IMAD.IADD R12, R12, 0x1, -R9 ;  /* 0x000000010c0ce824 */ /* 0x000fc400078e0a09 */
[----:B------:R-:W-:Y:S01]  /*dd80*/  IMAD.HI.U32 R19, R10, R17, RZ ;  /* 0x000000110a137227 */ /* 0x000fe200078e00ff */
[----:B------:R-:W-:-:S03]  /*dd90*/  ISETP.GT.U32.AND P6, PT, R9, R4, PT ;  /* 0x000000040900720c */ /* 0x000fc60003fc4070 */
[----:B0-----:R-:W-:Y:S02]  /*dda0*/  IMAD.MOV.U32 R3, RZ, RZ, R20 ;  /* 0x000000ffff037224 */ /* 0x001fe400078e0014 */
[----:B------:R-:W-:Y:S02]  /*ddb0*/  VIADD R5, R26, 0xf3 ;  /* 0x000000f31a057836 */ /* 0x000fe40000000000 */
[----:B------:R-:W-:Y:S01]  /*ddc0*/  @!P0 IMAD.MOV R3, RZ, RZ, -R3 ;  /* 0x000000ffff038224 */ /* 0x000fe200078e0a03 */
[----:B------:R-:W-:Y:S01]  /*ddd0*/  ISETP.GT.U32.AND P0, PT, R9, R13, PT ;  /* 0x0000000d0900720c */ /* 0x000fe20003f04070 */
[----:B------:R-:W-:Y:S01]  /*dde0*/  IMAD.HI.U32 R0, R10, R14, RZ ;  /* 0x0000000e0a007227 */ /* 0x000fe200078e00ff */
[----:B------:R-:W-:Y:S02]  /*ddf0*/  IABS R15, R5 ;  /* 0x00000005000f7213 */ /* 0x000fe40000000000 */
[----:B------:R0:W-:Y:S01]  /*de00*/  STL [R1+0x4a8], R3 ;  /* 0x0004a80301007387 */ /* 0x0001e20000100800 */
[----:B------:R-:W-:-:S02]  /*de10*/  IMAD.MOV R19, RZ, RZ, -R19 ;  /* 0x000000ffff137224 */ /* 0x000fc400078e0a13 */
[----:B------:R-:W-:Y:S02]  /*de20*/  VIADD R8, R26, 0xf4 ;  /* 0x000000f41a087836 */ /* 0x000fe40000000000 */
[----:B------:R-:W-:Y:S02]  /*de30*/  IMAD.MOV R0, RZ, RZ, -R0 ;  /* 0x000000ffff007224 */ /* 0x000fe400078e0a00 */
[C---:B------:R-:W-:Y:S01]  /*de40*/  IMAD R17, R9.reuse, R19, R17 ;  /* 0x0000001309117224 */ /* 0x040fe200078e0211 */
[----:B------:R-:W-:Y:S01]  /*de50*/  IABS R18, R8 ;  /* 0x0000000800127213 */ /* 0x000fe20000000000 */
[----:B------:R-:W-:Y:S02]  /*de60*/  IMAD R14, R9, R0, R14 ;  /* 0x00000000090e7224 */ /* 0x000fe400078e020e */
[----:B------:R-:W-:Y:S01]  /*de70*/  @!P0 IMAD.IADD R13, R13, 0x1, -R9 ;  /* 0x000000010d0d8824 */ /* 0x000fe200078e0a09 */
[C---:B------:R-:W-:Y:S01]  /*de80*/  ISETP.GT.U32.AND P0, PT, R9.reuse, R17, PT ;  /* 0x000000110900720c */ /* 0x040fe20003f04070 */
[----:B0-----:R-:W-:Y:S01]  /*de90*/  IMAD.MOV.U32 R3, RZ, RZ, R11 ;  /* 0x000000ffff037224 */ /* 0x001fe200078e000b */
[----:B------:R-:W-:Y:S01]  /*dea0*/  ISETP.GT.U32.AND P5, PT, R9, R14, PT ;  /* 0x0000000e0900720c */ /* 0x000fe20003fa4070 */
[----:B------:R-:W-:Y:S01]  /*deb0*/  @!P6 IMAD.IADD R4, R4, 0x1, -R9 ;  /* 0x000000010404e824 */ /* 0x000fe200078e0a09 */
[----:B------:R-:W-:Y:S01]  /*dec0*/  ISETP.GE.AND P6, PT, R6, RZ, PT ;  /* 0x000000ff0600720c */ /* 0x000fe20003fc6270 */
[----:B------:R-:W-:-:S04]  /*ded0*/  IMAD.HI.U32 R11, R10, R15, RZ ;  /* 0x0000000f0a0b7227 */ /* 0x000fc800078e00ff */
        /* <DEDUP_REMOVED lines=8> */
[----:B------:R-:W-:-:S02]  /*df60*/  IMAD.MOV.U32 R16, RZ, RZ, R12 ;  /* 0x000000ffff107224 */ /* 0x000fc400078e000c */
[----:B------:R-:W-:Y:S01]  /*df70*/  @!P0 IMAD.IADD R17, R17, 0x1, -R9 ;  /* 0x0000000111118824 */ /* 0x000fe200078e0a09 */
[----:B------:R-:W-:Y:S01]  /*df80*/  ISETP.GT.U32.AND P0, PT, R9, R15, PT ;  /* 0x0000000f0900720c */ /* 0x000fe20003f04070 */
[----:B------:R-:W-:Y:S01]  /*df90*/  @!P4 IMAD.MOV R16, RZ, RZ, -R16 ;  /* 0x000000ffff10c224 */ /* 0x000fe200078e0a10 */
[----:B------:R-:W-:Y:S01]  /*dfa0*/  ISETP.GE.AND P4, PT, R7, RZ, PT ;  /* 0x000000ff0700720c */ /* 0x000fe20003f86270 */
[----:B0-----:R-:W-:Y:S02]  /*dfb0*/  IMAD.MOV.U32 R3, RZ, RZ, R13 ;  /* 0x000000ffff037224 */ /* 0x001fe400078e000d */
[----:B------:R-:W-:Y:S01]  /*dfc0*/  @!P5 IMAD.IADD R14, R14, 0x1, -R9 ;  /* 0x000000010e0ed824 */ /* 0x000fe200078e0a09 */
[----:B------:R0:W-:Y:S01]  /*dfd0*/  STL [R1+0x4a0], R16 ;  /* 0x0004a01001007387 */ /* 0x0001e20000100800 */
        /* <DEDUP_REMOVED lines=10> */
[----:B0-----:R-:W-:Y:S01]  /*e080*/  VIADD R16, R26, 0xf1 ;  /* 0x000000f11a107836 */ /* 0x001fe20000000000 */
[----:B------:R-:W-:Y:S01]  /*e090*/  ISETP.GT.U32.AND P0, PT, R9, R15, PT ;  /* 0x0000000f0900720c */ /* 0x000fe20003f04070 */
[----:B------:R-:W-:Y:S01]  /*e0a0*/  IMAD.HI.U32 R12, R10, R6, RZ ;  /* 0x000000060a0c7227 */ /* 0x000fe200078e00ff */
[----:B------:R-:W-:-:S03]  /*e0b0*/  IABS R13, R11 ;  /* 0x0000000b000d7213 */ /* 0x000fc60000000000 */
[----:B-1----:R-:W-:Y:S01]  /*e0c0*/  IMAD.MOV.U32 R3, RZ, RZ, R4 ;  /* 0x000000ffff037224 */ /* 0x002fe200078e0004 */
[----:B------:R-:W-:Y:S01]  /*e0d0*/  IABS R4, R16 ;  /* 0x0000001000047213 */ /* 0x000fe20000000000 */
[----:B------:R-:W-:Y:S02]  /*e0e0*/  IMAD.MOV R12, RZ, RZ, -R12 ;  /* 0x000000ffff0c7224 */ /* 0x000fe400078e0a0c */
[----:B------:R-:W-:Y:S01]  /*e0f0*/  @!P3 IMAD.MOV R3, RZ, RZ, -R3 ;  /* 0x000000ffff03b224 */ /* 0x000fe200078e0a03 */
[----:B------:R-:W-:Y:S01]  /*e100*/  ISETP.GT.U32.AND P3, PT, R9, R17, PT ;  /* 0x000000110900720c */ /* 0x000fe20003f64070 */
[----:B------:R-:W-:-:S03]  /*e110*/  IMAD.HI.U32 R7, R10, R4, RZ ;  /* 0x000000040a077227 */ /* 0x000fc600078e00ff */
[----:B------:R0:W-:Y:S01]  /*e120*/  STL [R1+0x494], R3 ;  /* 0x0004940301007387 */ /* 0x0001e20000100800 */
[--C-:B------:R-:W-:Y:S01]  /*e130*/  @!P5 IMAD.IADD R14, R14, 0x1, -R9.reuse ;  /* 0x000000010e0ed824 */ /* 0x100fe200078e0a09 */
[----:B------:R-:W-:Y:S01]  /*e140*/  ISETP.GE.AND P5, PT, R5, RZ, PT ;  /* 0x000000ff0500720c */ /* 0x000fe20003fa6270 */
[----:B------:R-:W-:Y:S02]  /*e150*/  IMAD R5, R9, R12, R6 ;  /* 0x0000000c09057224 */ /* 0x000fe400078e0206 */
[----:B------:R-:W-:Y:S02]  /*e160*/  @!P2 IMAD.IADD R18, R18, 0x1, -R9 ;  /* 0x000000011212a824 */ /* 0x000fe400078e0a09 */
[----:B------:R-:W-:Y:S02]  /*e170*/  IMAD.MOV R7, RZ, RZ, -R7 ;  /* 0x000000ffff077224 */ /* 0x000fe400078e0a07 */
[--C-:B------:R-:W-:Y:S01]  /*e180*/  @!P3 IMAD.IADD R17, R17, 0x1, -R9.reuse ;  /* 0x000000011111b824 */ /* 0x100fe200078e0a09 */
[C---:B------:R-:W-:Y:S01]  /*e190*/  ISETP.GT.U32.AND P2, PT, R9.reuse, R18, PT ;  /* 0x000000120900720c */ /* 0x040fe20003f44070 */
[C---:B------:R-:W-:Y:S01]  /*e1a0*/  IMAD R4, R9.reuse, R7, R4 ;  /* 0x0000000709047224 */ /* 0x040fe200078e0204 */
[----:B------:R-:W-:Y:S01]  /*e1b0*/  ISETP.GT.U32.AND P3, PT, R9, R5, PT ;  /* 0x000000050900720c */ /* 0x000fe20003f64070 */
[----:B------:R-:W-:-:S02]  /*e1c0*/  @!P0 IMAD.IADD R15, R15, 0x1, -R9 ;  /* 0x000000010f0f8824 */ /* 0x000fc400078e0a09 */
[C---:B------:R-:W-:Y:S01]  /*e1d0*/  VIADD R6, R26.reuse, 0xf0 ;  /* 0x000000f01a067836 */ /* 0x040fe20000000000 */
[----:B------:R-:W-:Y:S01]  /*e1e0*/  ISETP.GT.U32.AND P0, PT, R9, R4, PT ;  /* 0x000000040900720c */ /* 0x000fe20003f04070 */
[----:B------:R-:W-:Y:S02]  /*e1f0*/  VIADD R12, R26, 0xee ;  /* 0x000000ee1a0c7836 */ /* 0x000fe40000000000 */
[----:B------:R-:W-:Y:S01]  /*e200*/  IMAD.MOV.U32 R21, RZ, RZ, R14 ;  /* 0x000000ffff157224 */ /* 0x000fe200078e000e */
[----:B------:R-:W-:Y:S01]  /*e210*/  IABS R19, R6 ;  /* 0x0000000600137213 */ /* 0x000fe20000000000 */
[----:B0-----:R-:W-:Y:S01]  /*e220*/  IMAD.MOV.U32 R3, RZ, RZ, R17 ;  /* 0x000000ffff037224 */ /* 0x001fe200078e0011 */
[----:B------:R-:W-:Y:S01]  /*e230*/  IABS R8, R12 ;  /* 0x0000000c00087213 */ /* 0x000fe20000000000 */
[--C-:B------:R-:W-:Y:S01]  /*e240*/  @!P2 IMAD.IADD R18, R18, 0x1, -R9.reuse ;  /* 0x000000011212a824 */ /* 0x100fe200078e0a09 */
[----:B------:R-:W-:Y:S01]  /*e250*/  ISETP.GE.AND P2, PT, R0, RZ, PT ;  /* 0x000000ff0000720c */ /* 0x000fe20003f46270 */
[----:B------:R-:W-:Y:S01]  /*e260*/  @!P3 IMAD.IADD R5, R5, 0x1, -R9 ;  /* 0x000000010505b824 */ /* 0x000fe200078e0a09 */
[----:B------:R-:W-:Y:S01]  /*e270*/  ISETP.GE.AND P3, PT, R16, RZ, PT ;  /* 0x000000ff1000720c */ /* 0x000fe20003f66270 */
[----:B------:R-:W-:-:S04]  /*e280*/  IMAD.HI.U32 R0, R10, R13, RZ ;  /* 0x0000000d0a007227 */ /* 0x000fc800078e00ff */
[----:B------:R-:W-:Y:S01]  /*e290*/  @!P0 IMAD.IADD R4, R4, 0x1, -R9 ;  /* 0x0000000104048824 */ /* 0x000fe200078e0a09 */
[----:B------:R-:W-:Y:S01]  /*e2a0*/  ISETP.GT.U32.AND P0, PT, R9, R5, PT ;  /* 0x000000050900720c */ /* 0x000fe20003f04070 */
[----:B------:R-:W-:-:S04]  /*e2b0*/  IMAD.HI.U32 R20, R10, R19, RZ ;  /* 0x000000130a147227 */ /* 0x000fc800078e00ff */
[----:B------:R-:W-:-:S04]  /*e2c0*/  IMAD.HI.U32 R7, R10, R8, RZ ;  /* 0x000000080a077227 */ /* 0x000fc800078e00ff */
[----:B------:R-:W-:Y:S02]  /*e2d0*/  IMAD.MOV R0, RZ, RZ, -R0 ;  /* 0x000000ffff007224 */ /* 0x000fe400078e0a00 */
[----:B------:R-:W-:Y:S02]  /*e2e0*/  IMAD.MOV R20, RZ, RZ, -R20 ;  /* 0x000000ffff147224 */ /* 0x000fe400078e0a14 */
[----:B------:R-:W-:Y:S02]  /*e2f0*/  IMAD.MOV R7, RZ, RZ, -R7 ;  /* 0x000000ffff077224 */ /* 0x000fe400078e0a07 */
[C---:B------:R-:W-:Y:S02]  /*e300*/  IMAD R13, R9.reuse, R0, R13 ;  /* 0x00000000090d7224 */ /* 0x040fe400078e020d */
[----:B------:R-:W-:Y:S01]  /*e310*/  @!P6 IMAD.MOV R21, RZ, RZ, -R21 ;  /* 0x000000ffff15e224 */ /* 0x000fe200078e0a15 */
[----:B------:R-:W-:Y:S01]  /*e320*/  ISETP.GT.U32.AND P6, PT, R9, R4, PT ;  /* 0x000000040900720c */ /* 0x000fe20003fc4070 */
[----:B------:R-:W-:-:S02]  /*e330*/  @!P4 IMAD.MOV R3, RZ, RZ, -R3 ;  /* 0x000000ffff03c224 */ /* 0x000fc400078e0a03 */
[C---:B------:R-:W-:Y:S01]  /*e340*/  IMAD R16, R9.reuse, R20, R19 ;  /* 0x0000001409107224 */ /* 0x040fe200078e0213 */
[----:B------:R-:W-:Y:S01]  /*e350*/  STL [R1+0x48c], R21 ;  /* 0x00048c1501007387 */ /* 0x000fe20000100800 */
[C---:B------:R-:W-:Y:S02]  /*e360*/  IMAD R8, R9.reuse, R7, R8 ;  /* 0x0000000709087224 */ /* 0x040fe400078e0208 */
[----:B------:R-:W-:Y:S01]  /*e370*/  @!P1 IMAD.MOV R18, RZ, RZ, -R18 ;  /* 0x000000ffff129224 */ /* 0x000fe200078e0a12 */
[----:B------:R-:W-:Y:S01]  /*e380*/  ISETP.GT.U32.AND P1, PT, R9, R13, PT ;  /* 0x0000000d0900720c */ /* 0x000fe20003f24070 */
[----:B------:R0:W-:Y:S01]  /*e390*/  STL [R1+0x488], R3 ;  /* 0x0004880301007387 */ /* 0x0001e20000100800 */
[--C-:B------:R-:W-:Y:S01]  /*e3a0*/  @!P0 IMAD.IADD R5, R5, 0x1, -R9.reuse ;  /* 0x0000000105058824 */ /* 0x100fe200078e0a09 */
[C---:B------:R-:W-:Y:S01]  /*e3b0*/  ISETP.GT.U32.AND P4, PT, R9.reuse, R16, PT ;  /* 0x000000100900720c */ /* 0x040fe20003f84070 */
[C---:B------:R-:W-:Y:S01]  /*e3c0*/  VIADD R0, R26.reuse, 0xed ;  /* 0x000000ed1a007836 */ /* 0x040fe20000000000 */
[----:B------:R-:W-:Y:S01]  /*e3d0*/  ISETP.GT.U32.AND P0, PT, R9, R8, PT ;  /* 0x000000080900720c */ /* 0x000fe20003f04070 */
[----:B------:R-:W-:Y:S01]  /*e3e0*/  VIADD R7, R26, 0xec ;  /* 0x000000ec1a077836 */ /* 0x000fe20000000000 */
[----:B------:R-:W-:Y:S01]  /*e3f0*/  STL [R1+0x484], R18 ;  /* 0x0004841201007387 */ /* 0x000fe20000100800 */
[----:B------:R-:W-:Y:S01]  /*e400*/  @!P6 IMAD.IADD R4, R4, 0x1, -R9 ;  /* 0x000000010404e824 */ /* 0x000fe200078e0a09 */
[----:B------:R-:W-:Y:S01]  /*e410*/  IABS R14, R0 ;  /* 0x00000000000e7213 */ /* 0x000fe20000000000 */
[----:B0-----:R-:W-:Y:S01]  /*e420*/  IMAD.MOV.U32 R3, RZ, RZ, R15 ;  /* 0x000000ffff037224 */ /* 0x001fe200078e000f */
[----:B------:R-:W-:-:S02]  /*e430*/  IABS R17, R7 ;  /* 0x0000000700117213 */ /* 0x000fc40000000000 */
[----:B------:R-:W-:Y:S01]  /*e440*/  @!P1 IMAD.IADD R13, R13, 0x1, -R9 ;  /* 0x000000010d0d9824 */ /* 0x000fe200078e0a09 */
[----:B------:R-:W-:Y:S01]  /*e450*/  ISETP.GE.AND P6, PT, R11, RZ, PT ;  /* 0x000000ff0b00720c */ /* 0x000fe20003fc6270 */
[----:B------:R-:W-:Y:S01]  /*e460*/  @!P5 IMAD.MOV R3, RZ, RZ, -R3 ;  /* 0x000000ffff03d224 */ /* 0x000fe200078e0a03 */
[----:B------:R-:W-:Y:S01]  /*e470*/  ISETP.GE.AND P5, PT, R6, RZ, PT ;  /* 0x000000ff0600720c */ /* 0x000fe20003fa6270 */
[----:B------:R-:W-:-:S03]  /*e480*/  IMAD.HI.U32 R15, R10, R14, RZ ;  /* 0x0000000e0a0f7227 */ /* 0x000fc600078e00ff */
[----:B------:R0:W-:Y:S01]  /*e490*/  STL [R1+0x480], R3 ;  /* 0x0004800301007387 */ /* 0x0001e20000100800 */
[----:B------:R-:W-:Y:S02]  /*e4a0*/  IMAD.MOV.U32 R6, RZ, RZ, R17 ;  /* 0x000000ffff067224 */ /* 0x000fe400078e0011 */
[--C-:B------:R-:W-:Y:S01]  /*e4b0*/  @!P4 IMAD.IADD R16, R16, 0x1, -R9.reuse ;  /* 0x000000011010c824 */ /* 0x100fe200078e0a09 */
[----:B------:R-:W-:Y:S01]  /*e4c0*/  ISETP.GE.AND P4, PT, R12, RZ, PT ;  /* 0x000000ff0c00720c */ /* 0x000fe20003f86270 */
[----:B------:R-:W-:Y:S01]  /*e4d0*/  @!P0 IMAD.IADD R8, R8, 0x1, -R9 ;  /* 0x0000000108088824 */ /* 0x000fe200078e0a09 */
[C---:B------:R-:W-:Y:S01]  /*e4e0*/  ISETP.GT.U32.AND P0, PT, R9.reuse, R13, PT ;  /* 0x0000000d0900720c */ /* 0x040fe20003f04070 */
[----:B------:R-:W-:Y:S01]  /*e4f0*/  IMAD.MOV R15, RZ, RZ, -R15 ;  /* 0x000000ffff0f7224 */ /* 0x000fe200078e0a0f */
[----:B------:R-:W-:Y:S01]  /*e500*/  ISETP.GT.U32.AND P1, PT, R9, R16, PT ;  /* 0x000000100900720c */ /* 0x000fe20003f24070 */
[----:B------:R-:W-:-:S04]  /*e510*/  IMAD.HI.U32 R12, R10, R6, RZ ;  /* 0x000000060a0c7227 */ /* 0x000fc800078e00ff */
[----:B0-----:R-:W-:Y:S02]  /*e520*/  IMAD.MOV.U32 R3, RZ, RZ, R5 ;  /* 0x000000ffff037224 */ /* 0x001fe400078e0005 */
[C---:B------:R-:W-:Y:S02]  /*e530*/  IMAD R11, R9.reuse, R15, R14 ;  /* 0x0000000f090b7224 */ /* 0x040fe400078e020e */
[----:B------:R-:W-:Y:S01]  /*e540*/  @!P2 IMAD.MOV R3, RZ, RZ, -R3 ;  /* 0x000000ffff03a224 */ /* 0x000fe200078e0a03 */
[----:B------:R-:W-:Y:S01]  /*e550*/  ISETP.GT.U32.AND P2, PT, R9, R8, PT ;  /* 0x000000080900720c */ /* 0x000fe20003f44070 */
[----:B------:R-:W-:Y:S02]  /*e560*/  IMAD.MOV R12, RZ, RZ, -R12 ;  /* 0x000000ffff0c7224 */ /* 0x000fe400078e0a0c */
[----:B------:R-:W-:Y:S01]  /*e570*/  @!P0 IMAD.IADD R13, R13, 0x1, -R9 ;  /* 0x000000010d0d8824 */ /* 0x000fe200078e0a09 */
[----:B------:R0:W-:Y:S01]  /*e580*/  STL [R1+0x478], R3 ;  /* 0x0004780301007387 */ /* 0x0001e20000100800 */
[----:B------:R-:W-:-:S02]  /*e590*/  IMAD R6, R9, R12, R6 ;  /* 0x0000000c09067224 */ /* 0x000fc400078e0206 */
[----:B------:R-:W-:Y:S02]  /*e5a0*/  VIADD R5, R26, 0xea ;  /* 0x000000ea1a057836 */ /* 0x000fe40000000000 */
[--C-:B------:R-:W-:Y:S01]  /*e5b0*/  @!P1 IMAD.IADD R16, R16, 0x1, -R9.reuse ;  /* 0x0000000110109824 */ /* 0x100fe200078e0a09 */
[----:B------:R-:W-:Y:S01]  /*e5c0*/  ISETP.GT.U32.AND P0, PT, R9, R6, PT ;  /* 0x000000060900720c */ /* 0x000fe20003f04070 */
[----:B------:R-:W-:Y:S01]  /*e5d0*/  VIADD R14, R26, 0xeb ;  /* 0x000000eb1a0e7836 */ /* 0x000fe20000000000 */
[----:B------:R-:W-:Y:S01]  /*e5e0*/  ISETP.GE.AND P1, PT, R0, RZ, PT ;  /* 0x000000ff0000720c */ /* 0x000fe20003f26270 */
[----:B------:R-:W-:Y:S01]  /*e5f0*/  @!P2 IMAD.IADD R8, R8, 0x1, -R9 ;  /* 0x000000010808a824 */ /* 0x000fe200078e0a09 */
[----:B------:R-:W-:Y:S01]  /*e600*/  IABS R0, R5 ;  /* 0x0000000500007213 */ /* 0x000fe20000000000 */
[----:B0-----:R-:W-:Y:S01]  /*e610*/  IMAD.MOV.U32 R3, RZ, RZ, R4 ;  /* 0x000000ffff037224 */ /* 0x001fe200078e0004 */
[----:B------:R-:W-:Y:S01]  /*e620*/  ISETP.GE.AND P2, PT, R7, RZ, PT ;  /* 0x000000ff0700720c */ /* 0x000fe20003f46270 */
[----:B------:R-:W-:Y:S01]  /*e630*/  VIADD R7, R26, 0xe9 ;  /* 0x000000e91a077836 */ /* 0x000fe20000000000 */
[----:B------:R-:W-:Y:S01]  /*e640*/  IABS R4, R14 ;  /* 0x0000000e00047213 */ /* 0x000fe20000000000 */
[----:B------:R-:W-:Y:S01]  /*e650*/  @!P3 IMAD.MOV R3, RZ, RZ, -R3 ;  /* 0x000000ffff03b224 */ /* 0x000fe200078e0a03 */
[----:B------:R-:W-:Y:S01]  /*e660*/  ISETP.GT.U32.AND P3, PT, R9, R11, PT ;  /* 0x0000000b0900720c */ /* 0x000fe20003f64070 */
[----:B------:R-:W-:-:S03]  /*e670*/  IMAD.HI.U32 R12, R10, R0, RZ ;  /* 0x000000000a0c7227 */ /* 0x000fc600078e00ff */
[----:B------:R0:W-:Y:S01]  /*e680*/  STL [R1+0x474], R3 ;  /* 0x0004740301007387 */ /* 0x0001e20000100800 */
[----:B------:R-:W-:Y:S02]  /*e690*/  @!P0 IMAD.IADD R6, R6, 0x1, -R9 ;  /* 0x0000000106068824 */ /* 0x000fe400078e0a09 */
[----:B------:R-:W-:Y:S02]  /*e6a0*/  IMAD.MOV R12, RZ, RZ, -R12 ;  /* 0x000000ffff0c7224 */ /* 0x000fe400078e0a0c */
[----:B------:R-:W-:Y:S02]  /*e6b0*/  @!P6 IMAD.MOV R13, RZ, RZ, -R13 ;  /* 0x000000ffff0de224 */ /* 0x000fe400078e0a0d */
[----:B------:R-:W-:Y:S02]  /*e6c0*/  IMAD R0, R9, R12, R0 ;  /* 0x0000000c09007224 */ /* 0x000fe400078e0200 */
[----:B------:R-:W-:Y:S01]  /*e6d0*/  @!P3 IMAD.IADD R11, R11, 0x1, -R9 ;  /* 0x000000010b0bb824 */ /* 0x000fe200078e0a09 */
[----:B------:R-:W-:Y:S01]  /*e6e0*/  ISETP.GE.AND P3, PT, R14, RZ, PT ;  /* 0x000000ff0e00720c */ /* 0x000fe20003f66270 */
[----:B0-----:R-:W-:Y:S01]  /*e6f0*/  IMAD.MOV.U32 R3, RZ, RZ, R16 ;  /* 0x000000ffff037224 */ /* 0x001fe200078e0010 */
[----:B------:R-:W-:Y:S01]  /*e700*/  IABS R14, R7 ;  /* 0x00000007000e7213 */ /* 0x000fe20000000000 */
[----:B------:R-:W-:Y:S01]  /*e710*/  IMAD.HI.U32 R15, R10, R4, RZ ;  /* 0x000000040a0f7227 */ /* 0x000fe200078e00ff */
[----:B------:R-:W-:-:S03]  /*e720*/  ISETP.GT.U32.AND P0, PT, R9, R11, PT ;  /* 0x0000000b0900720c */ /* 0x000fc60003f04070 */
[----:B------:R-:W-:-:S04]  /*e730*/  IMAD.HI.U32 R12, R10, R14, RZ ;  /* 0x0000000e0a0c7227 */ /* 0x000fc800078e00ff */
[----:B------:R-:W-:Y:S01]  /*e740*/  @!P5 IMAD.MOV R3, RZ, RZ, -R3 ;  /* 0x000000ffff03d224 */ /* 0x000fe200078e0a03 */
[----:B------:R-:W-:Y:S01]  /*e750*/  ISETP.GT.U32.AND P5, PT, R9, R6, PT ;  /* 0x000000060900720c */ /* 0x000fe20003fa4070 */
[----:B------:R-:W-:Y:S02]  /*e760*/  IMAD.MOV R12, RZ, RZ, -R12 ;  /* 0x000000ffff0c7224 */ /* 0x000fe400078e0a0c */
[----:B------:R-:W-:Y:S01]  /*e770*/  IMAD.MOV R15, RZ, RZ, -R15 ;  /* 0x000000ffff0f7224 */ /* 0x000fe200078e0a0f */
[----:B------:R0:W-:Y:S01]  /*e780*/  STL [R1+0x470], R3 ;  /* 0x0004700301007387 */ /* 0x0001e20000100800 */
[----:B------:R-:W-:Y:S01]  /*e790*/  @!P0 IMAD.IADD R11, R11, 0x1, -R9 ;  /* 0x000000010b0b8824 */ /* 0x000fe200078e0a09 */
[C---:B------:R-:W-:Y:S01]  /*e7a0*/  ISETP.GT.U32.AND P0, PT, R9.reuse, R0, PT ;  /* 0x000000000900720c */ /* 0x040fe20003f04070 */
[C---:B------:R-:W-:Y:S01]  /*e7b0*/  IMAD R14, R9.reuse, R12, R14 ;  /* 0x0000000c090e7224 */ /* 0x040fe200078e020e */
[----:B------:R1:W-:Y:S01]  /*e7c0*/  STL [R1+0x46c], R13 ;  /* 0x00046c0d01007387 */ /* 0x0003e20000100800 */
[----:B------:R-:W-:-:S02]  /*e7d0*/  IMAD R4, R9, R15, R4 ;  /* 0x0000000f09047224 */ /* 0x000fc400078e0204 */
[----:B------:R-:W-:Y:S02]  /*e7e0*/  VIADD R18, R26, 0xe5 ;  /* 0x000000e51a127836 */ /* 0x000fe40000000000 */
[----:B------:R-:W-:Y:S01]  /*e7f0*/  @!P5 IMAD.IADD R6, R6, 0x1, -R9 ;  /* 0x000000010606d824 */ /* 0x000fe200078e0a09 */
[----:B------:R-:W-:Y:S01]  /*e800*/  ISETP.GT.U32.AND P6, PT, R9, R4, PT ;  /* 0x000000040900720c */ /* 0x000fe20003fc4070 */
[----:B0-----:R-:W-:Y:S01]  /*e810*/  IMAD.MOV.U32 R3, RZ, RZ, R8 ;  /* 0x000000ffff037224 */ /* 0x001fe200078e0008 */
[----:B------:R-:W-:Y:S01]  /*e820*/  ISETP.GE.AND P5, PT, R7, RZ, PT ;  /* 0x000000ff0700720c */ /* 0x000fe20003fa6270 */
[----:B------:R-:W-:Y:S02]  /*e830*/  VIADD R8, R26, 0xe7 ;  /* 0x000000e71a087836 */ /* 0x000fe40000000000 */
[----:B-1----:R-:W-:Y:S02]  /*e840*/  IMAD.MOV.U32 R13, RZ, RZ, R11 ;  /* 0x000000ffff0d7224 */ /* 0x002fe400078e000b */
[----:B------:R-:W-:Y:S01]  /*e850*/  @!P4 IMAD.MOV R3, RZ, RZ, -R3 ;  /* 0x000000ffff03c224 */ /* 0x000fe200078e0a03 */
[----:B------:R-:W-:Y:S01]  /*e860*/  IABS R21, R8 ;  /* 0x0000000800157213 */ /* 0x000fe20000000000 */
[----:B------:R-:W-:Y:S01]  /*e870*/  @!P1 IMAD.MOV R13, RZ, RZ, -R13 ;  /* 0x000000ffff0d9224 */ /* 0x000fe200078e0a0d */
[----:B------:R-:W-:Y:S01]  /*e880*/  ISETP.GT.U32.AND P1, PT, R9, R14, PT ;  /* 0x0000000e0900720c */ /* 0x000fe20003f24070 */
[--C-:B------:R-:W-:Y:S01]  /*e890*/  @!P0 IMAD.IADD R0, R0, 0x1, -R9.reuse ;  /* 0x0000000100008824 */ /* 0x100fe200078e0a09 */
[----:B------:R0:W-:Y:S01]  /*e8a0*/  STL [R1+0x468], R3 ;  /* 0x0004680301007387 */ /* 0x0001e20000100800 */
[--C-:B------:R-:W-:Y:S01]  /*e8b0*/  @!P6 IMAD.IADD R4, R4, 0x1, -R9.reuse ;  /* 0x000000010404e824 */ /* 0x100fe200078e0a09 */
[----:B------:R-:W-:Y:S01]  /*e8c0*/  ISETP.GE.AND P4, PT, R5, RZ, PT ;  /* 0x000000ff0500720c */ /* 0x000fe20003f86270 */
[C---:B------:R-:W-:Y:S01]  /*e8d0*/  VIADD R5, R26.reuse, 0xe8 ;  /* 0x000000e81a057836 */ /* 0x040fe20000000000 */
[C---:B------:R-:W-:Y:S01]  /*e8e0*/  ISETP.GT.U32.AND P0, PT, R9.reuse, R0, PT ;  /* 0x000000000900720c */ /* 0x040fe20003f04070 */
[C---:B------:R-:W-:Y:S01]  /*e8f0*/  VIADD R7, R26.reuse, 0xe6 ;  /* 0x000000e61a077836 */ /* 0x040fe20000000000 */
[----:B------:R-:W-:Y:S01]  /*e900*/  ISETP.GT.U32.AND P6, PT, R9, R4, PT ;  /* 0x000000040900720c */ /* 0x000fe20003fc4070 */
[----:B------:R-:W-:Y:S01]  /*e910*/  STL [R1+0x464], R13 ;  /* 0x0004640d01007387 */ /* 0x000fe20000100800 */
[----:B------:R-:W-:Y:S01]  /*e920*/  IABS R20, R5 ;  /* 0x0000000500147213 */ /* 0x000fe20000000000 */
[----:B------:R-:W-:Y:S01]  /*e930*/  VIADD R15, R26, 0xdf ;  /* 0x000000df1a0f7836 */ /* 0x000fe20000000000 */
[----:B------:R-:W-:Y:S01]  /*e940*/  IABS R19, R7 ;  /* 0x0000000700137213 */ /* 0x000fe20000000000 */
[----:B------:R-:W-:-:S02]  /*e950*/  @!P1 IMAD.IADD R14, R14, 0x1, -R9 ;  /* 0x000000010e0e9824 */ /* 0x000fc400078e0a09 */
[----:B0-----:R-:W-:Y:S02]  /*e960*/  IMAD.MOV.U32 R3, RZ, RZ, R6 ;  /* 0x000000ffff037224 */ /* 0x001fe400078e0006 */
[----:B------:R-:W-:Y:S01]  /*e970*/  IMAD.HI.U32 R6, R10, R21, RZ ;  /* 0x000000150a067227 */ /* 0x000fe200078e00ff */
[----:B------:R-:W-:-:S03]  /*e980*/  ISETP.GT.U32.AND P1, PT, R9, R14, PT ;  /* 0x0000000e0900720c */ /* 0x000fc60003f24070 */
[----:B------:R-:W-:Y:S02]  /*e990*/  IMAD.MOV R6, RZ, RZ, -R6 ;  /* 0x000000ffff067224 */ /* 0x000fe400078e0a06 */
[----:B------:R-:W-:-:S04]  /*e9a0*/  IMAD.HI.U32 R11, R10, R20, RZ ;  /* 0x000000140a0b7227 */ /* 0x000fc800078e00ff */
[----:B------:R-:W-:Y:S02]  /*e9b0*/  IMAD R21, R9, R6, R21 ;  /* 0x0000000609157224 */ /* 0x000fe400078e0215 */
[----:B------:R-:W-:Y:S01]  /*e9c0*/  @!P2 IMAD.MOV R3, RZ, RZ, -R3 ;  /* 0x000000ffff03a224 */ /* 0x000fe200078e0a03 */
[----:B------:R-:W-:Y:S01]  /*e9d0*/  ISETP.GE.AND P2, PT, R5, RZ, PT ;  /* 0x000000ff0500720c */ /* 0x000fe20003f46270 */
[--C-:B------:R-:W-:Y:S01]  /*e9e0*/  @!P1 IMAD.IADD R14, R14, 0x1, -R9.reuse ;  /* 0x000000010e0e9824 */ /* 0x100fe200078e0a09 */
[----:B------:R-:W-:Y:S01]  /*e9f0*/  ISETP.GT.U32.AND P1, PT, R9, R21, PT ;  /* 0x000000150900720c */ /* 0x000fe20003f24070 */
[--C-:B------:R-:W-:Y:S01]  /*ea00*/  @!P6 IMAD.IADD R4, R4, 0x1, -R9.reuse ;  /* 0x000000010404e824 */ /* 0x100fe200078e0a09 */
[----:B------:R-:W-:Y:S01]  /*ea10*/  ISETP.GE.AND P6, PT, R8, RZ, PT ;  /* 0x000000ff0800720c */ /* 0x000fe20003fc6270 */
[----:B------:R-:W-:Y:S01]  /*ea20*/  @!P0 IMAD.IADD R0, R0, 0x1, -R9 ;  /* 0x0000000100008824 */ /* 0x000fe200078e0a09 */
[----:B------:R0:W-:Y:S01]  /*ea30*/  STL [R1+0x45c], R3 ;  /* 0x00045c0301007387 */ /* 0x0001e20000100800 */
[----:B------:R-:W-:Y:S01]  /*ea40*/  IMAD.MOV R8, RZ, RZ, -R11 ;  /* 0x000000ffff087224 */ /* 0x000fe200078e0a0b */
[----:B------:R-:W-:Y:S01]  /*ea50*/  ISETP.GE.AND P0, PT, R7, RZ, PT ;  /* 0x000000ff0700720c */ /* 0x000fe20003f06270 */
[----:B------:R-:W-:-:S02]  /*ea60*/  IMAD.MOV.U32 R12, RZ, RZ, R4 ;  /* 0x000000ffff0c7224 */ /* 0x000fc400078e0004 */
[----:B------:R-:W-:Y:S02]  /*ea70*/  IMAD R20, R9, R8, R20 ;  /* 0x0000000809147224 */ /* 0x000fe400078e0214 */
[----:B------:R-:W-:-:S04]  /*ea80*/  IMAD.HI.U32 R5, R10, R19, RZ ;  /* 0x000000130a057227 */ /* 0x000fc800078e00ff */
[----:B0-----:R-:W-:Y:S02]  /*ea90*/  IMAD.MOV.U32 R3, RZ, RZ, R0 ;  /* 0x000000ffff037224 */ /* 0x001fe400078e0000 */
[----:B------:R-:W-:Y:S01]  /*eaa0*/  @!P3 IMAD.MOV R12, RZ, RZ, -R12 ;  /* 0x000000ffff0cb224 */ /* 0x000fe200078e0a0c */
[----:B------:R-:W-:Y:S01]  /*eab0*/  ISETP.GT.U32.AND P3, PT, R9, R20, PT ;  /* 0x000000140900720c */ /* 0x000fe20003f64070 */
[----:B------:R-:W-:Y:S01]  /*eac0*/  @!P4 IMAD.MOV R3, RZ, RZ, -R3 ;  /* 0x000000ffff03c224 */ /* 0x000fe200078e0a03 */
[----:B------:R-:W-:Y:S01]  /*ead0*/  ISETP.GE.AND P4, PT, R18, RZ, PT ;  /* 0x000000ff1200720c */ /* 0x000fe20003f86270 */
[----:B------:R-:W-:Y:S01]  /*eae0*/  @!P1 IMAD.IADD R21, R21, 0x1, -R9 ;  /* 0x0000000115159824 */ /* 0x000fe200078e0a09 */
[----:B------:R-:W-:Y:S01]  /*eaf0*/  IABS R18, R18 ;  /* 0x0000001200127213 */ /* 0x000fe20000000000 */
[----:B------:R-:W-:Y:S01]  /*eb00*/  IMAD.MOV R5, RZ, RZ, -R5 ;  /* 0x000000ffff057224 */ /* 0x000fe200078e0a05 */
[----:B------:R0:W-:Y:S01]  /*eb10*/  STL [R1+0x458], R12 ;  /* 0x0004580c01007387 */ /* 0x0001e20000100800 */
[----:B------:R-:W-:Y:S01]  /*eb20*/  VIADD R8, R26, 0xe4 ;  /* 0x000000e41a087836 */ /* 0x000fe20000000000 */
[C---:B------:R-:W-:Y:S01]  /*eb30*/  ISETP.GT.U32.AND P1, PT, R9.reuse, R21, PT ;  /* 0x000000150900720c */ /* 0x040fe20003f24070 */
[----:B------:R-:W-:Y:S01]  /*eb40*/  IMAD R19, R9, R5, R19 ;  /* 0x0000000509137224 */ /* 0x000fe200078e0213 */
[----:B------:R1:W-:Y:S01]  /*eb50*/  STL [R1+0x454], R3 ;  /* 0x0004540301007387 */ /* 0x0003e20000100800 */
[----:B------:R-:W-:Y:S01]  /*eb60*/  IMAD.HI.U32 R11, R10, R18, RZ ;  /* 0x000000120a0b7227 */ /* 0x000fe200078e00ff */
[----:B------:R-:W-:-:S03]  /*eb70*/  IABS R17, R8 ;  /* 0x0000000800117213 */ /* 0x000fc60000000000 */
[----:B------:R-:W-:Y:S02]  /*eb80*/  VIADD R5, R26, 0xe2 ;  /* 0x000000e21a057836 */ /* 0x000fe40000000000 */
[----:B------:R-:W-:Y:S02]  /*eb90*/  IMAD.MOV R11, RZ, RZ, -R11 ;  /* 0x000000ffff0b7224 */ /* 0x000fe400078e0a0b */
[----:B------:R-:W-:Y:S01]  /*eba0*/  IMAD.HI.U32 R7, R10, R17, RZ ;  /* 0x000000110a077227 */ /* 0x000fe200078e00ff */
[----:B0-----:R-:W-:-:S03]  /*ebb0*/  IABS R12, R5 ;  /* 0x00000005000c7213 */ /* 0x001fc60000000000 */
[----:B-1----:R-:W-:Y:S02]  /*ebc0*/  IMAD.MOV.U32 R3, RZ, RZ, R14 ;  /* 0x000000ffff037224 */ /* 0x002fe400078e000e */
[----:B------:R-:W-:Y:S02]  /*ebd0*/  @!P3 IMAD.IADD R20, R20, 0x1, -R9 ;  /* 0x000000011414b824 */ /* 0x000fe400078e0a09 */
[----:B------:R-:W-:Y:S01]  /*ebe0*/  @!P5 IMAD.MOV R3, RZ, RZ, -R3 ;  /* 0x000000ffff03d224 */ /* 0x000fe200078e0a03 */
[C---:B------:R-:W-:Y:S01]  /*ebf0*/  ISETP.GT.U32.AND P5, PT, R9.reuse, R19, PT ;  /* 0x000000130900720c */ /* 0x040fe20003fa4070 */
[C---:B------:R-:W-:Y:S01]  /*ec00*/  IMAD R18, R9.reuse, R11, R18 ;  /* 0x0000000b09127224 */ /* 0x040fe200078e0212 */
[----:B------:R-:W-:Y:S01]  /*ec10*/  ISETP.GT.U32.AND P3, PT, R9, R20, PT ;  /* 0x000000140900720c */ /* 0x000fe20003f64070 */
[----:B------:R-:W-:Y:S01]  /*ec20*/  IMAD.MOV R7, RZ, RZ, -R7 ;  /* 0x000000ffff077224 */ /* 0x000fe200078e0a07 */
[----:B------:R0:W-:Y:S01]  /*ec30*/  STL [R1+0x450], R3 ;  /* 0x0004500301007387 */ /* 0x0001e20000100800 */
[----:B------:R-:W-:Y:S01]  /*ec40*/  @!P1 IMAD.IADD R21, R21, 0x1, -R9 ;  /* 0x0000000115159824 */ /* 0x000fe200078e0a09 */
[C---:B------:R-:W-:Y:S01]  /*ec50*/  ISETP.GT.U32.AND P1, PT, R9.reuse, R18, PT ;  /* 0x000000120900720c */ /* 0x040fe20003f24070 */
[----:B------:R-:W-:Y:S01]  /*ec60*/  IMAD R17, R9, R7, R17 ;  /* 0x0000000709117224 */ /* 0x000fe200078e0211 */
[----:B------:R-:W-:Y:S01]  /*ec70*/  IABS R7, R15 ;  /* 0x0000000f00077213 */ /* 0x000fe20000000000 */
[----:B------:R-:W-:-:S04]  /*ec80*/  IMAD.HI.U32 R0, R10, R12, RZ ;  /* 0x0000000c0a007227 */ /* 0x000fc800078e00ff */
[--C-:B------:R-:W-:Y:S01]  /*ec90*/  @!P5 IMAD.IADD R19, R19, 0x1, -R9.reuse ;  /* 0x000000011313d824 */ /* 0x100fe200078e0a09 */
[C---:B------:R-:W-:Y:S01]  /*eca0*/  ISETP.GT.U32.AND P5, PT, R9.reuse, R17, PT ;  /* 0x000000110900720c */ /* 0x040fe20003fa4070 */
[----:B------:R-:W-:Y:S02]  /*ecb0*/  IMAD.MOV R0, RZ, RZ, -R0 ;  /* 0x000000ffff007224 */ /* 0x000fe400078e0a00 */
[C---:B------:R-:W-:Y:S02]  /*ecc0*/  VIADD R6, R26.reuse, 0xe3 ;  /* 0x000000e31a067836 */ /* 0x040fe40000000000 */
[C---:B------:R-:W-:Y:S02]  /*ecd0*/  IMAD R12, R9.reuse, R0, R12 ;  /* 0x00000000090c7224 */ /* 0x040fe400078e020c */
[----:B------:R-:W-:Y:S01]  /*ece0*/  VIADD R0, R26, 0xe1 ;  /* 0x000000e11a007836 */ /* 0x000fe20000000000 */
[----:B------:R-:W-:Y:S01]  /*ecf0*/  IABS R13, R6 ;  /* 0x00000006000d7213 */ /* 0x000fe20000000000 */
[--C-:B------:R-:W-:Y:S01]  /*ed00*/  @!P3 IMAD.IADD R20, R20, 0x1, -R9.reuse ;  /* 0x000000011414b824 */ /* 0x100fe200078e0a09 */
[----:B------:R-:W-:Y:S01]  /*ed10*/  ISETP.GE.AND P3, PT, R8, RZ, PT ;  /* 0x000000ff0800720c */ /* 0x000fe20003f66270 */
[----:B------:R-:W-:Y:S01]  /*ed20*/  @!P1 IMAD.IADD R18, R18, 0x1, -R9 ;  /* 0x0000000112129824 */ /* 0x000fe200078e0a09 */
[----:B------:R-:W-:Y:S01]  /*ed30*/  ISETP.GT.U32.AND P1, PT, R9, R19, PT ;  /* 0x000000130900720c */ /* 0x000fe20003f24070 */
[----:B------:R-:W-:Y:S01]  /*ed40*/  VIADD R14, R26, 0xe0 ;  /* 0x000000e01a0e7836 */ /* 0x000fe20000000000 */
[----:B------:R-:W-:Y:S01]  /*ed50*/  IABS R11, R0 ;  /* 0x00000000000b7213 */ /* 0x000fe20000000000 */
[----:B0-----:R-:W-:-:S02]  /*ed60*/  IMAD.MOV.U32 R3, RZ, RZ, R20 ;  /* 0x000000ffff037224 */ /* 0x001fc400078e0014 */
[----:B------:R-:W-:Y:S01]  /*ed70*/  @!P5 IMAD.IADD R17, R17, 0x1, -R9 ;  /* 0x000000011111d824 */ /* 0x000fe200078e0a09 */
[----:B------:R-:W-:Y:S01]  /*ed80*/  IABS R8, R14 ;  /* 0x0000000e00087213 */ /* 0x000fe20000000000 */
[----:B------:R-:W-:Y:S01]  /*ed90*/  IMAD.HI.U32 R4, R10, R13, RZ ;  /* 0x0000000d0a047227 */ /* 0x000fe200078e00ff */
[----:B------:R-:W-:-:S03]  /*eda0*/  ISETP.GT.U32.AND P5, PT, R9, R18, PT ;  /* 0x000000120900720c */ /* 0x000fc60003fa4070 */
[----:B------:R-:W-:-:S04]  /*edb0*/  IMAD.HI.U32 R20, R10, R11, RZ ;  /* 0x0000000b0a147227 */ /* 0x000fc800078e00ff */
[----:B------:R-:W-:Y:S01]  /*edc0*/  @!P2 IMAD.MOV R3, RZ, RZ, -R3 ;  /* 0x000000ffff03a224 */ /* 0x000fe200078e0a03 */
[C---:B------:R-:W-:Y:S01]  /*edd0*/  ISETP.GT.U32.AND P2, PT, R9.reuse, R17, PT ;  /* 0x000000110900720c */ /* 0x040fe20003f44070 */
[----:B------:R-:W-:Y:S02]  /*ede0*/  IMAD.MOV R4, RZ, RZ, -R4 ;  /* 0x000000ffff047224 */ /* 0x000fe400078e0a04 */
[----:B------:R-:W-:Y:S01]  /*edf0*/  IMAD.HI.U32 R22, R10, R8, RZ ;  /* 0x000000080a167227 */ /* 0x000fe200078e00ff */
[----:B------:R0:W-:Y:S03]  /*ee00*/  STL [R1+0x44c], R3 ;  /* 0x00044c0301007387 */ /* 0x0001e60000100800 */
[----:B------:R-:W-:Y:S02]  /*ee10*/  IMAD.MOV R20, RZ, RZ, -R20 ;  /* 0x000000ffff147224 */ /* 0x000fe400078e0a14 */
[----:B------:R-:W-:-:S02]  /*ee20*/  IMAD R13, R9, R4, R13 ;  /* 0x00000004090d7224 */ /* 0x000fc400078e020d */
[----:B------:R-:W-:Y:S01]  /*ee30*/  @!P1 IMAD.IADD R19, R19, 0x1, -R9 ;  /* 0x0000000113139824 */ /* 0x000fe200078e0a09 */
[C---:B------:R-:W-:Y:S01]  /*ee40*/  ISETP.GT.U32.AND P1, PT, R9.reuse, R12, PT ;  /* 0x0000000c0900720c */ /* 0x040fe20003f24070 */
[----:B------:R-:W-:Y:S02]  /*ee50*/  IMAD.MOV R22, RZ, RZ, -R22 ;  /* 0x000000ffff167224 */ /* 0x000fe400078e0a16 */
[----:B0-----:R-:W-:Y:S02]  /*ee60*/  IMAD.MOV.U32 R3, RZ, RZ, R21 ;  /* 0x000000ffff037224 */ /* 0x001fe400078e0015 */
[C---:B------:R-:W-:Y:S02]  /*ee70*/  IMAD R11, R9.reuse, R20, R11 ;  /* 0x00000014090b7224 */ /* 0x040fe400078e020b */
[----:B------:R-:W-:Y:S01]  /*ee80*/  @!P6 IMAD.MOV R3, RZ, RZ, -R3 ;  /* 0x000000ffff03e224 */ /* 0x000fe200078e0a03 */
[C---:B------:R-:W-:Y:S01]  /*ee90*/  ISETP.GT.U32.AND P6, PT, R9.reuse, R13, PT ;  /* 0x0000000d0900720c */ /* 0x040fe20003fc4070 */
[----:B------:R-:W-:-:S02]  /*eea0*/  IMAD R8, R9, R22, R8 ;  /* 0x0000001609087224 */ /* 0x000fc400078e0208 */
[--C-:B------:R-:W-:Y:S01]  /*eeb0*/  @!P5 IMAD.IADD R18, R18, 0x1, -R9.reuse ;  /* 0x000000011212d824 */ /* 0x100fe200078e0a09 */
[----:B------:R-:W-:Y:S01]  /*eec0*/  ISETP.GT.U32.AND P5, PT, R9, R11, PT ;  /* 0x0000000b0900720c */ /* 0x000fe20003fa4070 */
[----:B------:R-:W-:Y:S01]  /*eed0*/  @!P2 IMAD.IADD R17, R17, 0x1, -R9 ;  /* 0x000000011111a824 */ /* 0x000fe200078e0a09 */
[----:B------:R-:W-:Y:S01]  /*eee0*/  ISETP.GT.U32.AND P2, PT, R9, R8, PT ;  /* 0x000000080900720c */ /* 0x000fe20003f44070 */
[----:B------:R-:W-:Y:S01]  /*eef0*/  VIADD R16, R26, 0xde ;  /* 0x000000de1a107836 */ /* 0x000fe20000000000 */
[----:B------:R0:W-:Y:S01]  /*ef00*/  STL [R1+0x444], R3 ;  /* 0x0004440301007387 */ /* 0x0001e20000100800 */
[----:B------:R-:W-:Y:S02]  /*ef10*/  IMAD.MOV.U32 R23, RZ, RZ, R19 ;  /* 0x000000ffff177224 */ /* 0x000fe400078e0013 */
[----:B------:R-:W-:Y:S01]  /*ef20*/  @!P1 IMAD.IADD R12, R12, 0x1, -R9 ;  /* 0x000000010c0c9824 */ /* 0x000fe200078e0a09 */
[----:B------:R-:W-:Y:S01]  /*ef30*/  IABS R4, R16 ;  /* 0x0000001000047213 */ /* 0x000fe20000000000 */
[----:B------:R-:W-:Y:S01]  /*ef40*/  IMAD.HI.U32 R20, R10, R7, RZ ;  /* 0x000000070a147227 */ /* 0x000fe200078e00ff */
[----:B------:R-:W-:-:S03]  /*ef50*/  ISETP.GE.AND P1, PT, R5, RZ, PT ;  /* 0x000000ff0500720c */ /* 0x000fc60003f26270 */
[----:B------:R-:W-:Y:S01]  /*ef60*/  @!P0 IMAD.MOV R23, RZ, RZ, -R23 ;  /* 0x000000ffff178224 */ /* 0x000fe200078e0a17 */
[----:B------:R-:W-:Y:S01]  /*ef70*/  ISETP.GT.U32.AND P0, PT, R9, R12, PT ;  /* 0x0000000c0900720c */ /* 0x000fe20003f04070 */
[----:B0-----:R-:W-:Y:S02]  /*ef80*/  IMAD.MOV.U32 R3, RZ, RZ, R18 ;  /* 0x000000ffff037224 */ /* 0x001fe400078e0012 */
[----:B------:R-:W-:Y:S01]  /*ef90*/  @!P6 IMAD.IADD R13, R13, 0x1, -R9 ;  /* 0x000000010d0de824 */ /* 0x000fe200078e0a09 */
[----:B------:R-:W-:Y:S01]  /*efa0*/  STL [R1+0x43c], R23 ;  /* 0x00043c1701007387 */ /* 0x000fe20000100800 */
[----:B------:R-:W-:Y:S01]  /*efb0*/  @!P4 IMAD.MOV R3, RZ, RZ, -R3 ;  /* 0x000000ffff03c224 */ /* 0x000fe200078e0a03 */
[----:B------:R-:W-:Y:S01]  /*efc0*/  ISETP.GE.AND P6, PT, R6, RZ, PT ;  /* 0x000000ff0600720c */ /* 0x000fe20003fc6270 */
[----:B------:R-:W-:Y:S01]  /*efd0*/  @!P5 IMAD.IADD R11, R11, 0x1, -R9 ;  /* 0x000000010b0bd824 */ /* 0x000fe200078e0a09 */
[C---:B------:R-:W-:Y:S01]  /*efe0*/  ISETP.GT.U32.AND P5, PT, R9.reuse, R13, PT ;  /* 0x0000000d0900720c */ /* 0x040fe20003fa4070 */
[----:B------:R-:W-:Y:S01]  /*eff0*/  IMAD.HI.U32 R21, R10, R4, RZ ;  /* 0x000000040a157227 */ /* 0x000fe200078e00ff */
[----:B------:R0:W-:Y:S02]  /*f000*/  STL [R1+0x438], R3 ;  /* 0x0004380301007387 */ /* 0x0001e40000100800 */
[----:B------:R-:W-:Y:S01]  /*f010*/  ISETP.GT.U32.AND P4, PT, R9, R11, PT ;  /* 0x0000000b0900720c */ /* 0x000fe20003f84070 */
[----:B------:R-:W-:-:S02]  /*f020*/  IMAD.MOV R20, RZ, RZ, -R20 ;  /* 0x000000ffff147224 */ /* 0x000fc400078e0a14 */
[----:B------:R-:W-:Y:S02]  /*f030*/  @!P2 IMAD.IADD R8, R8, 0x1, -R9 ;  /* 0x000000010808a824 */ /* 0x000fe400078e0a09 */
[----:B------:R-:W-:Y:S02]  /*f040*/  IMAD.MOV R21, RZ, RZ, -R21 ;  /* 0x000000ffff157224 */ /* 0x000fe400078e0a15 */
[C---:B------:R-:W-:Y:S01]  /*f050*/  IMAD R5, R9.reuse, R20, R7 ;  /* 0x0000001409057224 */ /* 0x040fe200078e0207 */
[C---:B------:R-:W-:Y:S01]  /*f060*/  ISETP.GT.U32.AND P2, PT, R9.reuse, R8, PT ;  /* 0x000000080900720c */ /* 0x040fe20003f44070 */
        /* <DEDUP_REMOVED lines=8> */
[----:B------:R-:W-:Y:S01]  /*f0f0*/  ISETP.GT.U32.AND P0, PT, R9, R4, PT ;  /* 0x000000040900720c */ /* 0x000fe20003f04070 */
[--C-:B------:R-:W-:Y:S01]  /*f100*/  @!P5 IMAD.IADD R13, R13, 0x1, -R9.reuse ;  /* 0x000000010d0dd824 */ /* 0x100fe200078e0a09 */
[----:B------:R-:W-:Y:S01]  /*f110*/  IABS R17, R7 ;  /* 0x0000000700117213 */ /* 0x000fe20000000000 */
[----:B------:R-:W-:Y:S01]  /*f120*/  @!P4 IMAD.IADD R11, R11, 0x1, -R9 ;  /* 0x000000010b0bc824 */ /* 0x000fe200078e0a09 */
[----:B------:R-:W-:Y:S01]  /*f130*/  IABS R18, R6 ;  /* 0x0000000600127213 */ /* 0x000fe20000000000 */
[----:B------:R-:W-:Y:S01]  /*f140*/  IMAD.MOV.U32 R19, RZ, RZ, R13 ;  /* 0x000000ffff137224 */ /* 0x000fe200078e000d */
[----:B------:R-:W-:Y:S01]  /*f150*/  ISETP.GE.AND P5, PT, R0, RZ, PT ;  /* 0x000000ff0000720c */ /* 0x000fe20003fa6270 */
[----:B------:R-:W-:Y:S01]  /*f160*/  @!P2 IMAD.IADD R8, R8, 0x1, -R9 ;  /* 0x000000010808a824 */ /* 0x000fe200078e0a09 */
[----:B------:R-:W-:Y:S01]  /*f170*/  ISETP.GE.AND P4, PT, R14, RZ, PT ;  /* 0x000000ff0e00720c */ /* 0x000fe20003f86270 */
[----:B------:R-:W-:Y:S01]  /*f180*/  IMAD.MOV.U32 R0, RZ, RZ, R18 ;  /* 0x000000ffff007224 */ /* 0x000fe200078e0012 */
[----:B------:R-:W-:Y:S01]  /*f190*/  ISETP.GE.AND P2, PT, R15, RZ, PT ;  /* 0x000000ff0f00720c */ /* 0x000fe20003f46270 */
[----:B------:R-:W-:-:S04]  /*f1a0*/  IMAD.HI.U32 R14, R10, R17, RZ ;  /* 0x000000110a0e7227 */ /* 0x000fc800078e00ff */
[----:B0-----:R-:W-:Y:S02]  /*f1b0*/  IMAD.MOV.U32 R3, RZ, RZ, R12 ;  /* 0x000000ffff037224 */ /* 0x001fe400078e000c */
[----:B------:R-:W-:Y:S01]  /*f1c0*/  @!P3 IMAD.IADD R5, R5, 0x1, -R9 ;  /* 0x000000010505b824 */ /* 0x000fe200078e0a09 */
[----:B------:R-:W-:Y:S01]  /*f1d0*/  ISETP.GE.AND P3, PT, R16, RZ, PT ;  /* 0x000000ff1000720c */ /* 0x000fe20003f66270 */
[----:B------:R-:W-:-:S04]  /*f1e0*/  IMAD.HI.U32 R15, R10, R0, RZ ;  /* 0x000000000a0f7227 */ /* 0x000fc800078e00ff */
[----:B------:R-:W-:Y:S02]  /*f1f0*/  IMAD.MOV R14, RZ, RZ, -R14 ;  /* 0x000000ffff0e7224 */ /* 0x000fe400078e0a0e */
[----:B------:R-:W-:Y:S01]  /*f200*/  @!P6 IMAD.MOV R19, RZ, RZ, -R19 ;  /* 0x000000ffff13e224 */ /* 0x000fe200078e0a13 */
[----:B------:R-:W-:Y:S01]  /*f210*/  ISETP.GE.AND P6, PT, R7, RZ, PT ;  /* 0x000000ff0700720c */ /* 0x000fe20003fc6270 */
[----:B------:R-:W-:Y:S02]  /*f220*/  @!P1 IMAD.MOV R3, RZ, RZ, -R3 ;  /* 0x000000ffff039224 */ /* 0x000fe400078e0a03 */
[----:B------:R-:W-:Y:S01]  /*f230*/  @!P0 IMAD.IADD R4, R4, 0x1, -R9 ;  /* 0x0000000104048824 */ /* 0x000fe200078e0a09 */
[C---:B------:R-:W-:Y:S01]  /*f240*/  ISETP.GT.U32.AND P0, PT, R9.reuse, R5, PT ;  /* 0x000000050900720c */ /* 0x040fe20003f04070 */
[----:B------:R-:W-:Y:S01]  /*f250*/  IMAD.MOV R13, RZ, RZ, -R15 ;  /* 0x000000ffff0d7224 */ /* 0x000fe200078e0a0f */
[----:B------:R0:W-:Y:S01]  /*f260*/  STL [R1+0x42c], R19 ;  /* 0x00042c1301007387 */ /* 0x0001e20000100800 */
[C---:B------:R-:W-:Y:S01]  /*f270*/  IMAD R7, R9.reuse, R14, R17 ;  /* 0x0000000e09077224 */ /* 0x040fe200078e0211 */
[C---:B------:R-:W-:Y:S01]  /*f280*/  ISETP.GT.U32.AND P1, PT, R9.reuse, R4, PT ;  /* 0x000000040900720c */ /* 0x040fe20003f24070 */
[C---:B------:R-:W-:Y:S01]  /*f290*/  IMAD R0, R9.reuse, R13, R0 ;  /* 0x0000000d09007224 */ /* 0x040fe200078e0200 */
[----:B------:R1:W-:Y:S01]  /*f2a0*/  STL [R1+0x428], R3 ;  /* 0x0004280301007387 */ /* 0x0003e20000100800 */
[----:B------:R-:W-:Y:S01]  /*f2b0*/  @!P5 IMAD.MOV R11, RZ, RZ, -R11 ;  /* 0x000000ffff0bd224 */ /* 0x000fe200078e0a0b */
[----:B------:R-:W-:Y:S01]  /*f2c0*/  ISETP.GT.U32.AND P5, PT, R9, R7, PT ;  /* 0x000000070900720c */ /* 0x000fe20003fa4070 */
[----:B------:R-:W-:-:S02]  /*f2d0*/  VIADD R13, R26, 0xd9 ;  /* 0x000000d91a0d7836 */ /* 0x000fc40000000000 */
[----:B------:R-:W-:Y:S01]  /*f2e0*/  VIADD R12, R26, 0xd7 ;  /* 0x000000d71a0c7836 */ /* 0x000fe20000000000 */
[----:B------:R2:W-:Y:S01]  /*f2f0*/  STL [R1+0x424], R11 ;  /* 0x0004240b01007387 */ /* 0x0005e20000100800 */
[----:B------:R-:W-:Y:S01]  /*f300*/  @!P0 IMAD.IADD R5, R5, 0x1, -R9 ;  /* 0x0000000105058824 */ /* 0x000fe200078e0a09 */
[----:B------:R-:W-:Y:S01]  /*f310*/  ISETP.GE.AND P0, PT, R6, RZ, PT ;  /* 0x000000ff0600720c */ /* 0x000fe20003f06270 */
[C---:B0-----:R-:W-:Y:S02]  /*f320*/  VIADD R19, R26.reuse, 0xd5 ;  /* 0x000000d51a137836 */ /* 0x041fe40000000000 */
[----:B-1----:R-:W-:Y:S02]  /*f330*/  IMAD.MOV.U32 R3, RZ, RZ, R8 ;  /* 0x000000ffff037224 */ /* 0x002fe400078e0008 */
[C---:B------:R-:W-:Y:S02]  /*f340*/  VIADD R8, R26.reuse, 0xda ;  /* 0x000000da1a087836 */ /* 0x040fe40000000000 */
[----:B------:R-:W-:Y:S01]  /*f350*/  @!P4 IMAD.MOV R3, RZ, RZ, -R3 ;  /* 0x000000ffff03c224 */ /* 0x000fe200078e0a03 */
[----:B------:R-:W-:Y:S01]  /*f360*/  ISETP.GT.U32.AND P4, PT, R9, R0, PT ;  /* 0x000000000900720c */ /* 0x000fe20003f84070 */
[----:B--2---:R-:W-:Y:S01]  /*f370*/  VIADD R11, R26, 0xdb ;  /* 0x000000db1a0b7836 */ /* 0x004fe20000000000 */
[----:B------:R-:W-:Y:S01]  /*f380*/  IABS R6, R8 ;  /* 0x0000000800067213 */ /* 0x000fe20000000000 */
[--C-:B------:R-:W-:Y:S01]  /*f390*/  @!P5 IMAD.IADD R7, R7, 0x1, -R9.reuse ;  /* 0x000000010707d824 */ /* 0x100fe200078e0a09 */
[----:B------:R0:W-:Y:S01]  /*f3a0*/  STL [R1+0x420], R3 ;  /* 0x0004200301007387 */ /* 0x0001e20000100800 */
[----:B------:R-:W-:Y:S01]  /*f3b0*/  @!P1 IMAD.IADD R4, R4, 0x1, -R9 ;  /* 0x0000000104049824 */ /* 0x000fe200078e0a09 */
[----:B------:R-:W-:Y:S01]  /*f3c0*/  IABS R14, R11 ;  /* 0x0000000b000e7213 */ /* 0x000fe20000000000 */
[----:B------:R-:W-:Y:S01]  /*f3d0*/  VIADD R15, R26, 0xd4 ;  /* 0x000000d41a0f7836 */ /* 0x000fe20000000000 */
[----:B------:R-:W-:-:S02]  /*f3e0*/  ISETP.GE.AND P5, PT, R8, RZ, PT ;  /* 0x000000ff0800720c */ /* 0x000fc40003fa6270 */
[----:B------:R-:W-:Y:S01]  /*f3f0*/  ISETP.GE.AND P1, PT, R11, RZ, PT ;  /* 0x000000ff0b00720c */ /* 0x000fe20003f26270 */
        /* <DEDUP_REMOVED lines=8> */
[----:B------:R-:W-:-:S04]  /*f480*/  IMAD.MOV R5, RZ, RZ, -R5 ;  /* 0x000000ffff057224 */ /* 0x000fc800078e0a05 */
[----:B------:R-:W-:Y:S02]  /*f490*/  IMAD R5, R9, R5, R6 ;  /* 0x0000000509057224 */ /* 0x000fe400078e0206 */
[----:B------:R-:W-:Y:S02]  /*f4a0*/  @!P4 IMAD.IADD R7, R7, 0x1, -R9 ;  /* 0x000000010707c824 */ /* 0x000fe400078e0a09 */
[----:B0-----:R-:W-:Y:S02]  /*f4b0*/  IMAD.MOV.U32 R3, RZ, RZ, R4 ;  /* 0x000000ffff037224 */ /* 0x001fe400078e0004 */
[----:B------:R-:W-:Y:S02]  /*f4c0*/  IMAD.MOV R4, RZ, RZ, -R8 ;  /* 0x000000ffff047224 */ /* 0x000fe400078e0a08 */
[----:B------:R-:W-:Y:S02]  /*f4d0*/  IMAD.MOV.U32 R11, RZ, RZ, R7 ;  /* 0x000000ffff0b7224 */ /* 0x000fe400078e0007 */
[----:B------:R-:W-:-:S02]  /*f4e0*/  IMAD R14, R9, R4, R14 ;  /* 0x00000004090e7224 */ /* 0x000fc400078e020e */
        /* <DEDUP_REMOVED lines=9> */
[----:B------:R-:W-:Y:S02]  /*f580*/  VIADD R4, R26, 0xd6 ;  /* 0x000000d61a047836 */ /* 0x000fe40000000000 */
[----:B------:R-:W-:Y:S01]  /*f590*/  ISETP.GE.AND P2, PT, R8, RZ, PT ;  /* 0x000000ff0800720c */ /* 0x000fe20003f46270 */
[----:B------:R-:W-:Y:S01]  /*f5a0*/  IMAD.HI.U32 R6, R10, R13, RZ ;  /* 0x0000000d0a067227 */ /* 0x000fe200078e00ff */
[----:B------:R1:W-:Y:S01]  /*f5b0*/  STL [R1+0x414], R11 ;  /* 0x0004140b01007387 */ /* 0x0003e20000100800 */
[----:B------:R-:W-:-:S02]  /*f5c0*/  IABS R8, R8 ;  /* 0x0000000800087213 */ /* 0x000fc40000000000 */
        /* <DEDUP_REMOVED lines=21> */
[C---:B------:R-:W-:Y:S01]  /*f720*/  IMAD R8, R9.reuse, R0, R8 ;  /* 0x0000000009087224 */ /* 0x040fe200078e0208 */
[----:B------:R-:W-:Y:S01]  /*f730*/  IABS R0, R19 ;  /* 0x0000001300007213 */ /* 0x000fe20000000000 */
        /* <DEDUP_REMOVED lines=71> */
[----:B------:R-:W-:Y:S01]  /*fbb0*/  STL [R1+0x3f0], R12 ;  /* 0x0003f00c01007387 */ /* 0x000fe20000100800 */
[--C-:B------:R-:W-:Y:S01]  /*fbc0*/  @!P6 IMAD.IADD R17, R17, 0x1, -R9.reuse ;  /* 0x000000011111e824 */ /* 0x100fe200078e0a09 */
[----:B------:R-:W-:Y:S01]  /*fbd0*/  ISETP.GE.AND P3, PT, R6, RZ, PT ;  /* 0x000000ff0600720c */ /* 0x000fe20003f66270 */
[C---:B------:R-:W-:Y:S01]  /*fbe0*/  VIADD R6, R26.reuse, 0xcf ;  /* 0x000000cf1a067836 */ /* 0x040fe20000000000 */
[----:B------:R0:W-:Y:S01]  /*fbf0*/  STL [R1+0x3ec], R3 ;  /* 0x0003ec0301007387 */ /* 0x0001e20000100800 */
[--C-:B------:R-:W-:Y:S01]  /*fc00*/  @!P4 IMAD.IADD R15, R15, 0x1, -R9.reuse ;  /* 0x000000010f0fc824 */ /* 0x100fe200078e0a09 */
[----:B------:R-:W-:Y:S01]  /*fc10*/  IABS R13, R5 ;  /* 0x00000005000d7213 */ /* 0x000fe20000000000 */
[----:B------:R-:W-:Y:S01]  /*fc20*/  VIADD R7, R26, 0xce ;  /* 0x000000ce1a077836 */ /* 0x000fe20000000000 */
[----:B------:R-:W-:Y:S01]  /*fc30*/  IABS R8, R6 ;  /* 0x0000000600087213 */ /* 0x000fe20000000000 */
[----:B------:R-:W-:Y:S01]  /*fc40*/  IMAD.MOV.U32 R20, RZ, RZ, R14 ;  /* 0x000000ffff147224 */ /* 0x000fe200078e000e */
[----:B------:R-:W-:Y:S01]  /*fc50*/  ISETP.GT.U32.AND P4, PT, R9, R15, PT ;  /* 0x0000000f0900720c */ /* 0x000fe20003f84070 */
[----:B------:R-:W-:Y:S01]  /*fc60*/  @!P2 IMAD.IADD R18, R18, 0x1, -R9 ;  /* 0x000000011212a824 */ /* 0x000fe200078e0a09 */
[----:B------:R-:W-:Y:S01]  /*fc70*/  ISETP.GE.AND P2, PT, R4, RZ, PT ;  /* 0x000000ff0400720c */ /* 0x000fe20003f46270 */
[----:B------:R-:W-:Y:S01]  /*fc80*/  IMAD.HI.U32 R11, R10, R8, RZ ;  /* 0x000000080a0b7227 */ /* 0x000fe200078e00ff */
[----:B------:R-:W-:-:S02]  /*fc90*/  IABS R16, R7 ;  /* 0x0000000700107213 */ /* 0x000fc40000000000 */
[C---:B------:R-:W-:Y:S01]  /*fca0*/  ISETP.GT.U32.AND P6, PT, R9.reuse, R18, PT ;  /* 0x000000120900720c */ /* 0x040fe20003fc4070 */
[----:B0-----:R-:W-:Y:S02]  /*fcb0*/  IMAD.MOV.U32 R3, RZ, RZ, R0 ;  /* 0x000000ffff037224 */ /* 0x001fe400078e0000 */
[----:B------:R-:W-:Y:S02]  /*fcc0*/  IMAD.MOV R11, RZ, RZ, -R11 ;  /* 0x000000ffff0b7224 */ /* 0x000fe400078e0a0b */
[----:B------:R-:W-:Y:S01]  /*fcd0*/  @!P5 IMAD.MOV R3, RZ, RZ, -R3 ;  /* 0x000000ffff03d224 */ /* 0x000fe200078e0a03 */
[----:B------:R-:W-:Y:S01]  /*fce0*/  ISETP.GT.U32.AND P5, PT, R9, R17, PT ;  /* 0x000000110900720c */ /* 0x000fe20003fa4070 */
[----:B------:R-:W-:-:S03]  /*fcf0*/  IMAD.HI.U32 R4, R10, R13, RZ ;  /* 0x0000000d0a047227 */ /* 0x000fc600078e00ff */
[----:B------:R0:W-:Y:S01]  /*fd00*/  STL [R1+0x3e4], R3 ;  /* 0x0003e40301007387 */ /* 0x0001e20000100800 */
[----:B------:R-:W-:Y:S02]  /*fd10*/  IMAD.MOV R4, RZ, RZ, -R4 ;  /* 0x000000ffff047224 */ /* 0x000fe400078e0a04 */
[----:B------:R-:W-:Y:S02]  /*fd20*/  @!P4 IMAD.IADD R15, R15, 0x1, -R9 ;  /* 0x000000010f0fc824 */ /* 0x000fe400078e0a09 */
[----:B------:R-:W-:Y:S02]  /*fd30*/  IMAD R13, R9, R4, R13 ;  /* 0x00000004090d7224 */ /* 0x000fe400078e020d */
[--C-:B------:R-:W-:Y:S02]  /*fd40*/  @!P6 IMAD.IADD R18, R18, 0x1, -R9.reuse ;  /* 0x000000011212e824 */ /* 0x100fe400078e0a09 */
[----:B------:R-:W-:Y:S01]  /*fd50*/  @!P5 IMAD.IADD R17, R17, 0x1, -R9 ;  /* 0x000000011111d824 */ /* 0x000fe200078e0a09 */
[----:B------:R-:W-:Y:S01]  /*fd60*/  ISETP.GE.AND P5, PT, R5, RZ, PT ;  /* 0x000000ff0500720c */ /* 0x000fe20003fa6270 */
[C---:B------:R-:W-:Y:S01]  /*fd70*/  IMAD R5, R9.reuse, R11, R8 ;  /* 0x0000000b09057224 */ /* 0x040fe200078e0208 */
[----:B------:R-:W-:Y:S01]  /*fd80*/  ISETP.GT.U32.AND P6, PT, R9, R13, PT ;  /* 0x0000000d0900720c */ /* 0x000fe20003fc4070 */
[----:B------:R-:W-:-:S02]  /*fd90*/  VIADD R11, R26, 0xcc ;  /* 0x000000cc1a0b7836 */ /* 0x000fc40000000000 */
[----:B0-----:R-:W-:Y:S01]  /*fda0*/  IMAD.MOV.U32 R3, RZ, RZ, R18 ;  /* 0x000000ffff037224 */ /* 0x001fe200078e0012 */
[----:B------:R-:W-:Y:S01]  /*fdb0*/  ISETP.GT.U32.AND P4, PT, R9, R5, PT ;  /* 0x000000050900720c */ /* 0x000fe20003f84070 */
[----:B------:R-:W-:Y:S01]  /*fdc0*/  VIADD R0, R26, 0xcd ;  /* 0x000000cd1a007836 */ /* 0x000fe20000000000 */
[----:B------:R-:W-:Y:S01]  /*fdd0*/  IABS R12, R11 ;  /* 0x0000000b000c7213 */ /* 0x000fe20000000000 */
[----:B------:R-:W-:Y:S02]  /*fde0*/  @!P0 IMAD.MOV R3, RZ, RZ, -R3 ;  /* 0x000000ffff038224 */ /* 0x000fe400078e0a03 */
[----:B------:R-:W-:Y:S01]  /*fdf0*/  @!P1 IMAD.MOV R20, RZ, RZ, -R20 ;  /* 0x000000ffff149224 */ /* 0x000fe200078e0a14 */
[----:B------:R-:W-:Y:S01]  /*fe00*/  IABS R4, R0 ;  /* 0x0000000000047213 */ /* 0x000fe20000000000 */
[----:B------:R-:W-:-:S03]  /*fe10*/  IMAD.HI.U32 R14, R10, R12, RZ ;  /* 0x0000000c0a0e7227 */ /* 0x000fc600078e00ff */
[----:B------:R-:W-:Y:S01]  /*fe20*/  STL [R1+0x3e0], R20 ;  /* 0x0003e01401007387 */ /* 0x000fe20000100800 */
[--C-:B------:R-:W-:Y:S01]  /*fe30*/  @!P6 IMAD.IADD R13, R13, 0x1, -R9.reuse ;  /* 0x000000010d0de824 */ /* 0x100fe200078e0a09 */
[----:B------:R-:W-:Y:S01]  /*fe40*/  ISETP.GE.AND P6, PT, R6, RZ, PT ;  /* 0x000000ff0600720c */ /* 0x000fe20003fc6270 */
[----:B------:R-:W-:Y:S01]  /*fe50*/  @!P4 IMAD.IADD R5, R5, 0x1, -R9 ;  /* 0x000000010505c824 */ /* 0x000fe200078e0a09 */
[----:B------:R0:W-:Y:S01]  /*fe60*/  STL [R1+0x3dc], R3 ;  /* 0x0003dc0301007387 */ /* 0x0001e20000100800 */
[C---:B------:R-:W-:Y:S01]  /*fe70*/  IMAD.HI.U32 R19, R10.reuse, R16, RZ ;  /* 0x000000100a137227 */ /* 0x040fe200078e00ff */
[C---:B------:R-:W-:Y:S02]  /*fe80*/  ISETP.GT.U32.AND P1, PT, R9.reuse, R13, PT ;  /* 0x0000000d0900720c */ /* 0x040fe40003f24070 */
[----:B------:R-:W-:Y:S01]  /*fe90*/  ISETP.GT.U32.AND P0, PT, R9, R5, PT ;  /* 0x000000050900720c */ /* 0x000fe20003f04070 */
[----:B------:R-:W-:Y:S02]  /*fea0*/  IMAD.MOV R14, RZ, RZ, -R14 ;  /* 0x000000ffff0e7224 */ /* 0x000fe400078e0a0e */
[----:B------:R-:W-:-:S04]  /*feb0*/  IMAD.HI.U32 R8, R10, R4, RZ ;  /* 0x000000040a087227 */ /* 0x000fc800078e00ff */
[----:B------:R-:W-:Y:S02]  /*fec0*/  IMAD.MOV R19, RZ, RZ, -R19 ;  /* 0x000000ffff137224 */ /* 0x000fe400078e0a13 */
[C---:B------:R-:W-:Y:S02]  /*fed0*/  IMAD R12, R9.reuse, R14, R12 ;  /* 0x0000000e090c7224 */ /* 0x040fe400078e020c */
[----:B0-----:R-:W-:Y:S02]  /*fee0*/  IMAD.MOV.U32 R3, RZ, RZ, R15 ;  /* 0x000000ffff037224 */ /* 0x001fe400078e000f */
[----:B------:R-:W-:Y:S02]  /*fef0*/  IMAD.MOV R8, RZ, RZ, -R8 ;  /* 0x000000ffff087224 */ /* 0x000fe400078e0a08 */
[----:B------:R-:W-:Y:S02]  /*ff00*/  IMAD R16, R9, R19, R16 ;  /* 0x0000001309107224 */ /* 0x000fe400078e0210 */
[----:B------:R-:W-:Y:S01]  /*ff10*/  @!P0 IMAD.IADD R5, R5, 0x1, -R9 ;  /* 0x0000000105058824 */ /* 0x000fe200078e0a09 */
[C---:B------:R-:W-:Y:S01]  /*ff20*/  ISETP.GT.U32.AND P0, PT, R9.reuse, R12, PT ;  /* 0x0000000c0900720c */ /* 0x040fe20003f04070 */
[----:B------:R-:W-:Y:S01]  /*ff30*/  @!P3 IMAD.MOV R17, RZ, RZ, -R17 ;  /* 0x000000ffff11b224 */ /* 0x000fe200078e0a11 */
[----:B------:R-:W-:Y:S01]  /*ff40*/  ISETP.GT.U32.AND P4, PT, R9, R16, PT ;  /* 0x000000100900720c */ /* 0x000fe20003f84070 */
[----:B------:R-:W-:Y:S01]  /*ff50*/  @!P2 IMAD.MOV R3, RZ, RZ, -R3 ;  /* 0x000000ffff03a224 */ /* 0x000fe200078e0a03 */
[----:B------:R-:W-:Y:S01]  /*ff60*/  ISETP.GE.AND P3, PT, R7, RZ, PT ;  /* 0x000000ff0700720c */ /* 0x000fe20003f66270 */
[----:B------:R-:W-:Y:S01]  /*ff70*/  IMAD R4, R9, R8, R4 ;  /* 0x0000000809047224 */ /* 0x000fe200078e0204 */
[----:B------:R-:W-:Y:S01]  /*ff80*/  STL [R1+0x3d4], R17 ;  /* 0x0003d41101007387 */ /* 0x000fe20000100800 */
[----:B------:R-:W-:Y:S01]  /*ff90*/  @!P1 IMAD.IADD R13, R13, 0x1, -R9 ;  /* 0x000000010d0d9824 */ /* 0x000fe200078e0a09 */
[----:B------:R-:W-:Y:S01]  /*ffa0*/  ISETP.GE.AND P1, PT, R0, RZ, PT ;  /* 0x000000ff0000720c */ /* 0x000fe20003f26270 */
[C---:B------:R-:W-:Y:S01]  /*ffb0*/  VIADD R0, R26.reuse, 0xca ;  /* 0x000000ca1a007836 */ /* 0x040fe20000000000 */
[----:B------:R0:W-:Y:S01]  /*ffc0*/  STL [R1+0x3d0], R3 ;  /* 0x0003d00301007387 */ /* 0x0001e20000100800 */
[----:B------:R-:W-:Y:S01]  /*ffd0*/  ISETP.GT.U32.AND P2, PT, R9, R4, PT ;  /* 0x000000040900720c */ /* 0x000fe20003f44070 */
[----:B------:R-:W-:-:S02]  /*ffe0*/  VIADD R6, R26, 0xcb ;  /* 0x000000cb1a067836 */ /* 0x000fc40000000000 */
[--C-:B------:R-:W-:Y:S01]  /*fff0*/  @!P0 IMAD.IADD R12, R12, 0x1, -R9.reuse ;  /* 0x000000010c0c8824 */ /* 0x100fe200078e0a09 */
[----:B------:R-:W-:Y:S01]  /*10000*/  IABS R14, R0 ;  /* 0x00000000000e7213 */ /* 0x000fe20000000000 */
[----:B------:R-:W-:Y:S01]  /*10010*/  @!P4 IMAD.IADD R16, R16, 0x1, -R9 ;  /* 0x000000011010c824 */ /* 0x000fe200078e0a09 */
[----:B------:R-:W-:Y:S01]  /*10020*/  IABS R8, R6 ;  /* 0x0000000600087213 */ /* 0x000fe20000000000 */
[----:B------:R-:W-:Y:S01]  /*10030*/  VIADD R19, R26, 0xb8 ;  /* 0x000000b81a137836 */ /* 0x000fe20000000000 */
[----:B------:R-:W-:Y:S01]  /*10040*/  ISETP.GT.U32.AND P0, PT, R9, R12, PT ;  /* 0x0000000c0900720c */ /* 0x000fe20003f04070 */
[----:B0-----:R-:W-:Y:S01]  /*10050*/  IMAD.MOV.U32 R3, RZ, RZ, R13 ;  /* 0x000000ffff037224 */ /* 0x001fe200078e000d */
[----:B------:R-:W-:Y:S01]  /*10060*/  ISETP.GE.AND P4, PT, R11, RZ, PT ;  /* 0x000000ff0b00720c */ /* 0x000fe20003f86270 */
[----:B------:R-:W-:-:S04]  /*10070*/  IMAD.HI.U32 R7, R10, R8, RZ ;  /* 0x000000080a077227 */ /* 0x000fc800078e00ff */
[----:B------:R-:W-:Y:S02]  /*10080*/  @!P5 IMAD.MOV R3, RZ, RZ, -R3 ;  /* 0x000000ffff03d224 */ /* 0x000fe400078e0a03 */
[----:B------:R-:W-:Y:S01]  /*10090*/  @!P2 IMAD.IADD R4, R4, 0x1, -R9 ;  /* 0x000000010404a824 */ /* 0x000fe200078e0a09 */
[C---:B------:R-:W-:Y:S01]  /*100a0*/  ISETP.GT.U32.AND P2, PT, R9.reuse, R16, PT ;  /* 0x000000100900720c */ /* 0x040fe20003f44070 */
[----:B------:R-:W-:Y:S01]  /*100b0*/  IMAD.MOV R7, RZ, RZ, -R7 ;  /* 0x000000ffff077224 */ /* 0x000fe200078e0a07 */
[----:B------:R0:W-:Y:S01]  /*100c0*/  STL [R1+0x3cc], R3 ;  /* 0x0003cc0301007387 */ /* 0x0001e20000100800 */
[----:B------:R-:W-:Y:S01]  /*100d0*/  VIADD R11, R26, 0xc9 ;  /* 0x000000c91a0b7836 */ /* 0x000fe20000000000 */
[C---:B------:R-:W-:Y:S01]  /*100e0*/  ISETP.GT.U32.AND P5, PT, R9.reuse, R4, PT ;  /* 0x000000040900720c */ /* 0x040fe20003fa4070 */
[----:B------:R-:W-:Y:S02]  /*100f0*/  IMAD R8, R9, R7, R8 ;  /* 0x0000000709087224 */ /* 0x000fe400078e0208 */
[----:B------:R-:W-:Y:S01]  /*10100*/  @!P0 IMAD.IADD R12, R12, 0x1, -R9 ;  /* 0x000000010c0c8824 */ /* 0x000fe200078e0a09 */
[----:B------:R-:W-:Y:S01]  /*10110*/  IABS R13, R11 ;  /* 0x0000000b000d7213 */ /* 0x000fe20000000000 */
[----:B------:R-:W-:-:S02]  /*10120*/  VIADD R20, R26, 0xb7 ;  /* 0x000000b71a147836 */ /* 0x000fc40000000000 */
[----:B0-----:R-:W-:Y:S02]  /*10130*/  IMAD.MOV.U32 R3, RZ, RZ, R5 ;  /* 0x000000ffff037224 */ /* 0x001fe400078e0005 */
[----:B------:R-:W-:-:S04]  /*10140*/  IMAD.HI.U32 R5, R10, R14, RZ ;  /* 0x0000000e0a057227 */ /* 0x000fc800078e00ff */
[----:B------:R-:W-:Y:S02]  /*10150*/  IMAD.MOV R5, RZ, RZ, -R5 ;  /* 0x000000ffff057224 */ /* 0x000fe400078e0a05 */
[----:B------:R-:W-:Y:S01]  /*10160*/  @!P6 IMAD.MOV R3, RZ, RZ, -R3 ;  /* 0x000000ffff03e224 */ /* 0x000fe200078e0a03 */
[----:B------:R-:W-:Y:S01]  /*10170*/  ISETP.GE.AND P6, PT, R6, RZ, PT ;  /* 0x000000ff0600720c */ /* 0x000fe20003fc6270 */
[C---:B------:R-:W-:Y:S02]  /*10180*/  IMAD R14, R9.reuse, R5, R14 ;  /* 0x00000005090e7224 */ /* 0x040fe400078e020e */
[----:B------:R-:W-:Y:S01]  /*10190*/  @!P2 IMAD.IADD R16, R16, 0x1, -R9 ;  /* 0x000000011010a824 */ /* 0x000fe200078e0a09 */
[C---:B------:R-:W-:Y:S01]  /*101a0*/  ISETP.GT.U32.AND P2, PT, R9.reuse, R8, PT ;  /* 0x000000080900720c */ /* 0x040fe20003f44070 */
[----:B------:R0:W-:Y:S01]  /*101b0*/  STL [R1+0x3c8], R3 ;  /* 0x0003c80301007387 */ /* 0x0001e20000100800 */
[----:B------:R-:W-:Y:S01]  /*101c0*/  ISETP.GT.U32.AND P0, PT, R9, R14, PT ;  /* 0x0000000e0900720c */ /* 0x000fe20003f04070 */
[----:B------:R-:W-:-:S02]  /*101d0*/  VIADD R5, R26, 0xc8 ;  /* 0x000000c81a057836 */ /* 0x000fc40000000000 */
[----:B------:R-:W-:-:S04]  /*101e0*/  IMAD.HI.U32 R15, R10, R13, RZ ;  /* 0x0000000d0a0f7227 */ /* 0x000fc800078e00ff */
[----:B------:R-:W-:Y:S01]  /*101f0*/  @!P5 IMAD.IADD R4, R4, 0x1, -R9 ;  /* 0x000000010404d824 */ /* 0x000fe200078e0a09 */
[----:B------:R-:W-:Y:S01]  /*10200*/  ISETP.GE.AND P5, PT, R0, RZ, PT ;  /* 0x000000ff0000720c */ /* 0x000fe20003fa6270 */
[----:B0-----:R-:W-:Y:S01]  /*10210*/  IMAD.MOV.U32 R3, RZ, RZ, R16 ;  /* 0x000000ffff037224 */ /* 0x001fe200078e0010 */
[----:B------:R-:W-:Y:S01]  /*10220*/  IABS R0, R5 ;  /* 0x0000000500007213 */ /* 0x000fe20000000000 */
[----:B------:R-:W-:Y:S02]  /*10230*/  IMAD.MOV R15, RZ, RZ, -R15 ;  /* 0x000000ffff0f7224 */ /* 0x000fe400078e0a0f */
[----:B------:R-:W-:Y:S02]  /*10240*/  @!P3 IMAD.MOV R3, RZ, RZ, -R3 ;  /* 0x000000ffff03b224 */ /* 0x000fe400078e0a03 */
[--C-:B------:R-:W-:Y:S02]  /*10250*/  @!P0 IMAD.IADD R14, R14, 0x1, -R9.reuse ;  /* 0x000000010e0e8824 */ /* 0x100fe400078e0a09 */
[----:B------:R-:W-:Y:S01]  /*10260*/  @!P2 IMAD.IADD R8, R8, 0x1, -R9 ;  /* 0x000000010808a824 */ /* 0x000fe200078e0a09 */
[----:B------:R0:W-:Y:S01]  /*10270*/  STL [R1+0x3c4], R3 ;  /* 0x0003c40301007387 */ /* 0x0001e20000100800 */
[----:B------:R-:W-:Y:S01]  /*10280*/  IMAD R13, R9, R15, R13 ;  /* 0x0000000f090d7224 */ /* 0x000fe200078e020d */
[----:B------:R-:W-:Y:S01]  /*10290*/  ISETP.GE.AND P2, PT, R11, RZ, PT ;  /* 0x000000ff0b00720c */ /* 0x000fe20003f46270 */
[----:B------:R-:W-:Y:S01]  /*102a0*/  IMAD.MOV.U32 R16, RZ, RZ, R4 ;  /* 0x000000ffff107224 */ /* 0x000fe200078e0004 */
[C---:B------:R-:W-:Y:S01]  /*102b0*/  ISETP.GT.U32.AND P0, PT, R9.reuse, R14, PT ;  /* 0x0000000e0900720c */ /* 0x040fe20003f04070 */
[----:B------:R-:W-:Y:S01]  /*102c0*/  IMAD.HI.U32 R11, R10, R0, RZ ;  /* 0x000000000a0b7227 */ /* 0x000fe200078e00ff */
[----:B------:R-:W-:-:S03]  /*102d0*/  ISETP.GT.U32.AND P3, PT, R9, R8, PT ;  /* 0x000000080900720c */ /* 0x000fc60003f64070 */
[----:B------:R-:W-:Y:S02]  /*102e0*/  VIADD R6, R26, 0xc7 ;  /* 0x000000c71a067836 */ /* 0x000fe40000000000 */
[----:B0-----:R-:W-:Y:S02]  /*102f0*/  IMAD.MOV.U32 R3, RZ, RZ, R12 ;  /* 0x000000ffff037224 */ /* 0x001fe400078e000c */
[----:B------:R-:W-:Y:S01]  /*10300*/  @!P1 IMAD.MOV R16, RZ, RZ, -R16 ;  /* 0x000000ffff109224 */ /* 0x000fe200078e0a10 */
[----:B------:R-:W-:Y:S01]  /*10310*/  ISETP.GT.U32.AND P1, PT, R9, R13, PT ;  /* 0x0000000d0900720c */ /* 0x000fe20003f24070 */
[----:B------:R-:W-:Y:S01]  /*10320*/  @!P4 IMAD.MOV R3, RZ, RZ, -R3 ;  /* 0x000000ffff03c224 */ /* 0x000fe200078e0a03 */
[----:B------:R-:W-:Y:S01]  /*10330*/  ISETP.GE.AND P4, PT, R5, RZ, PT ;  /* 0x000000ff0500720c */ /* 0x000fe20003f86270 */
[----:B------:R-:W-:Y:S01]  /*10340*/  IMAD.MOV R5, RZ, RZ, -R11 ;  /* 0x000000ffff057224 */ /* 0x000fe200078e0a0b */
[----:B------:R-:W-:Y:S01]  /*10350*/  IABS R7, R6 ;  /* 0x0000000600077213 */ /* 0x000fe20000000000 */
[----:B------:R-:W-:Y:S01]  /*10360*/  @!P0 IMAD.IADD R14, R14, 0x1, -R9 ;  /* 0x000000010e0e8824 */ /* 0x000fe200078e0a09 */
[----:B------:R-:W-:Y:S01]  /*10370*/  STL [R1+0x3c0], R16 ;  /* 0x0003c01001007387 */ /* 0x000fe20000100800 */
[----:B------:R-:W-:-:S02]  /*10380*/  IMAD R0, R9, R5, R0 ;  /* 0x0000000509007224 */ /* 0x000fc400078e0200 */
[----:B------:R-:W-:Y:S01]  /*10390*/  IMAD.HI.U32 R4, R10, R7, RZ ;  /* 0x000000070a047227 */ /* 0x000fe200078e00ff */
[----:B------:R0:W-:Y:S02]  /*103a0*/  STL [R1+0x3b8], R3 ;  /* 0x0003b80301007387 */ /* 0x0001e40000100800 */
[----:B------:R-:W-:Y:S01]  /*103b0*/  ISETP.GT.U32.AND P0, PT, R9, R0, PT ;  /* 0x000000000900720c */ /* 0x000fe20003f04070 */
[----:B------:R-:W-:Y:S02]  /*103c0*/  IMAD.MOV R4, RZ, RZ, -R4 ;  /* 0x000000ffff047224 */ /* 0x000fe400078e0a04 */
[--C-:B------:R-:W-:Y:S01]  /*103d0*/  @!P3 IMAD.IADD R8, R8, 0x1, -R9.reuse ;  /* 0x000000010808b824 */ /* 0x100fe200078e0a09 */
[----:B------:R-:W-:Y:S01]  /*103e0*/  ISETP.GE.AND P3, PT, R6, RZ, PT ;  /* 0x000000ff0600720c */ /* 0x000fe20003f66270 */
[----:B------:R-:W-:Y:S02]  /*103f0*/  @!P1 IMAD.IADD R13, R13, 0x1, -R9 ;  /* 0x000000010d0d9824 */ /* 0x000fe400078e0a09 */
[----:B------:R-:W-:-:S02]  /*10400*/  IMAD R7, R9, R4, R7 ;  /* 0x0000000409077224 */ /* 0x000fc400078e0207 */
[----:B------:R-:W-:Y:S01]  /*10410*/  IMAD.MOV.U32 R15, RZ, RZ, R8 ;  /* 0x000000ffff0f7224 */ /* 0x000fe200078e0008 */
[C---:B------:R-:W-:Y:S01]  /*10420*/  ISETP.GT.U32.AND P1, PT, R9.reuse, R13, PT ;  /* 0x0000000d0900720c */ /* 0x040fe20003f24070 */
[----:B------:R-:W-:Y:S02]  /*10430*/  VIADD R5, R26, 0xc5 ;  /* 0x000000c51a057836 */ /* 0x000fe40000000000 */
[----:B------:R-:W-:Y:S01]  /*10440*/  @!P6 IMAD.MOV R15, RZ, RZ, -R15 ;  /* 0x000000ffff0fe224 */ /* 0x000fe200078e0a0f */
[C---:B------:R-:W-:Y:S01]  /*10450*/  ISETP.GT.U32.AND P6, PT, R9.reuse, R7, PT ;  /* 0x000000070900720c */ /* 0x040fe20003fc4070 */
[----:B------:R-:W-:Y:S01]  /*10460*/  @!P0 IMAD.IADD R0, R0, 0x1, -R9 ;  /* 0x0000000100008824 */ /* 0x000fe200078e0a09 */
[----:B------:R-:W-:Y:S01]  /*10470*/  IABS R12, R5 ;  /* 0x00000005000c7213 */ /* 0x000fe20000000000 */
[----:B0-----:R-:W-:Y:S01]  /*10480*/  IMAD.MOV.U32 R3, RZ, RZ, R14 ;  /* 0x000000ffff037224 */ /* 0x001fe200078e000e */
[----:B------:R-:W-:Y:S01]  /*10490*/  STL [R1+0x3b4], R15 ;  /* 0x0003b40f01007387 */ /* 0x000fe20000100800 */
[----:B------:R-:W-:Y:S01]  /*104a0*/  VIADD R11, R26, 0xc6 ;  /* 0x000000c61a0b7836 */ /* 0x000fe20000000000 */
[----:B------:R-:W-:Y:S01]  /*104b0*/  ISETP.GT.U32.AND P0, PT, R9, R0, PT ;  /* 0x000000000900720c */ /* 0x000fe20003f04070 */
[----:B------:R-:W-:-:S02]  /*104c0*/  @!P5 IMAD.MOV R3, RZ, RZ, -R3 ;  /* 0x000000ffff03d224 */ /* 0x000fc400078e0a03 */
[--C-:B------:R-:W-:Y:S01]  /*104d0*/  @!P1 IMAD.IADD R13, R13, 0x1, -R9.reuse ;  /* 0x000000010d0d9824 */ /* 0x100fe200078e0a09 */
[----:B------:R-:W-:Y:S01]  /*104e0*/  IABS R6, R11 ;  /* 0x0000000b00067213 */ /* 0x000fe20000000000 */
[----:B------:R-:W-:Y:S01]  /*104f0*/  VIADD R4, R26, 0xc4 ;  /* 0x000000c41a047836 */ /* 0x000fe20000000000 */
[----:B------:R-:W-:Y:S01]  /*10500*/  ISETP.GE.AND P5, PT, R11, RZ, PT ;  /* 0x000000ff0b00720c */ /* 0x000fe20003fa6270 */
[----:B------:R-:W-:Y:S01]  /*10510*/  IMAD.MOV.U32 R11, RZ, RZ, R12 ;  /* 0x000000ffff0b7224 */ /* 0x000fe200078e000c */
[----:B------:R0:W-:Y:S01]  /*10520*/  STL [R1+0x3ac], R3 ;  /* 0x0003ac0301007387 */ /* 0x0001e20000100800 */
[----:B------:R-:W-:Y:S01]  /*10530*/  @!P6 IMAD.IADD R7, R7, 0x1, -R9 ;  /* 0x000000010707e824 */ /* 0x000fe200078e0a09 */
[----:B------:R-:W-:Y:S01]  /*10540*/  ISETP.GE.AND P1, PT, R5, RZ, PT ;  /* 0x000000ff0500720c */ /* 0x000fe20003f26270 */
[C---:B------:R-:W-:Y:S01]  /*10550*/  IMAD.HI.U32 R14, R10.reuse, R6, RZ ;  /* 0x000000060a0e7227 */ /* 0x040fe200078e00ff */
[----:B------:R-:W-:Y:S02]  /*10560*/  IABS R8, R4 ;  /* 0x0000000400087213 */ /* 0x000fe40000000000 */
[----:B------:R-:W-:Y:S01]  /*10570*/  ISETP.GT.U32.AND P6, PT, R9, R7, PT ;  /* 0x000000070900720c */ /* 0x000fe20003fc4070 */
[----:B------:R-:W-:-:S04]  /*10580*/  IMAD.HI.U32 R5, R10, R11, RZ ;  /* 0x0000000b0a057227 */ /* 0x000fc800078e00ff */
[----:B0-----:R-:W-:Y:S02]  /*10590*/  IMAD.MOV.U32 R3, RZ, RZ, R13 ;  /* 0x000000ffff037224 */ /* 0x001fe400078e000d */
[----:B------:R-:W-:Y:S02]  /*105a0*/  IMAD.MOV R14, RZ, RZ, -R14 ;  /* 0x000000ffff0e7224 */ /* 0x000fe400078e0a0e */
[----:B------:R-:W-:Y:S01]  /*105b0*/  @!P2 IMAD.MOV R3, RZ, RZ, -R3 ;  /* 0x000000ffff03a224 */ /* 0x000fe200078e0a03 */
[----:B------:R-:W-:Y:S01]  /*105c0*/  ISETP.GE.AND P2, PT, R4, RZ, PT ;  /* 0x000000ff0400720c */ /* 0x000fe20003f46270 */
[----:B------:R-:W-:Y:S02]  /*105d0*/  IMAD.MOV R5, RZ, RZ, -R5 ;  /* 0x000000ffff057224 */ /* 0x000fe400078e0a05 */
[----:B------:R-:W-:Y:S01]  /*105e0*/  @!P0 IMAD.IADD R0, R0, 0x1, -R9 ;  /* 0x0000000100008824 */ /* 0x000fe200078e0a09 */
[----:B------:R0:W-:Y:S01]  /*105f0*/  STL [R1+0x3a8], R3 ;  /* 0x0003a80301007387 */ /* 0x0001e20000100800 */
[----:B------:R-:W-:-:S02]  /*10600*/  IMAD R6, R9, R14, R6 ;  /* 0x0000000e09067224 */ /* 0x000fc400078e0206 */
        /* <DEDUP_REMOVED lines=26> */
[----:B------:R-:W-:Y:S01]  /*107b0*/  ISETP.GT.U32.AND P3, PT, R9, R8, PT ;  /* 0x000000080900720c */ /* 0x000fe20003f64070 */
[----:B------:R-:W-:Y:S02]  /*107c0*/  IMAD.MOV R17, RZ, RZ, -R17 ;  /* 0x000000ffff117224 */ /* 0x000fe400078e0a11 */
[----:B------:R-:W-:Y:S01]  /*107d0*/  IMAD.HI.U32 R13, R10, R15, RZ ;  /* 0x0000000f0a0d7227 */ /* 0x000fe200078e00ff */
[----:B------:R0:W-:Y:S03]  /*107e0*/  STL [R1+0x39c], R3 ;  /* 0x00039c0301007387 */ /* 0x0001e60000100800 */
[--C-:B------:R-:W-:Y:S01]  /*107f0*/  @!P0 IMAD.IADD R6, R6, 0x1, -R9.reuse ;  /* 0x0000000106068824 */ /* 0x100fe200078e0a09 */
[----:B------:R-:W-:Y:S01]  /*10800*/  ISETP.GE.AND P0, PT, R14, RZ, PT ;  /* 0x000000ff0e00720c */ /* 0x000fe20003f06270 */
[----:B------:R-:W-:-:S02]  /*10810*/  @!P4 IMAD.IADD R11, R11, 0x1, -R9 ;  /* 0x000000010b0bc824 */ /* 0x000fc400078e0a09 */
[----:B------:R-:W-:-:S04]  /*10820*/  IMAD.HI.U32 R7, R10, R5, RZ ;  /* 0x000000050a077227 */ /* 0x000fc800078e00ff */
[----:B------:R-:W-:Y:S02]  /*10830*/  @!P3 IMAD.IADD R8, R8, 0x1, -R9 ;  /* 0x000000010808b824 */ /* 0x000fe400078e0a09 */
[C---:B------:R-:W-:Y:S02]  /*10840*/  IMAD R14, R9.reuse, R17, R16 ;  /* 0x00000011090e7224 */ /* 0x040fe400078e0210 */
[----:B------:R-:W-:Y:S01]  /*10850*/  IMAD.MOV R13, RZ, RZ, -R13 ;  /* 0x000000ffff0d7224 */ /* 0x000fe200078e0a0d */
[C---:B------:R-:W-:Y:S01]  /*10860*/  ISETP.GT.U32.AND P3, PT, R9.reuse, R8, PT ;  /* 0x000000080900720c */ /* 0x040fe20003f64070 */
[----:B0-----:R-:W-:Y:S01]  /*10870*/  IMAD.MOV.U32 R3, RZ, RZ, R11 ;  /* 0x000000ffff037224 */ /* 0x001fe200078e000b */
[----:B------:R-:W-:Y:S01]  /*10880*/  ISETP.GT.U32.AND P4, PT, R9, R14, PT ;  /* 0x0000000e0900720c */ /* 0x000fe20003f84070 */
[----:B------:R-:W-:Y:S02]  /*10890*/  IMAD.MOV.U32 R18, RZ, RZ, R6 ;  /* 0x000000ffff127224 */ /* 0x000fe400078e0006 */
[----:B------:R-:W-:-:S02]  /*108a0*/  IMAD.MOV R7, RZ, RZ, -R7 ;  /* 0x000000ffff077224 */ /* 0x000fc400078e0a07 */
[----:B------:R-:W-:Y:S02]  /*108b0*/  IMAD R15, R9, R13, R15 ;  /* 0x0000000d090f7224 */ /* 0x000fe400078e020f */
[----:B------:R-:W-:-:S04]  /*108c0*/  IMAD.HI.U32 R13, R10, R0, RZ ;  /* 0x000000000a0d7227 */ /* 0x000fc800078e00ff */
[----:B------:R-:W-:Y:S01]  /*108d0*/  @!P1 IMAD.MOV R3, RZ, RZ, -R3 ;  /* 0x000000ffff039224 */ /* 0x000fe200078e0a03 */
[----:B------:R-:W-:Y:S01]  /*108e0*/  ISETP.GE.AND P1, PT, R4, RZ, PT ;  /* 0x000000ff0400720c */ /* 0x000fe20003f26270 */
[----:B------:R-:W-:Y:S01]  /*108f0*/  @!P5 IMAD.MOV R18, RZ, RZ, -R18 ;  /* 0x000000ffff12d224 */ /* 0x000fe200078e0a12 */
[C---:B------:R-:W-:Y:S01]  /*10900*/  ISETP.GT.U32.AND P5, PT, R9.reuse, R15, PT ;  /* 0x0000000f0900720c */ /* 0x040fe20003fa4070 */
[C---:B------:R-:W-:Y:S02]  /*10910*/  IMAD R4, R9.reuse, R7, R5 ;  /* 0x0000000709047224 */ /* 0x040fe400078e0205 */
[----:B------:R-:W-:Y:S01]  /*10920*/  IMAD.MOV R6, RZ, RZ, -R13 ;  /* 0x000000ffff067224 */ /* 0x000fe200078e0a0d */
[----:B------:R-:W-:Y:S01]  /*10930*/  STL [R1+0x398], R18 ;  /* 0x0003981201007387 */ /* 0x000fe20000100800 */
[--C-:B------:R-:W-:Y:S01]  /*10940*/  @!P3 IMAD.IADD R8, R8, 0x1, -R9.reuse ;  /* 0x000000010808b824 */ /* 0x100fe200078e0a09 */
[C---:B------:R-:W-:Y:S01]  /*10950*/  ISETP.GT.U32.AND P3, PT, R9.reuse, R4, PT ;  /* 0x000000040900720c */ /* 0x040fe20003f64070 */
[----:B------:R-:W-:Y:S01]  /*10960*/  IMAD R0, R9, R6, R0 ;  /* 0x0000000609007224 */ /* 0x000fe200078e0200 */
[----:B------:R0:W-:Y:S01]  /*10970*/  STL [R1+0x394], R3 ;  /* 0x0003940301007387 */ /* 0x0001e20000100800 */
[----:B------:R-:W-:-:S02]  /*10980*/  @!P4 IMAD.IADD R14, R14, 0x1, -R9 ;  /* 0x000000010e0ec824 */ /* 0x000fc400078e0a09 */
[C---:B------:R-:W-:Y:S02]  /*10990*/  VIADD R5, R26.reuse, 0xbf ;  /* 0x000000bf1a057836 */ /* 0x040fe40000000000 */
[--C-:B------:R-:W-:Y:S01]  /*109a0*/  @!P5 IMAD.IADD R15, R15, 0x1, -R9.reuse ;  /* 0x000000010f0fd824 */ /* 0x100fe200078e0a09 */
[C---:B------:R-:W-:Y:S01]  /*109b0*/  ISETP.GT.U32.AND P4, PT, R9.reuse, R14, PT ;  /* 0x0000000e0900720c */ /* 0x040fe20003f84070 */
[C---:B------:R-:W-:Y:S01]  /*109c0*/  VIADD R6, R26.reuse, 0xbe ;  /* 0x000000be1a067836 */ /* 0x040fe20000000000 */
[----:B------:R-:W-:Y:S01]  /*109d0*/  IABS R13, R5 ;  /* 0x00000005000d7213 */ /* 0x000fe20000000000 */
[----:B------:R-:W-:Y:S01]  /*109e0*/  VIADD R7, R26, 0xbd ;  /* 0x000000bd1a077836 */ /* 0x000fe20000000000 */
[C---:B------:R-:W-:Y:S01]  /*109f0*/  ISETP.GT.U32.AND P5, PT, R9.reuse, R15, PT ;  /* 0x0000000f0900720c */ /* 0x040fe20003fa4070 */
        /* <DEDUP_REMOVED lines=9> */
[----:B------:R-:W-:Y:S01]  /*10a90*/  @!P4 IMAD.IADD R14, R14, 0x1, -R9 ;  /* 0x000000010e0ec824 */ /* 0x000fe200078e0a09 */
[----:B------:R-:W-:Y:S01]  /*10aa0*/  ISETP.GE.AND P4, PT, R12, RZ, PT ;  /* 0x000000ff0c00720c */ /* 0x000fe20003f86270 */
[----:B------:R-:W-:Y:S02]  /*10ab0*/  IMAD.MOV R16, RZ, RZ, -R16 ;  /* 0x000000ffff107224 */ /* 0x000fe400078e0a10 */
[----:B------:R-:W-:-:S04]  /*10ac0*/  IMAD.HI.U32 R12, R10, R8, RZ ;  /* 0x000000080a0c7227 */ /* 0x000fc800078e00ff */
[----:B------:R-:W-:Y:S02]  /*10ad0*/  @!P2 IMAD.IADD R0, R0, 0x1, -R9 ;  /* 0x000000010000a824 */ /* 0x000fe400078e0a09 */
[C---:B------:R-:W-:Y:S02]  /*10ae0*/  IMAD R13, R9.reuse, R16, R13 ;  /* 0x00000010090d7224 */ /* 0x040fe400078e020d */
[----:B------:R-:W-:Y:S01]  /*10af0*/  IMAD.MOV R12, RZ, RZ, -R12 ;  /* 0x000000ffff0c7224 */ /* 0x000fe200078e0a0c */
[----:B------:R-:W-:Y:S01]  /*10b00*/  ISETP.GT.U32.AND P2, PT, R9, R0, PT ;  /* 0x000000000900720c */ /* 0x000fe20003f44070 */
[--C-:B------:R-:W-:Y:S01]  /*10b10*/  @!P3 IMAD.IADD R4, R4, 0x1, -R9.reuse ;  /* 0x000000010404b824 */ /* 0x100fe200078e0a09 */
[----:B------:R-:W-:Y:S01]  /*10b20*/  ISETP.GE.AND P3, PT, R7, RZ, PT ;  /* 0x000000ff0700720c */ /* 0x000fe20003f66270 */
[----:B------:R-:W-:Y:S01]  /*10b30*/  @!P5 IMAD.IADD R15, R15, 0x1, -R9 ;  /* 0x000000010f0fd824 */ /* 0x000fe200078e0a09 */
[C---:B------:R-:W-:Y:S01]  /*10b40*/  ISETP.GT.U32.AND P5, PT, R9.reuse, R13, PT ;  /* 0x0000000d0900720c */ /* 0x040fe20003fa4070 */
[----:B------:R-:W-:-:S02]  /*10b50*/  IMAD R7, R9, R12, R8 ;  /* 0x0000000c09077224 */ /* 0x000fc400078e0208 */
[----:B------:R-:W-:Y:S02]  /*10b60*/  IMAD.MOV.U32 R17, RZ, RZ, R14 ;  /* 0x000000ffff117224 */ /* 0x000fe400078e000e */
[----:B0-----:R-:W-:Y:S02]  /*10b70*/  IMAD.MOV.U32 R3, RZ, RZ, R15 ;  /* 0x000000ffff037224 */ /* 0x001fe400078e000f */
[----:B------:R-:W-:Y:S01]  /*10b80*/  @!P6 IMAD.MOV R17, RZ, RZ, -R17 ;  /* 0x000000ffff11e224 */ /* 0x000fe200078e0a11 */
[----:B------:R-:W-:Y:S01]  /*10b90*/  ISETP.GE.AND P6, PT, R5, RZ, PT ;  /* 0x000000ff0500720c */ /* 0x000fe20003fc6270 */
[--C-:B------:R-:W-:Y:S01]  /*10ba0*/  @!P2 IMAD.IADD R0, R0, 0x1, -R9.reuse ;  /* 0x000000010000a824 */ /* 0x100fe200078e0a09 */
[----:B------:R-:W-:Y:S01]  /*10bb0*/  ISETP.GT.U32.AND P2, PT, R9, R7, PT ;  /* 0x000000070900720c */ /* 0x000fe20003f44070 */
[----:B------:R-:W-:Y:S01]  /*10bc0*/  VIADD R5, R26, 0xbc ;  /* 0x000000bc1a057836 */ /* 0x000fe20000000000 */
[----:B------:R-:W-:Y:S01]  /*10bd0*/  STL [R1+0x38c], R17 ;  /* 0x00038c1101007387 */ /* 0x000fe20000100800 */
[----:B------:R-:W-:-:S02]  /*10be0*/  @!P5 IMAD.IADD R13, R13, 0x1, -R9 ;  /* 0x000000010d0dd824 */ /* 0x000fc400078e0a09 */
[----:B------:R-:W-:Y:S01]  /*10bf0*/  IMAD.HI.U32 R14, R10, R11, RZ ;  /* 0x0000000b0a0e7227 */ /* 0x000fe200078e00ff */
[----:B------:R-:W-:Y:S02]  /*10c00*/  IABS R8, R5 ;  /* 0x0000000500087213 */ /* 0x000fe40000000000 */
[----:B------:R-:W-:Y:S01]  /*10c10*/  ISETP.GT.U32.AND P5, PT, R9, R13, PT ;  /* 0x0000000d0900720c */ /* 0x000fe20003fa4070 */
[----:B------:R-:W-:Y:S01]  /*10c20*/  @!P0 IMAD.MOV R3, RZ, RZ, -R3 ;  /* 0x000000ffff038224 */ /* 0x000fe200078e0a03 */
[----:B------:R-:W-:Y:S01]  /*10c30*/  ISETP.GE.AND P0, PT, R6, RZ, PT ;  /* 0x000000ff0600720c */ /* 0x000fe20003f06270 */
[----:B------:R-:W-:Y:S02]  /*10c40*/  IMAD.MOV R14, RZ, RZ, -R14 ;  /* 0x000000ffff0e7224 */ /* 0x000fe400078e0a0e */
[----:B------:R-:W-:Y:S01]  /*10c50*/  @!P2 IMAD.IADD R7, R7, 0x1, -R9 ;  /* 0x000000010707a824 */ /* 0x000fe200078e0a09 */
[----:B------:R0:W-:Y:S01]  /*10c60*/  STL [R1+0x388], R3 ;  /* 0x0003880301007387 */ /* 0x0001e20000100800 */
[----:B------:R-:W-:-:S03]  /*10c70*/  IMAD.HI.U32 R6, R10, R8, RZ ;  /* 0x000000080a067227 */ /* 0x000fc600078e00ff */
[C---:B------:R-:W-:Y:S01]  /*10c80*/  ISETP.GT.U32.AND P2, PT, R9.reuse, R7, PT ;  /* 0x000000070900720c */ /* 0x040fe20003f44070 */
[----:B------:R-:W-:Y:S02]  /*10c90*/  IMAD.MOV.U32 R15, RZ, RZ, R4 ;  /* 0x000000ffff0f7224 */ /* 0x000fe400078e0004 */
[----:B------:R-:W-:Y:S02]  /*10ca0*/  VIADD R4, R26, 0xbb ;  /* 0x000000bb1a047836 */ /* 0x000fe40000000000 */
[----:B------:R-:W-:Y:S02]  /*10cb0*/  IMAD R11, R9, R14, R11 ;  /* 0x0000000e090b7224 */ /* 0x000fe400078e020b */
[----:B------:R-:W-:Y:S01]  /*10cc0*/  IMAD.MOV R6, RZ, RZ, -R6 ;  /* 0x000000ffff067224 */ /* 0x000fe200078e0a06 */
[----:B------:R-:W-:Y:S01]  /*10cd0*/  IABS R21, R4 ;  /* 0x0000000400157213 */ /* 0x000fe20000000000 */
[----:B------:R-:W-:Y:S01]  /*10ce0*/  @!P5 IMAD.IADD R13, R13, 0x1, -R9 ;  /* 0x000000010d0dd824 */ /* 0x000fe200078e0a09 */
[C---:B------:R-:W-:Y:S01]  /*10cf0*/  ISETP.GT.U32.AND P5, PT, R9.reuse, R11, PT ;  /* 0x0000000b0900720c */ /* 0x040fe20003fa4070 */
[----:B------:R-:W-:-:S02]  /*10d00*/  IMAD R8, R9, R6, R8 ;  /* 0x0000000609087224 */ /* 0x000fc400078e0208 */
[----:B0-----:R-:W-:Y:S02]  /*10d10*/  IMAD.MOV.U32 R3, RZ, RZ, R0 ;  /* 0x000000ffff037224 */ /* 0x001fe400078e0000 */
[----:B------:R-:W-:-:S04]  /*10d20*/  IMAD.HI.U32 R0, R10, R21, RZ ;  /* 0x000000150a007227 */ /* 0x000fc800078e00ff */
[----:B------:R-:W-:Y:S01]  /*10d30*/  @!P2 IMAD.IADD R7, R7, 0x1, -R9 ;  /* 0x000000010707a824 */ /* 0x000fe200078e0a09 */
[C---:B------:R-:W-:Y:S01]  /*10d40*/  ISETP.GT.U32.AND P2, PT, R9.reuse, R8, PT ;  /* 0x000000080900720c */ /* 0x040fe20003f44070 */
[----:B------:R-:W-:Y:S02]  /*10d50*/  IMAD.MOV R0, RZ, RZ, -R0 ;  /* 0x000000ffff007224 */ /* 0x000fe400078e0a00 */
[----:B------:R-:W-:Y:S01]  /*10d60*/  @!P4 IMAD.MOV R3, RZ, RZ, -R3 ;  /* 0x000000ffff03c224 */ /* 0x000fe200078e0a03 */
[----:B------:R-:W-:Y:S01]  /*10d70*/  ISETP.GE.AND P4, PT, R4, RZ, PT ;  /* 0x000000ff0400720c */ /* 0x000fe20003f86270 */
[----:B------:R-:W-:Y:S02]  /*10d80*/  IMAD R21, R9, R0, R21 ;  /* 0x0000000009157224 */ /* 0x000fe400078e0215 */
[----:B------:R-:W-:Y:S02]  /*10d90*/  IMAD.MOV.U32 R14, RZ, RZ, R13 ;  /* 0x000000ffff0e7224 */ /* 0x000fe400078e000d */
[----:B------:R-:W-:-:S02]  /*10da0*/  @!P5 IMAD.IADD R11, R11, 0x1, -R9 ;  /* 0x000000010b0bd824 */ /* 0x000fc400078e0a09 */
[----:B------:R-:W-:Y:S02]  /*10db0*/  VIADD R4, R26, 0xba ;  /* 0x000000ba1a047836 */ /* 0x000fe40000000000 */
[----:B------:R-:W-:Y:S01]  /*10dc0*/  @!P6 IMAD.MOV R14, RZ, RZ, -R14 ;  /* 0x000000ffff0ee224 */ /* 0x000fe200078e0a0e */
[C---:B------:R-:W-:Y:S01]  /*10dd0*/  ISETP.GT.U32.AND P6, PT, R9.reuse, R21, PT ;  /* 0x000000150900720c */ /* 0x040fe20003fc4070 */
[----:B------:R-:W-:Y:S01]  /*10de0*/  @!P2 IMAD.IADD R8, R8, 0x1, -R9 ;  /* 0x000000010808a824 */ /* 0x000fe200078e0a09 */
[C---:B------:R-:W-:Y:S01]  /*10df0*/  ISETP.GT.U32.AND P5, PT, R9.reuse, R11, PT ;  /* 0x0000000b0900720c */ /* 0x040fe20003fa4070 */
[----:B------:R-:W-:Y:S01]  /*10e00*/  @!P1 IMAD.MOV R15, RZ, RZ, -R15 ;  /* 0x000000ffff0f9224 */ /* 0x000fe200078e0a0f */
[----:B------:R-:W-:Y:S01]  /*10e10*/  IABS R12, R4 ;  /* 0x00000004000c7213 */ /* 0x000fe20000000000 */
[C---:B------:R-:W-:Y:S01]  /*10e20*/  VIADD R18, R26.reuse, 0xb5 ;  /* 0x000000b51a127836 */ /* 0x040fe20000000000 */
[----:B------:R-:W-:Y:S01]  /*10e30*/  ISETP.GT.U32.AND P2, PT, R9, R8, PT ;  /* 0x000000080900720c */ /* 0x000fe20003f44070 */
[----:B------:R-:W-:Y:S01]  /*10e40*/  VIADD R13, R26, 0xb4 ;  /* 0x000000b41a0d7836 */ /* 0x000fe20000000000 */
[----:B------:R-:W-:Y:S01]  /*10e50*/  ISETP.GE.AND P1, PT, R5, RZ, PT ;  /* 0x000000ff0500720c */ /* 0x000fe20003f26270 */
[----:B------:R-:W-:Y:S01]  /*10e60*/  IMAD.HI.U32 R6, R10, R12, RZ ;  /* 0x0000000c0a067227 */ /* 0x000fe200078e00ff */
[----:B------:R0:W-:Y:S03]  /*10e70*/  STL [R1+0x384], R15 ;  /* 0x0003840f01007387 */ /* 0x0001e60000100800 */
[----:B------:R-:W-:Y:S01]  /*10e80*/  VIADD R5, R26, 0xb9 ;  /* 0x000000b91a057836 */ /* 0x000fe20000000000 */
[----:B------:R1:W-:Y:S01]  /*10e90*/  STL [R1+0x380], R3 ;  /* 0x0003800301007387 */ /* 0x0003e20000100800 */
[----:B------:R-:W-:-:S02]  /*10ea0*/  IMAD.MOV R6, RZ, RZ, -R6 ;  /* 0x000000ffff067224 */ /* 0x000fc400078e0a06 */
[--C-:B------:R-:W-:Y:S01]  /*10eb0*/  @!P6 IMAD.IADD R21, R21, 0x1, -R9.reuse ;  /* 0x000000011515e824 */ /* 0x100fe200078e0a09 */
[----:B------:R-:W-:Y:S01]  /*10ec0*/  IABS R16, R5 ;  /* 0x0000000500107213 */ /* 0x000fe20000000000 */
[--C-:B------:R-:W-:Y:S01]  /*10ed0*/  @!P5 IMAD.IADD R11, R11, 0x1, -R9.reuse ;  /* 0x000000010b0bd824 */ /* 0x100fe200078e0a09 */
[----:B------:R-:W-:Y:S01]  /*10ee0*/  ISETP.GE.AND P5, PT, R5, RZ, PT ;  /* 0x000000ff0500720c */ /* 0x000fe20003fa6270 */
[C---:B------:R-:W-:Y:S01]  /*10ef0*/  IMAD R12, R9.reuse, R6, R12 ;  /* 0x00000006090c7224 */ /* 0x040fe200078e020c */
[----:B------:R-:W-:Y:S01]  /*10f00*/  IABS R5, R19 ;  /* 0x0000001300057213 */ /* 0x000fe20000000000 */
[----:B------:R-:W-:Y:S01]  /*10f10*/  IMAD.HI.U32 R0, R10, R16, RZ ;  /* 0x000000100a007227 */ /* 0x000fe200078e00ff */
[C---:B------:R-:W-:Y:S01]  /*10f20*/  ISETP.GT.U32.AND P6, PT, R9.reuse, R21, PT ;  /* 0x000000150900720c */ /* 0x040fe20003fc4070 */
[----:B------:R-:W-:Y:S01]  /*10f30*/  STL [R1+0x37c], R14 ;  /* 0x00037c0e01007387 */ /* 0x000fe20000100800 */
[----:B0-----:R-:W-:Y:S01]  /*10f40*/  IABS R15, R20 ;  /* 0x00000014000f7213 */ /* 0x001fe20000000000 */
[----:B------:R-:W-:Y:S01]  /*10f50*/  @!P2 IMAD.IADD R8, R8, 0x1, -R9 ;  /* 0x000000010808a824 */ /* 0x000fe200078e0a09 */
[----:B------:R-:W-:Y:S01]  /*10f60*/  ISETP.GT.U32.AND P2, PT, R9, R12, PT ;  /* 0x0000000c0900720c */ /* 0x000fe20003f44070 */
[----:B-1----:R-:W-:Y:S01]  /*10f70*/  IMAD.MOV.U32 R3, RZ, RZ, R7 ;  /* 0x000000ffff037224 */ /* 0x002fe200078e0007 */
[----:B------:R-:W-:Y:S01]  /*10f80*/  IABS R6, R18 ;  /* 0x0000001200067213 */ /* 0x000fe20000000000 */
[----:B------:R-:W-:-:S04]  /*10f90*/  IMAD.HI.U32 R7, R10, R5, RZ ;  /* 0x000000050a077227 */ /* 0x000fc800078e00ff */
[----:B------:R-:W-:Y:S02]  /*10fa0*/  IMAD.MOV R0, RZ, RZ, -R0 ;  /* 0x000000ffff007224 */ /* 0x000fe400078e0a00 */
[----:B------:R-:W-:Y:S02]  /*10fb0*/  IMAD.MOV R7, RZ, RZ, -R7 ;  /* 0x000000ffff077224 */ /* 0x000fe400078e0a07 */
[C---:B------:R-:W-:Y:S01]  /*10fc0*/  IMAD R16, R9.reuse, R0, R16 ;  /* 0x0000000009107224 */ /* 0x040fe200078e0210 */
[----:B------:R-:W-:Y:S01]  /*10fd0*/  IABS R0, R13 ;  /* 0x0000000d00007213 */ /* 0x000fe20000000000 */
[----:B------:R-:W-:Y:S02]  /*10fe0*/  IMAD R5, R9, R7, R5 ;  /* 0x0000000709057224 */ /* 0x000fe400078e0205 */
[----:B------:R-:W-:Y:S01]  /*10ff0*/  @!P0 IMAD.MOV R3, RZ, RZ, -R3 ;  /* 0x000000ffff038224 */ /* 0x000fe200078e0a03 */
[----:B------:R-:W-:Y:S01]  /*11000*/  ISETP.GE.AND P0, PT, R4, RZ, PT ;  /* 0x000000ff0400720c */ /* 0x000fe20003f06270 */
[--C-:B------:R-:W-:Y:S01]  /*11010*/  @!P6 IMAD.IADD R21, R21, 0x1, -R9.reuse ;  /* 0x000000011515e824 */ /* 0x100fe200078e0a09 */
[C---:B------:R-:W-:Y:S01]  /*11020*/  ISETP.GT.U32.AND P6, PT, R9.reuse, R16, PT ;  /* 0x000000100900720c */ /* 0x040fe20003fc4070 */
[----:B------:R-:W-:Y:S01]  /*11030*/  IMAD.HI.U32 R23, R10, R15, RZ ;  /* 0x0000000f0a177227 */ /* 0x000fe200078e00ff */
[----:B------:R0:W-:Y:S03]  /*11040*/  STL [R1+0x378], R3 ;  /* 0x0003780301007387 */ /* 0x0001e60000100800 */
[----:B------:R-:W-:Y:S01]  /*11050*/  @!P2 IMAD.IADD R12, R12, 0x1, -R9 ;  /* 0x000000010c0ca824 */ /* 0x000fe200078e0a09 */
[----:B------:R-:W-:Y:S01]  /*11060*/  ISETP.GT.U32.AND P2, PT, R9, R5, PT ;  /* 0x000000050900720c */ /* 0x000fe20003f44070 */
[----:B------:R-:W-:-:S02]  /*11070*/  IMAD.MOV R23, RZ, RZ, -R23 ;  /* 0x000000ffff177224 */ /* 0x000fc400078e0a17 */
[----:B------:R-:W-:Y:S02]  /*11080*/  VIADD R4, R26, 0xb6 ;  /* 0x000000b61a047836 */ /* 0x000fe40000000000 */
[C---:B------:R-:W-:Y:S02]  /*11090*/  IMAD R15, R9.reuse, R23, R15 ;  /* 0x00000017090f7224 */ /* 0x040fe400078e020f */
[----:B0-----:R-:W-:Y:S01]  /*110a0*/  IMAD.MOV.U32 R3, RZ, RZ, R11 ;  /* 0x000000ffff037224 */ /* 0x001fe200078e000b */
[----:B------:R-:W-:Y:S01]  /*110b0*/  IABS R17, R4 ;  /* 0x0000000400117213 */ /* 0x000fe20000000000 */
[----:B------:R-:W-:Y:S01]  /*110c0*/  @!P6 IMAD.IADD R16, R16, 0x1, -R9 ;  /* 0x000000011010e824 */ /* 0x000fe200078e0a09 */
[----:B------:R-:W-:Y:S01]  /*110d0*/  ISETP.GT.U32.AND P6, PT, R9, R15, PT ;  /* 0x0000000f0900720c */ /* 0x000fe20003fc4070 */
[----:B------:R-:W-:Y:S02]  /*110e0*/  @!P3 IMAD.MOV R3, RZ, RZ, -R3 ;  /* 0x000000ffff03b224 */ /* 0x000fe400078e0a03 */
[----:B------:R-:W-:Y:S01]  /*110f0*/  @!P2 IMAD.IADD R5, R5, 0x1, -R9 ;  /* 0x000000010505a824 */ /* 0x000fe200078e0a09 */
[C---:B------:R-:W-:Y:S01]  /*11100*/  ISETP.GT.U32.AND P2, PT, R9.reuse, R12, PT ;  /* 0x0000000c0900720c */ /* 0x040fe20003f44070 */
[----:B------:R-:W-:Y:S01]  /*11110*/  IMAD.HI.U32 R22, R10, R17, RZ ;  /* 0x000000110a167227 */ /* 0x000fe200078e00ff */
[----:B------:R0:W-:Y:S01]  /*11120*/  STL [R1+0x370], R3 ;  /* 0x0003700301007387 */ /* 0x0001e20000100800 */
[----:B------:R-:W-:-:S02]  /*11130*/  ISETP.GT.U32.AND P3, PT, R9, R16, PT ;  /* 0x000000100900720c */ /* 0x000fc40003f64070 */
[----:B------:R-:W-:-:S04]  /*11140*/  IMAD.HI.U32 R7, R10, R6, RZ ;  /* 0x000000060a077227 */ /* 0x000fc800078e00ff */
[----:B------:R-:W-:Y:S02]  /*11150*/  IMAD.MOV R22, RZ, RZ, -R22 ;  /* 0x000000ffff167224 */ /* 0x000fe400078e0a16 */
[----:B------:R-:W-:Y:S02]  /*11160*/  IMAD.MOV R23, RZ, RZ, -R7 ;  /* 0x000000ffff177224 */ /* 0x000fe400078e0a07 */
[----:B0-----:R-:W-:Y:S02]  /*11170*/  IMAD.MOV.U32 R3, RZ, RZ, R8 ;  /* 0x000000ffff037224 */ /* 0x001fe400078e0008 */
[C---:B------:R-:W-:Y:S02]  /*11180*/  IMAD R7, R9.reuse, R22, R17 ;  /* 0x0000001609077224 */ /* 0x040fe400078e0211 */
[----:B------:R-:W-:Y:S01]  /*11190*/  @!P1 IMAD.MOV R3, RZ, RZ, -R3 ;  /* 0x000000ffff039224 */ /* 0x000fe200078e0a03 */
[C---:B------:R-:W-:Y:S01]  /*111a0*/  ISETP.GT.U32.AND P1, PT, R9.reuse, R5, PT ;  /* 0x000000050900720c */ /* 0x040fe20003f24070 */
[----:B------:R-:W-:-:S02]  /*111b0*/  IMAD R6, R9, R23, R6 ;  /* 0x0000001709067224 */ /* 0x000fc400078e0206 */
[----:B------:R-:W-:Y:S01]  /*111c0*/  IMAD.HI.U32 R14, R10, R0, RZ ;  /* 0x000000000a0e7227 */ /* 0x000fe200078e00ff */
[----:B------:R0:W-:Y:S03]  /*111d0*/  STL [R1+0x368], R3 ;  /* 0x0003680301007387 */ /* 0x0001e60000100800 */
[--C-:B------:R-:W-:Y:S02]  /*111e0*/  @!P6 IMAD.IADD R15, R15, 0x1, -R9.reuse ;  /* 0x000000010f0fe824 */ /* 0x100fe400078e0a09 */
[----:B------:R-:W-:Y:S01]  /*111f0*/  @!P2 IMAD.IADD R12, R12, 0x1, -R9 ;  /* 0x000000010c0ca824 */ /* 0x000fe200078e0a09 */
[C---:B------:R-:W-:Y:S01]  /*11200*/  ISETP.GT.U32.AND P2, PT, R9.reuse, R6, PT ;  /* 0x000000060900720c */ /* 0x040fe20003f44070 */
[----:B------:R-:W-:Y:S01]  /*11210*/  IMAD.MOV R17, RZ, RZ, -R14 ;  /* 0x000000ffff117224 */ /* 0x000fe200078e0a0e */
[----:B------:R-:W-:Y:S01]  /*11220*/  ISETP.GT.U32.AND P6, PT, R9, R15, PT ;  /* 0x0000000f0900720c */ /* 0x000fe20003fc4070 */
[----:B------:R-:W-:-:S02]  /*11230*/  VIADD R14, R26, 0xb3 ;  /* 0x000000b31a0e7836 */ /* 0x000fc40000000000 */
[----:B0-----:R-:W-:Y:S02]  /*11240*/  IMAD.MOV.U32 R3, RZ, RZ, R21 ;  /* 0x000000ffff037224 */ /* 0x001fe400078e0015 */
[C---:B------:R-:W-:Y:S01]  /*11250*/  IMAD R0, R9.reuse, R17, R0 ;  /* 0x0000001109007224 */ /* 0x040fe200078e0200 */
[----:B------:R-:W-:Y:S01]  /*11260*/  IABS R17, R14 ;  /* 0x0000000e00117213 */ /* 0x000fe20000000000 */
[----:B------:R-:W-:Y:S01]  /*11270*/  @!P4 IMAD.MOV R3, RZ, RZ, -R3 ;  /* 0x000000ffff03c224 */ /* 0x000fe200078e0a03 */
[----:B------:R-:W-:Y:S01]  /*11280*/  ISETP.GT.U32.AND P4, PT, R9, R7, PT ;  /* 0x000000070900720c */ /* 0x000fe20003f84070 */
[--C-:B------:R-:W-:Y:S01]  /*11290*/  @!P3 IMAD.IADD R16, R16, 0x1, -R9.reuse ;  /* 0x000000011010b824 */ /* 0x100fe200078e0a09 */
[----:B------:R-:W-:Y:S01]  /*112a0*/  ISETP.GE.AND P3, PT, R19, RZ, PT ;  /* 0x000000ff1300720c */ /* 0x000fe20003f66270 */
[----:B------:R-:W-:Y:S01]  /*112b0*/  @!P1 IMAD.IADD R5, R5, 0x1, -R9 ;  /* 0x0000000105059824 */ /* 0x000fe200078e0a09 */
[----:B------:R-:W-:Y:S01]  /*112c0*/  ISETP.GT.U32.AND P1, PT, R9, R0, PT ;  /* 0x000000000900720c */ /* 0x000fe20003f24070 */
[----:B------:R-:W-:Y:S01]  /*112d0*/  VIADD R11, R26, 0xb2 ;  /* 0x000000b21a0b7836 */ /* 0x000fe20000000000 */
[----:B------:R0:W-:Y:S01]  /*112e0*/  STL [R1+0x360], R3 ;  /* 0x0003600301007387 */ /* 0x0001e20000100800 */
[----:B------:R-:W-:-:S02]  /*112f0*/  IMAD.MOV.U32 R22, RZ, RZ, R12 ;  /* 0x000000ffff167224 */ /* 0x000fc400078e000c */
[--C-:B------:R-:W-:Y:S01]  /*11300*/  @!P2 IMAD.IADD R6, R6, 0x1, -R9.reuse ;  /* 0x000000010606a824 */ /* 0x100fe200078e0a09 */
[----:B------:R-:W-:Y:S01]  /*11310*/  IABS R8, R11 ;  /* 0x0000000b00087213 */ /* 0x000fe20000000000 */
[--C-:B------:R-:W-:Y:S01]  /*11320*/  @!P6 IMAD.IADD R15, R15, 0x1, -R9.reuse ;  /* 0x000000010f0fe824 */ /* 0x100fe200078e0a09 */
[----:B------:R-:W-:Y:S01]  /*11330*/  ISETP.GE.AND P6, PT, R20, RZ, PT ;  /* 0x000000ff1400720c */ /* 0x000fe20003fc6270 */
[----:B------:R-:W-:Y:S01]  /*11340*/  @!P4 IMAD.IADD R7, R7, 0x1, -R9 ;  /* 0x000000010707c824 */ /* 0x000fe200078e0a09 */
[----:B------:R-:W-:Y:S01]  /*11350*/  ISETP.GE.AND P4, PT, R4, RZ, PT ;  /* 0x000000ff0400720c */ /* 0x000fe20003f86270 */
[----:B------:R-:W-:Y:S01]  /*11360*/  @!P0 IMAD.MOV R22, RZ, RZ, -R22 ;  /* 0x000000ffff168224 */ /* 0x000fe200078e0a16 */
[----:B------:R-:W-:Y:S01]  /*11370*/  ISETP.GE.AND P2, PT, R18, RZ, PT ;  /* 0x000000ff1200720c */ /* 0x000fe20003f46270 */
[----:B0-----:R-:W-:Y:S01]  /*11380*/  IMAD.MOV.U32 R3, RZ, RZ, R16 ;  /* 0x000000ffff037224 */ /* 0x001fe200078e0010 */
[C---:B------:R-:W-:Y:S01]  /*11390*/  ISETP.GT.U32.AND P0, PT, R9.reuse, R7, PT ;  /* 0x000000070900720c */ /* 0x040fe20003f04070 */
[C---:B------:R-:W-:Y:S01]  /*113a0*/  IMAD.HI.U32 R21, R10.reuse, R17, RZ ;  /* 0x000000110a157227 */ /* 0x040fe200078e00ff */
[----:B------:R-:W-:Y:S03]  /*113b0*/  STL [R1+0x35c], R22 ;  /* 0x00035c1601007387 */ /* 0x000fe60000100800 */
[----:B------:R-:W-:Y:S01]  /*113c0*/  @!P5 IMAD.MOV R3, RZ, RZ, -R3 ;  /* 0x000000ffff03d224 */ /* 0x000fe200078e0a03 */
[----:B------:R-:W-:Y:S01]  /*113d0*/  ISETP.GT.U32.AND P5, PT, R9, R6, PT ;  /* 0x000000060900720c */ /* 0x000fe20003fa4070 */
[----:B------:R-:W-:-:S03]  /*113e0*/  IMAD.HI.U32 R19, R10, R8, RZ ;  /* 0x000000080a137227 */ /* 0x000fc600078e00ff */
[----:B------:R0:W-:Y:S01]  /*113f0*/  STL [R1+0x358], R3 ;  /* 0x0003580301007387 */ /* 0x0001e20000100800 */
[----:B------:R-:W-:Y:S02]  /*11400*/  IMAD.MOV R21, RZ, RZ, -R21 ;  /* 0x000000ffff157224 */ /* 0x000fe400078e0a15 */
[----:B------:R-:W-:Y:S02]  /*11410*/  @!P1 IMAD.IADD R0, R0, 0x1, -R9 ;  /* 0x0000000100009824 */ /* 0x000fe400078e0a09 */
[----:B------:R-:W-:Y:S02]  /*11420*/  IMAD.MOV.U32 R16, RZ, RZ, R5 ;  /* 0x000000ffff107224 */ /* 0x000fe400078e0005 */
[----:B------:R-:W-:Y:S01]  /*11430*/  IMAD.MOV R19, RZ, RZ, -R19 ;  /* 0x000000ffff137224 */ /* 0x000fe200078e0a13 */
[C---:B------:R-:W-:Y:S01]  /*11440*/  ISETP.GT.U32.AND P1, PT, R9.reuse, R0, PT ;  /* 0x000000000900720c */ /* 0x040fe20003f24070 */
[----:B------:R-:W-:Y:S02]  /*11450*/  IMAD R4, R9, R21, R17 ;  /* 0x0000001509047224 */ /* 0x000fe400078e0211 */
[----:B0-----:R-:W-:-:S02]  /*11460*/  IMAD.MOV.U32 R3, RZ, RZ, R15 ;  /* 0x000000ffff037224 */ /* 0x001fc400078e000f */
[----:B------:R-:W-:Y:S02]  /*11470*/  VIADD R12, R26, 0xb1 ;  /* 0x000000b11a0c7836 */ /* 0x000fe40000000000 */
[----:B------:R-:W-:Y:S01]  /*11480*/  @!P3 IMAD.MOV R16, RZ, RZ, -R16 ;  /* 0x000000ffff10b224 */ /* 0x000fe200078e0a10 */
[----:B------:R-:W-:Y:S01]  /*11490*/  ISETP.GT.U32.AND P3, PT, R9, R4, PT ;  /* 0x000000040900720c */ /* 0x000fe20003f64070 */
[----:B------:R-:W-:Y:S01]  /*114a0*/  @!P6 IMAD.MOV R3, RZ, RZ, -R3 ;  /* 0x000000ffff03e224 */ /* 0x000fe200078e0a03 */
[----:B------:R-:W-:Y:S01]  /*114b0*/  ISETP.GE.AND P6, PT, R13, RZ, PT ;  /* 0x000000ff0d00720c */ /* 0x000fe20003fc6270 */
[----:B------:R-:W-:Y:S01]  /*114c0*/  IMAD R8, R9, R19, R8 ;  /* 0x0000001309087224 */ /* 0x000fe200078e0208 */
[----:B------:R-:W-:Y:S01]  /*114d0*/  IABS R13, R12 ;  /* 0x0000000c000d7213 */ /* 0x000fe20000000000 */
[--C-:B------:R-:W-:Y:S01]  /*114e0*/  @!P0 IMAD.IADD R7, R7, 0x1, -R9.reuse ;  /* 0x0000000107078824 */ /* 0x100fe200078e0a09 */
[----:B------:R-:W-:Y:S01]  /*114f0*/  STL [R1+0x354], R16 ;  /* 0x0003541001007387 */ /* 0x000fe20000100800 */
[----:B------:R-:W-:Y:S01]  /*11500*/  @!P5 IMAD.IADD R6, R6, 0x1, -R9 ;  /* 0x000000010606d824 */ /* 0x000fe200078e0a09 */
[----:B------:R-:W-:Y:S01]  /*11510*/  ISETP.GT.U32.AND P0, PT, R9, R8, PT ;  /* 0x000000080900720c */ /* 0x000fe20003f04070 */
[----:B------:R-:W-:Y:S01]  /*11520*/  IMAD.MOV.U32 R15, RZ, RZ, R7 ;  /* 0x000000ffff0f7224 */ /* 0x000fe200078e0007 */
[----:B------:R0:W-:Y:S01]  /*11530*/  STL [R1+0x350], R3 ;  /* 0x0003500301007387 */ /* 0x0001e20000100800 */
[----:B------:R-:W-:Y:S01]  /*11540*/  ISETP.GE.AND P5, PT, R14, RZ, PT ;  /* 0x000000ff0e00720c */ /* 0x000fe20003fa6270 */
[----:B------:R-:W-:-:S04]  /*11550*/  IMAD.HI.U32 R14, R10, R13, RZ ;  /* 0x0000000d0a0e7227 */ /* 0x000fc800078e00ff */
[----:B------:R-:W-:Y:S02]  /*11560*/  @!P4 IMAD.MOV R15, RZ, RZ, -R15 ;  /* 0x000000ffff0fc224 */ /* 0x000fe400078e0a0f */
[----:B------:R-:W-:Y:S01]  /*11570*/  @!P1 IMAD.IADD R0, R0, 0x1, -R9 ;  /* 0x0000000100009824 */ /* 0x000fe200078e0a09 */
[----:B------:R-:W-:Y:S01]  /*11580*/  ISETP.GE.AND P1, PT, R11, RZ, PT ;  /* 0x000000ff0b00720c */ /* 0x000fe20003f26270 */
[----:B0-----:R-:W-:Y:S01]  /*11590*/  IMAD.MOV.U32 R3, RZ, RZ, R6 ;  /* 0x000000ffff037224 */ /* 0x001fe200078e0006 */
[----:B------:R0:W-:Y:S01]  /*115a0*/  STL [R1+0x34c], R15 ;  /* 0x00034c0f01007387 */ /* 0x0001e20000100800 */
[----:B------:R-:W-:Y:S02]  /*115b0*/  IMAD.MOV R14, RZ, RZ, -R14 ;  /* 0x000000ffff0e7224 */ /* 0x000fe400078e0a0e */
[----:B------:R-:W-:Y:S02]  /*115c0*/  @!P2 IMAD.MOV R3, RZ, RZ, -R3 ;  /* 0x000000ffff03a224 */ /* 0x000fe400078e0a03 */
[----:B------:R-:W-:Y:S01]  /*115d0*/  @!P3 IMAD.IADD R4, R4, 0x1, -R9 ;  /* 0x000000010404b824 */ /* 0x000fe200078e0a09 */
[----:B------:R-:W-:Y:S01]  /*115e0*/  ISETP.GE.AND P3, PT, R12, RZ, PT ;  /* 0x000000ff0c00720c */ /* 0x000fe20003f66270 */
[----:B------:R-:W-:Y:S01]  /*115f0*/  VIADD R5, R26, 0xb0 ;  /* 0x000000b01a057836 */ /* 0x000fe20000000000 */
[----:B------:R1:W-:Y:S01]  /*11600*/  STL [R1+0x344], R3 ;  /* 0x0003440301007387 */ /* 0x0003e20000100800 */
[----:B------:R-:W-:-:S02]  /*11610*/  IMAD R13, R9, R14, R13 ;  /* 0x0000000e090d7224 */ /* 0x000fc400078e020d */
[----:B------:R-:W-:Y:S01]  /*11620*/  @!P0 IMAD.IADD R8, R8, 0x1, -R9 ;  /* 0x0000000108088824 */ /* 0x000fe200078e0a09 */
[C---:B------:R-:W-:Y:S01]  /*11630*/  ISETP.GT.U32.AND P0, PT, R9.reuse, R4, PT ;  /* 0x000000040900720c */ /* 0x040fe20003f04070 */
[C---:B------:R-:W-:Y:S01]  /*11640*/  VIADD R14, R26.reuse, 0xaf ;  /* 0x000000af1a0e7836 */ /* 0x040fe20000000000 */
[----:B------:R-:W-:Y:S01]  /*11650*/  IABS R16, R5 ;  /* 0x0000000500107213 */ /* 0x000fe20000000000 */
[C---:B------:R-:W-:Y:S01]  /*11660*/  VIADD R6, R26.reuse, 0xad ;  /* 0x000000ad1a067836 */ /* 0x040fe20000000000 */
[----:B------:R-:W-:Y:S01]  /*11670*/  ISETP.GT.U32.AND P4, PT, R9, R8, PT ;  /* 0x000000080900720c */ /* 0x000fe20003f84070 */
[----:B0-----:R-:W-:Y:S01]  /*11680*/  VIADD R15, R26, 0xab ;  /* 0x000000ab1a0f7836 */ /* 0x001fe20000000000 */
[----:B------:R-:W-:Y:S01]  /*11690*/  ISETP.GE.AND P2, PT, R5, RZ, PT ;  /* 0x000000ff0500720c */ /* 0x000fe20003f46270 */
[----:B-1----:R-:W-:Y:S01]  /*116a0*/  IMAD.MOV.U32 R3, RZ, RZ, R0 ;  /* 0x000000ffff037224 */ /* 0x002fe200078e0000 */
[----:B------:R-:W-:Y:S01]  /*116b0*/  IABS R12, R6 ;  /* 0x00000006000c7213 */ /* 0x000fe20000000000 */
[----:B------:R-:W-:Y:S01]  /*116c0*/  IMAD.HI.U32 R11, R10, R16, RZ ;  /* 0x000000100a0b7227 */ /* 0x000fe200078e00ff */
[----:B------:R-:W-:-:S03]  /*116d0*/  IABS R17, R15 ;  /* 0x0000000f00117213 */ /* 0x000fc60000000000 */
[----:B------:R-:W-:Y:S01]  /*116e0*/  @!P6 IMAD.MOV R3, RZ, RZ, -R3 ;  /* 0x000000ffff03e224 */ /* 0x000fe200078e0a03 */
[C---:B------:R-:W-:Y:S01]  /*116f0*/  ISETP.GT.U32.AND P6, PT, R9.reuse, R13, PT ;  /* 0x0000000d0900720c */ /* 0x040fe20003fc4070 */
[----:B------:R-:W-:Y:S02]  /*11700*/  IMAD.MOV R11, RZ, RZ, -R11 ;  /* 0x000000ffff0b7224 */ /* 0x000fe400078e0a0b */
[--C-:B------:R-:W-:Y:S01]  /*11710*/  @!P0 IMAD.IADD R4, R4, 0x1, -R9.reuse ;  /* 0x0000000104048824 */ /* 0x100fe200078e0a09 */
[----:B------:R-:W-:Y:S01]  /*11720*/  ISETP.GE.AND P0, PT, R14, RZ, PT ;  /* 0x000000ff0e00720c */ /* 0x000fe20003f06270 */
[C---:B------:R-:W-:Y:S01]  /*11730*/  IMAD R16, R9.reuse, R11, R16 ;  /* 0x0000000b09107224 */ /* 0x040fe200078e0210 */
[----:B------:R-:W-:Y:S01]  /*11740*/  IABS R14, R14 ;  /* 0x0000000e000e7213 */ /* 0x000fe20000000000 */
[----:B------:R-:W-:Y:S01]  /*11750*/  @!P4 IMAD.IADD R8, R8, 0x1, -R9 ;  /* 0x000000010808c824 */ /* 0x000fe200078e0a09 */
[----:B------:R0:W-:Y:S01]  /*11760*/  STL [R1+0x340], R3 ;  /* 0x0003400301007387 */ /* 0x0001e20000100800 */
[----:B------:R-:W-:Y:S01]  /*11770*/  VIADD R0, R26, 0xae ;  /* 0x000000ae1a007836 */ /* 0x000fe20000000000 */
[----:B------:R-:W-:Y:S01]  /*11780*/  ISETP.GT.U32.AND P4, PT, R9, R16, PT ;  /* 0x000000100900720c */ /* 0x000fe20003f84070 */
[----:B------:R-:W-:-:S03]  /*11790*/  IMAD.HI.U32 R7, R10, R14, RZ ;  /* 0x0000000e0a077227 */ /* 0x000fc600078e00ff */
[----:B------:R-:W-:Y:S01]  /*117a0*/  IABS R5, R0 ;  /* 0x0000000000057213 */ /* 0x000fe20000000000 */
[----:B------:R-:W-:Y:S02]  /*117b0*/  @!P6 IMAD.IADD R13, R13, 0x1, -R9 ;  /* 0x000000010d0de824 */ /* 0x000fe400078e0a09 */
[----:B------:R-:W-:Y:S02]  /*117c0*/  IMAD.MOV R7, RZ, RZ, -R7 ;  /* 0x000000ffff077224 */ /* 0x000fe400078e0a07 */
[----:B0-----:R-:W-:Y:S01]  /*117d0*/  IMAD.MOV.U32 R3, RZ, RZ, R4 ;  /* 0x000000ffff037224 */ /* 0x001fe200078e0004 */
[C---:B------:R-:W-:Y:S01]  /*117e0*/  ISETP.GT.U32.AND P6, PT, R9.reuse, R13, PT ;  /* 0x0000000d0900720c */ /* 0x040fe20003fc4070 */
[----:B------:R-:W-:Y:S02]  /*117f0*/  IMAD R14, R9, R7, R14 ;  /* 0x00000007090e7224 */ /* 0x000fe400078e020e */
[----:B------:R-:W-:Y:S01]  /*11800*/  @!P5 IMAD.MOV R3, RZ, RZ, -R3 ;  /* 0x000000ffff03d224 */ /* 0x000fe200078e0a03 */
[----:B------:R-:W-:Y:S01]  /*11810*/  ISETP.GE.AND P5, PT, R0, RZ, PT ;  /* 0x000000ff0000720c */ /* 0x000fe20003fa6270 */
[----:B------:R-:W-:-:S02]  /*11820*/  @!P4 IMAD.IADD R16, R16, 0x1, -R9 ;  /* 0x000000011010c824 */ /* 0x000fc400078e0a09 */
[C---:B------:R-:W-:Y:S01]  /*11830*/  IMAD.HI.U32 R0, R10.reuse, R12, RZ ;  /* 0x0000000c0a007227 */ /* 0x040fe200078e00ff */
[----:B------:R0:W-:Y:S02]  /*11840*/  STL [R1+0x33c], R3 ;  /* 0x00033c0301007387 */ /* 0x0001e40000100800 */
[----:B------:R-:W-:Y:S01]  /*11850*/  ISETP.GT.U32.AND P4, PT, R9, R16, PT ;  /* 0x000000100900720c */ /* 0x000fe20003f84070 */
[----:B------:R-:W-:-:S04]  /*11860*/  IMAD.HI.U32 R4, R10, R5, RZ ;  /* 0x000000050a047227 */ /* 0x000fc800078e00ff */
[----:B------:R-:W-:Y:S01]  /*11870*/  @!P6 IMAD.IADD R13, R13, 0x1, -R9 ;  /* 0x000000010d0de824 */ /* 0x000fe200078e0a09 */
[C---:B------:R-:W-:Y:S01]  /*11880*/  ISETP.GT.U32.AND P6, PT, R9.reuse, R14, PT ;  /* 0x0000000e0900720c */ /* 0x040fe20003fc4070 */
[----:B------:R-:W-:Y:S02]  /*11890*/  IMAD.MOV R4, RZ, RZ, -R4 ;  /* 0x000000ffff047224 */ /* 0x000fe400078e0a04 */
[----:B0-----:R-:W-:Y:S02]  /*118a0*/  IMAD.MOV.U32 R3, RZ, RZ, R8 ;  /* 0x000000ffff037224 */ /* 0x001fe400078e0008 */
[----:B------:R-:W-:Y:S02]  /*118b0*/  IMAD R5, R9, R4, R5 ;  /* 0x0000000409057224 */ /* 0x000fe400078e0205 */
[----:B------:R-:W-:Y:S01]  /*118c0*/  @!P1 IMAD.MOV R3, RZ, RZ, -R3 ;  /* 0x000000ffff039224 */ /* 0x000fe200078e0a03 */
[----:B------:R-:W-:Y:S01]  /*118d0*/  ISETP.GE.AND P1, PT, R6, RZ, PT ;  /* 0x000000ff0600720c */ /* 0x000fe20003f26270 */
[----:B------:R-:W-:-:S02]  /*118e0*/  IMAD.MOV R6, RZ, RZ, -R0 ;  /* 0x000000ffff067224 */ /* 0x000fc400078e0a00 */
[----:B------:R-:W-:Y:S01]  /*118f0*/  VIADD R0, R26, 0xac ;  /* 0x000000ac1a007836 */ /* 0x000fe20000000000 */
[----:B------:R0:W-:Y:S01]  /*11900*/  STL [R1+0x334], R3 ;  /* 0x0003340301007387 */ /* 0x0001e20000100800 */
[C---:B------:R-:W-:Y:S02]  /*11910*/  IMAD R12, R9.reuse, R6, R12 ;  /* 0x00000006090c7224 */ /* 0x040fe400078e020c */
[--C-:B------:R-:W-:Y:S01]  /*11920*/  @!P6 IMAD.IADD R14, R14, 0x1, -R9.reuse ;  /* 0x000000010e0ee824 */ /* 0x100fe200078e0a09 */
[----:B------:R-:W-:Y:S01]  /*11930*/  IABS R6, R0 ;  /* 0x0000000000067213 */ /* 0x000fe20000000000 */
[----:B------:R-:W-:Y:S01]  /*11940*/  @!P4 IMAD.IADD R16, R16, 0x1, -R9 ;  /* 0x000000011010c824 */ /* 0x000fe200078e0a09 */
[C---:B------:R-:W-:Y:S01]  /*11950*/  ISETP.GT.U32.AND P4, PT, R9.reuse, R5, PT ;  /* 0x000000050900720c */ /* 0x040fe20003f84070 */
[C---:B------:R-:W-:Y:S01]  /*11960*/  VIADD R8, R26.reuse, 0xaa ;  /* 0x000000aa1a087836 */ /* 0x040fe20000000000 */
[----:B------:R-:W-:Y:S01]  /*11970*/  ISETP.GT.U32.AND P6, PT, R9, R14, PT ;  /* 0x0000000e0900720c */ /* 0x000fe20003fc4070 */
[----:B------:R-:W-:-:S02]  /*11980*/  VIADD R4, R26, 0xa9 ;  /* 0x000000a91a047836 */ /* 0x000fc40000000000 */
[----:B0-----:R-:W-:Y:S01]  /*11990*/  IMAD.MOV.U32 R3, RZ, RZ, R13 ;  /* 0x000000ffff037224 */ /* 0x001fe200078e000d */
[----:B------:R-:W-:Y:S01]  /*119a0*/  IABS R11, R8 ;  /* 0x00000008000b7213 */ /* 0x000fe20000000000 */
[----:B------:R-:W-:Y:S01]  /*119b0*/  IMAD.HI.U32 R13, R10, R6, RZ ;  /* 0x000000060a0d7227 */ /* 0x000fe200078e00ff */
[----:B------:R-:W-:-:S03]  /*119c0*/  IABS R7, R4 ;  /* 0x0000000400077213 */ /* 0x000fc60000000000 */
[----:B------:R-:W-:Y:S01]  /*119d0*/  @!P3 IMAD.MOV R3, RZ, RZ, -R3 ;  /* 0x000000ffff03b224 */ /* 0x000fe200078e0a03 */
[----:B------:R-:W-:Y:S01]  /*119e0*/  ISETP.GT.U32.AND P3, PT, R9, R12, PT ;  /* 0x0000000c0900720c */ /* 0x000fe20003f64070 */
[----:B------:R-:W-:Y:S02]  /*119f0*/  IMAD.MOV R13, RZ, RZ, -R13 ;  /* 0x000000ffff0d7224 */ /* 0x000fe400078e0a0d */
[--C-:B------:R-:W-:Y:S01]  /*11a00*/  @!P6 IMAD.IADD R14, R14, 0x1, -R9.reuse ;  /* 0x000000010e0ee824 */ /* 0x100fe200078e0a09 */
[----:B------:R0:W-:Y:S01]  /*11a10*/  STL [R1+0x32c], R3 ;  /* 0x00032c0301007387 */ /* 0x0001e20000100800 */
[----:B------:R-:W-:-:S05]  /*11a20*/  @!P4 IMAD.IADD R5, R5, 0x1, -R9 ;  /* 0x000000010505c824 */ /* 0x000fca00078e0a09 */
[----:B------:R-:W-:-:S03]  /*11a30*/  ISETP.GT.U32.AND P4, PT, R9, R5, PT ;  /* 0x000000050900720c */ /* 0x000fc60003f84070 */
[----:B------:R-:W-:Y:S02]  /*11a40*/  @!P3 IMAD.IADD R12, R12, 0x1, -R9 ;  /* 0x000000010c0cb824 */ /* 0x000fe400078e0a09 */
[----:B0-----:R-:W-:Y:S02]  /*11a50*/  IMAD.MOV.U32 R3, RZ, RZ, R16 ;  /* 0x000000ffff037224 */ /* 0x001fe400078e0010 */
        /* <DEDUP_REMOVED lines=8> */
[----:B------:R-:W-:Y:S02]  /*11ae0*/  IMAD.MOV R6, RZ, RZ, -R6 ;  /* 0x000000ffff067224 */ /* 0x000fe400078e0a06 */
[----:B------:R-:W-:-:S04]  /*11af0*/  IMAD.HI.U32 R13, R10, R7, RZ ;  /* 0x000000070a0d7227 */ /* 0x000fc800078e00ff */
[----:B------:R-:W-:Y:S02]  /*11b00*/  IMAD.MOV R16, RZ, RZ, -R16 ;  /* 0x000000ffff107224 */ /* 0x000fe400078e0a10 */
[----:B0-----:R-:W-:Y:S02]  /*11b10*/  IMAD.MOV.U32 R3, RZ, RZ, R14 ;  /* 0x000000ffff037224 */ /* 0x001fe400078e000e */
[C---:B------:R-:W-:Y:S02]  /*11b20*/  IMAD R11, R9.reuse, R6, R11 ;  /* 0x00000006090b7224 */ /* 0x040fe400078e020b */
[----:B------:R-:W-:Y:S02]  /*11b30*/  @!P6 IMAD.IADD R0, R0, 0x1, -R9 ;  /* 0x000000010000e824 */ /* 0x000fe400078e0a09 */
[----:B------:R-:W-:Y:S02]  /*11b40*/  IMAD.MOV R13, RZ, RZ, -R13 ;  /* 0x000000ffff0d7224 */ /* 0x000fe400078e0a0d */
[----:B------:R-:W-:Y:S01]  /*11b50*/  VIADD R6, R26, 0xa8 ;  /* 0x000000a81a067836 */ /* 0x000fe20000000000 */
[----:B------:R-:W-:Y:S01]  /*11b60*/  ISETP.GT.U32.AND P6, PT, R9, R0, PT ;  /* 0x000000000900720c */ /* 0x000fe20003fc4070 */
[----:B------:R-:W-:-:S02]  /*11b70*/  @!P0 IMAD.MOV R3, RZ, RZ, -R3 ;  /* 0x000000ffff038224 */ /* 0x000fc400078e0a03 */
[----:B------:R-:W-:Y:S01]  /*11b80*/  @!P4 IMAD.IADD R5, R5, 0x1, -R9 ;  /* 0x000000010505c824 */ /* 0x000fe200078e0a09 */
[----:B------:R-:W-:Y:S01]  /*11b90*/  ISETP.GE.AND P4, PT, R15, RZ, PT ;  /* 0x000000ff0f00720c */ /* 0x000fe20003f86270 */
[C---:B------:R-:W-:Y:S01]  /*11ba0*/  IMAD R17, R9.reuse, R16, R17 ;  /* 0x0000001009117224 */ /* 0x040fe200078e0211 */
[----:B------:R0:W-:Y:S01]  /*11bb0*/  STL [R1+0x324], R3 ;  /* 0x0003240301007387 */ /* 0x0001e20000100800 */
[----:B------:R-:W-:Y:S01]  /*11bc0*/  @!P3 IMAD.IADD R12, R12, 0x1, -R9 ;  /* 0x000000010c0cb824 */ /* 0x000fe200078e0a09 */
[C---:B------:R-:W-:Y:S01]  /*11bd0*/  ISETP.GT.U32.AND P3, PT, R9.reuse, R11, PT ;  /* 0x0000000b0900720c */ /* 0x040fe20003f64070 */
[C---:B------:R-:W-:Y:S01]  /*11be0*/  IMAD R7, R9.reuse, R13, R7 ;  /* 0x0000000d09077224 */ /* 0x040fe200078e0207 */
[----:B------:R-:W-:Y:S01]  /*11bf0*/  IABS R13, R6 ;  /* 0x00000006000d7213 */ /* 0x000fe20000000000 */
[----:B------:R-:W-:Y:S01]  /*11c00*/  IMAD.MOV.U32 R14, RZ, RZ, R5 ;  /* 0x000000ffff0e7224 */ /* 0x000fe200078e0005 */
[----:B------:R-:W-:Y:S01]  /*11c10*/  ISETP.GT.U32.AND P0, PT, R9, R17, PT ;  /* 0x000000110900720c */ /* 0x000fe20003f04070 */
[----:B------:R-:W-:Y:S01]  /*11c20*/  @!P6 IMAD.IADD R0, R0, 0x1, -R9 ;  /* 0x000000010000e824 */ /* 0x000fe200078e0a09 */
[----:B------:R-:W-:Y:S01]  /*11c30*/  ISETP.GE.AND P6, PT, R4, RZ, PT ;  /* 0x000000ff0400720c */ /* 0x000fe20003fc6270 */
[----:B------:R-:W-:-:S02]  /*11c40*/  IMAD.MOV.U32 R5, RZ, RZ, R13 ;  /* 0x000000ffff057224 */ /* 0x000fc400078e000d */
[----:B0-----:R-:W-:Y:S02]  /*11c50*/  IMAD.MOV.U32 R3, RZ, RZ, R12 ;  /* 0x000000ffff037224 */ /* 0x001fe400078e000c */
[----:B------:R-:W-:Y:S01]  /*11c60*/  @!P5 IMAD.MOV R14, RZ, RZ, -R14 ;  /* 0x000000ffff0ed224 */ /* 0x000fe200078e0a0e */
[----:B------:R-:W-:Y:S01]  /*11c70*/  ISETP.GE.AND P5, PT, R8, RZ, PT ;  /* 0x000000ff0800720c */ /* 0x000fe20003fa6270 */
[----:B------:R-:W-:Y:S01]  /*11c80*/  @!P1 IMAD.MOV R3, RZ, RZ, -R3 ;  /* 0x000000ffff039224 */ /* 0x000fe200078e0a03 */
[----:B------:R-:W-:Y:S01]  /*11c90*/  ISETP.GT.U32.AND P1, PT, R9, R7, PT ;  /* 0x000000070900720c */ /* 0x000fe20003f24070 */
[----:B------:R-:W-:Y:S01]  /*11ca0*/  VIADD R8, R26, 0xa7 ;  /* 0x000000a71a087836 */ /* 0x000fe20000000000 */
[----:B------:R-:W-:Y:S01]  /*11cb0*/  STL [R1+0x320], R14 ;  /* 0x0003200e01007387 */ /* 0x000fe20000100800 */
[----:B------:R-:W-:-:S03]  /*11cc0*/  IMAD.HI.U32 R12, R10, R5, RZ ;  /* 0x000000050a0c7227 */ /* 0x000fc600078e00ff */
[----:B------:R0:W-:Y:S01]  /*11cd0*/  STL [R1+0x318], R3 ;  /* 0x0003180301007387 */ /* 0x0001e20000100800 */
[--C-:B------:R-:W-:Y:S01]  /*11ce0*/  @!P3 IMAD.IADD R11, R11, 0x1, -R9.reuse ;  /* 0x000000010b0bb824 */ /* 0x100fe200078e0a09 */
[----:B------:R-:W-:Y:S01]  /*11cf0*/  IABS R16, R8 ;  /* 0x0000000800107213 */ /* 0x000fe20000000000 */
[----:B------:R-:W-:Y:S02]  /*11d00*/  IMAD.MOV R12, RZ, RZ, -R12 ;  /* 0x000000ffff0c7224 */ /* 0x000fe400078e0a0c */
[----:B------:R-:W-:Y:S01]  /*11d10*/  @!P0 IMAD.IADD R17, R17, 0x1, -R9 ;  /* 0x0000000111118824 */ /* 0x000fe200078e0a09 */
[----:B------:R-:W-:Y:S01]  /*11d20*/  ISETP.GE.AND P0, PT, R6, RZ, PT ;  /* 0x000000ff0600720c */ /* 0x000fe20003f06270 */
[C---:B------:R-:W-:Y:S02]  /*11d30*/  IMAD R5, R9.reuse, R12, R5 ;  /* 0x0000000c09057224 */ /* 0x040fe400078e0205 */
[----:B------:R-:W-:Y:S01]  /*11d40*/  IMAD.HI.U32 R12, R10, R16, RZ ;  /* 0x000000100a0c7227 */ /* 0x000fe200078e00ff */
[----:B------:R-:W-:-:S03]  /*11d50*/  ISETP.GT.U32.AND P3, PT, R9, R17, PT ;  /* 0x000000110900720c */ /* 0x000fc60003f64070 */
[----:B0-----:R-:W-:Y:S02]  /*11d60*/  IMAD.MOV.U32 R3, RZ, RZ, R0 ;  /* 0x000000ffff037224 */ /* 0x001fe400078e0000 */
[----:B------:R-:W-:Y:S02]  /*11d70*/  @!P1 IMAD.IADD R7, R7, 0x1, -R9 ;  /* 0x0000000107079824 */ /* 0x000fe400078e0a09 */
[----:B------:R-:W-:Y:S01]  /*11d80*/  @!P2 IMAD.MOV R3, RZ, RZ, -R3 ;  /* 0x000000ffff03a224 */ /* 0x000fe200078e0a03 */
[C---:B------:R-:W-:Y:S01]  /*11d90*/  ISETP.GT.U32.AND P2, PT, R9.reuse, R11, PT ;  /* 0x0000000b0900720c */ /* 0x040fe20003f44070 */
[----:B------:R-:W-:Y:S01]  /*11da0*/  IMAD.MOV R12, RZ, RZ, -R12 ;  /* 0x000000ffff0c7224 */ /* 0x000fe200078e0a0c */
[C---:B------:R-:W-:Y:S01]  /*11db0*/  ISETP.GT.U32.AND P1, PT, R9.reuse, R7, PT ;  /* 0x000000070900720c */ /* 0x040fe20003f24070 */
[----:B------:R-:W-:Y:S01]  /*11dc0*/  VIADD R6, R26, 0xa6 ;  /* 0x000000a61a067836 */ /* 0x000fe20000000000 */
[----:B------:R0:W-:Y:S01]  /*11dd0*/  STL [R1+0x314], R3 ;  /* 0x0003140301007387 */ /* 0x0001e20000100800 */
[----:B------:R-:W-:-:S02]  /*11de0*/  IMAD R16, R9, R12, R16 ;  /* 0x0000000c09107224 */ /* 0x000fc400078e0210 */
[C---:B------:R-:W-:Y:S01]  /*11df0*/  VIADD R4, R26.reuse, 0xa5 ;  /* 0x000000a51a047836 */ /* 0x040fe20000000000 */
[----:B------:R-:W-:Y:S01]  /*11e00*/  IABS R15, R6 ;  /* 0x00000006000f7213 */ /* 0x000fe20000000000 */
[--C-:B------:R-:W-:Y:S01]  /*11e10*/  @!P3 IMAD.IADD R17, R17, 0x1, -R9.reuse ;  /* 0x000000011111b824 */ /* 0x100fe200078e0a09 */
[----:B------:R-:W-:Y:S01]  /*11e20*/  ISETP.GT.U32.AND P3, PT, R9, R5, PT ;  /* 0x000000050900720c */ /* 0x000fe20003f64070 */
[----:B------:R-:W-:Y:S01]  /*11e30*/  VIADD R0, R26, 0xa4 ;  /* 0x000000a41a007836 */ /* 0x000fe20000000000 */
[----:B------:R-:W-:Y:S01]  /*11e40*/  IABS R14, R4 ;  /* 0x00000004000e7213 */ /* 0x000fe20000000000 */
[----:B------:R-:W-:Y:S01]  /*11e50*/  @!P2 IMAD.IADD R11, R11, 0x1, -R9 ;  /* 0x000000010b0ba824 */ /* 0x000fe200078e0a09 */
[----:B------:R-:W-:Y:S01]  /*11e60*/  ISETP.GT.U32.AND P2, PT, R9, R16, PT ;  /* 0x000000100900720c */ /* 0x000fe20003f44070 */
[----:B------:R-:W-:Y:S01]  /*11e70*/  IMAD.HI.U32 R12, R10, R15, RZ ;  /* 0x0000000f0a0c7227 */ /* 0x000fe200078e00ff */
[----:B------:R-:W-:-:S03]  /*11e80*/  IABS R13, R0 ;  /* 0x00000000000d7213 */ /* 0x000fc60000000000 */
[----:B------:R-:W-:Y:S01]  /*11e90*/  @!P1 IMAD.IADD R7, R7, 0x1, -R9 ;  /* 0x0000000107079824 */ /* 0x000fe200078e0a09 */
[----:B------:R-:W-:Y:S01]  /*11ea0*/  ISETP.GE.AND P1, PT, R8, RZ, PT ;  /* 0x000000ff0800720c */ /* 0x000fe20003f26270 */
[----:B0-----:R-:W-:Y:S02]  /*11eb0*/  IMAD.MOV.U32 R3, RZ, RZ, R17 ;  /* 0x000000ffff037224 */ /* 0x001fe400078e0011 */
[----:B------:R-:W-:-:S04]  /*11ec0*/  IMAD.HI.U32 R8, R10, R14, RZ ;  /* 0x0000000e0a087227 */ /* 0x000fc800078e00ff */
[----:B------:R-:W-:Y:S02]  /*11ed0*/  IMAD.MOV R12, RZ, RZ, -R12 ;  /* 0x000000ffff0c7224 */ /* 0x000fe400078e0a0c */
[----:B------:R-:W-:Y:S02]  /*11ee0*/  @!P4 IMAD.MOV R3, RZ, RZ, -R3 ;  /* 0x000000ffff03c224 */ /* 0x000fe400078e0a03 */
[----:B------:R-:W-:Y:S02]  /*11ef0*/  IMAD.MOV R8, RZ, RZ, -R8 ;  /* 0x000000ffff087224 */ /* 0x000fe400078e0a08 */
[----:B------:R-:W-:Y:S01]  /*11f00*/  @!P2 IMAD.IADD R16, R16, 0x1, -R9 ;  /* 0x000000011010a824 */ /* 0x000fe200078e0a09 */
[----:B------:R0:W-:Y:S01]  /*11f10*/  STL [R1+0x30c], R3 ;  /* 0x00030c0301007387 */ /* 0x0001e20000100800 */
[----:B------:R-:W-:Y:S02]  /*11f20*/  IMAD R15, R9, R12, R15 ;  /* 0x0000000c090f7224 */ /* 0x000fe400078e020f */
[----:B------:R-:W-:Y:S01]  /*11f30*/  @!P3 IMAD.IADD R5, R5, 0x1, -R9 ;  /* 0x000000010505b824 */ /* 0x000fe200078e0a09 */
[----:B------:R-:W-:Y:S01]  /*11f40*/  ISETP.GE.AND P3, PT, R6, RZ, PT ;  /* 0x000000ff0600720c */ /* 0x000fe20003f66270 */
[C---:B------:R-:W-:Y:S01]  /*11f50*/  IMAD R14, R9.reuse, R8, R14 ;  /* 0x00000008090e7224 */ /* 0x040fe200078e020e */
[C---:B------:R-:W-:Y:S01]  /*11f60*/  ISETP.GT.U32.AND P4, PT, R9.reuse, R16, PT ;  /* 0x000000100900720c */ /* 0x040fe20003f84070 */
[----:B------:R-:W-:Y:S01]  /*11f70*/  @!P5 IMAD.MOV R11, RZ, RZ, -R11 ;  /* 0x000000ffff0bd224 */ /* 0x000fe200078e0a0b */
[C---:B------:R-:W-:Y:S01]  /*11f80*/  ISETP.GT.U32.AND P5, PT, R9.reuse, R15, PT ;  /* 0x0000000f0900720c */ /* 0x040fe20003fa4070 */
[----:B------:R-:W-:Y:S01]  /*11f90*/  IMAD.HI.U32 R6, R10, R13, RZ ;  /* 0x0000000d0a067227 */ /* 0x000fe200078e00ff */
[----:B------:R-:W-:-:S02]  /*11fa0*/  ISETP.GT.U32.AND P2, PT, R9, R5, PT ;  /* 0x000000050900720c */ /* 0x000fc40003f44070 */
[----:B------:R1:W-:Y:S01]  /*11fb0*/  STL [R1+0x308], R11 ;  /* 0x0003080b01007387 */ /* 0x0003e20000100800 */
[----:B0-----:R-:W-:Y:S02]  /*11fc0*/  IMAD.MOV.U32 R3, RZ, RZ, R7 ;  /* 0x000000ffff037224 */ /* 0x001fe400078e0007 */
[----:B------:R-:W-:Y:S02]  /*11fd0*/  IMAD.MOV R6, RZ, RZ, -R6 ;  /* 0x000000ffff067224 */ /* 0x000fe400078e0a06 */
[----:B------:R-:W-:Y:S01]  /*11fe0*/  @!P6 IMAD.MOV R3, RZ, RZ, -R3 ;  /* 0x000000ffff03e224 */ /* 0x000fe200078e0a03 */
[C---:B------:R-:W-:Y:S01]  /*11ff0*/  ISETP.GT.U32.AND P6, PT, R9.reuse, R14, PT ;  /* 0x0000000e0900720c */ /* 0x040fe20003fc4070 */
[C---:B------:R-:W-:Y:S02]  /*12000*/  IMAD R13, R9.reuse, R6, R13 ;  /* 0x00000006090d7224 */ /* 0x040fe400078e020d */
[----:B------:R-:W-:Y:S01]  /*12010*/  VIADD R12, R26, 0xa3 ;  /* 0x000000a31a0c7836 */ /* 0x000fe20000000000 */
[----:B------:R0:W-:Y:S01]  /*12020*/  STL [R1+0x304], R3 ;  /* 0x0003040301007387 */ /* 0x0001e20000100800 */
[--C-:B------:R-:W-:Y:S01]  /*12030*/  @!P4 IMAD.IADD R16, R16, 0x1, -R9.reuse ;  /* 0x000000011010c824 */ /* 0x100fe200078e0a09 */
[----:B------:R-:W-:Y:S01]  /*12040*/  ISETP.GT.U32.AND P4, PT, R9, R13, PT ;  /* 0x0000000d0900720c */ /* 0x000fe20003f84070 */
[--C-:B------:R-:W-:Y:S01]  /*12050*/  @!P5 IMAD.IADD R15, R15, 0x1, -R9.reuse ;  /* 0x000000010f0fd824 */ /* 0x100fe200078e0a09 */
[----:B------:R-:W-:Y:S01]  /*12060*/  IABS R6, R12 ;  /* 0x0000000c00067213 */ /* 0x000fe20000000000 */
[----:B------:R-:W-:Y:S01]  /*12070*/  VIADD R7, R26, 0xa2 ;  /* 0x000000a21a077836 */ /* 0x000fe20000000000 */
[----:B------:R-:W-:Y:S01]  /*12080*/  ISETP.GE.AND P5, PT, R0, RZ, PT ;  /* 0x000000ff0000720c */ /* 0x000fe20003fa6270 */
[--C-:B------:R-:W-:Y:S01]  /*12090*/  @!P2 IMAD.IADD R5, R5, 0x1, -R9.reuse ;  /* 0x000000010505a824 */ /* 0x100fe200078e0a09 */
[----:B------:R-:W-:Y:S01]  /*120a0*/  ISETP.GE.AND P2, PT, R4, RZ, PT ;  /* 0x000000ff0400720c */ /* 0x000fe20003f46270 */
[----:B------:R-:W-:Y:S01]  /*120b0*/  @!P6 IMAD.IADD R14, R14, 0x1, -R9 ;  /* 0x000000010e0ee824 */ /* 0x000fe200078e0a09 */
[----:B------:R-:W-:Y:S01]  /*120c0*/  ISETP.GT.U32.AND P6, PT, R9, R15, PT ;  /* 0x0000000f0900720c */ /* 0x000fe20003fc4070 */
[----:B------:R-:W-:Y:S01]  /*120d0*/  IMAD.HI.U32 R0, R10, R6, RZ ;  /* 0x000000060a007227 */ /* 0x000fe200078e00ff */
[----:B-1----:R-:W-:-:S03]  /*120e0*/  IABS R11, R7 ;  /* 0x00000007000b7213 */ /* 0x002fc60000000000 */
[----:B------:R-:W-:Y:S02]  /*120f0*/  IMAD.MOV R0, RZ, RZ, -R0 ;  /* 0x000000ffff007224 */ /* 0x000fe400078e0a00 */
[----:B------:R-:W-:Y:S01]  /*12100*/  @!P4 IMAD.IADD R13, R13, 0x1, -R9 ;  /* 0x000000010d0dc824 */ /* 0x000fe200078e0a09 */
[C---:B------:R-:W-:Y:S01]  /*12110*/  ISETP.GT.U32.AND P4, PT, R9.reuse, R14, PT ;  /* 0x0000000e0900720c */ /* 0x040fe20003f84070 */
[----:B------:R-:W-:Y:S02]  /*12120*/  IMAD R6, R9, R0, R6 ;  /* 0x0000000009067224 */ /* 0x000fe400078e0206 */
[----:B0-----:R-:W-:Y:S02]  /*12130*/  IMAD.MOV.U32 R3, RZ, RZ, R5 ;  /* 0x000000ffff037224 */ /* 0x001fe400078e0005 */
[----:B------:R-:W-:-:S04]  /*12140*/  IMAD.HI.U32 R5, R10, R11, RZ ;  /* 0x0000000b0a057227 */ /* 0x000fc800078e00ff */
[----:B------:R-:W-:Y:S01]  /*12150*/  @!P6 IMAD.IADD R15, R15, 0x1, -R9 ;  /* 0x000000010f0fe824 */ /* 0x000fe200078e0a09 */
[C---:B------:R-:W-:Y:S01]  /*12160*/  ISETP.GT.U32.AND P6, PT, R9.reuse, R6, PT ;  /* 0x000000060900720c */ /* 0x040fe20003fc4070 */
[----:B------:R-:W-:Y:S02]  /*12170*/  IMAD.MOV R5, RZ, RZ, -R5 ;  /* 0x000000ffff057224 */ /* 0x000fe400078e0a05 */
[----:B------:R-:W-:Y:S01]  /*12180*/  @!P0 IMAD.MOV R3, RZ, RZ, -R3 ;  /* 0x000000ffff038224 */ /* 0x000fe200078e0a03 */
[C---:B------:R-:W-:Y:S01]  /*12190*/  ISETP.GT.U32.AND P0, PT, R9.reuse, R13, PT ;  /* 0x0000000d0900720c */ /* 0x040fe20003f04070 */
[C---:B------:R-:W-:Y:S02]  /*121a0*/  VIADD R4, R26.reuse, 0xa1 ;  /* 0x000000a11a047836 */ /* 0x040fe40000000000 */
[C---:B------:R-:W-:Y:S01]  /*121b0*/  IMAD R11, R9.reuse, R5, R11 ;  /* 0x00000005090b7224 */ /* 0x040fe200078e020b */
[----:B------:R0:W-:Y:S01]  /*121c0*/  STL [R1+0x300], R3 ;  /* 0x0003000301007387 */ /* 0x0001e20000100800 */
[----:B------:R-:W-:Y:S01]  /*121d0*/  VIADD R0, R26, 0xa0 ;  /* 0x000000a01a007836 */ /* 0x000fe20000000000 */
[----:B------:R-:W-:Y:S01]  /*121e0*/  IABS R17, R4 ;  /* 0x0000000400117213 */ /* 0x000fe20000000000 */
[--C-:B------:R-:W-:Y:S01]  /*121f0*/  @!P4 IMAD.IADD R14, R14, 0x1, -R9.reuse ;  /* 0x000000010e0ec824 */ /* 0x100fe200078e0a09 */
[----:B------:R-:W-:Y:S01]  /*12200*/  ISETP.GT.U32.AND P4, PT, R9, R11, PT ;  /* 0x0000000b0900720c */ /* 0x000fe20003f84070 */
[----:B------:R-:W-:Y:S01]  /*12210*/  @!P6 IMAD.IADD R6, R6, 0x1, -R9 ;  /* 0x000000010606e824 */ /* 0x000fe200078e0a09 */
[----:B------:R-:W-:Y:S01]  /*12220*/  IABS R8, R0 ;  /* 0x0000000000087213 */ /* 0x000fe20000000000 */
[----:B------:R-:W-:Y:S01]  /*12230*/  IMAD.HI.U32 R18, R10, R17, RZ ;  /* 0x000000110a127227 */ /* 0x000fe200078e00ff */
[----:B------:R-:W-:-:S03]  /*12240*/  ISETP.GE.AND P6, PT, R7, RZ, PT ;  /* 0x000000ff0700720c */ /* 0x000fc60003fc6270 */
[----:B0-----:R-:W-:Y:S02]  /*12250*/  IMAD.MOV.U32 R3, RZ, RZ, R15 ;  /* 0x000000ffff037224 */ /* 0x001fe400078e000f */
[----:B------:R-:W-:Y:S01]  /*12260*/  @!P0 IMAD.IADD R13, R13, 0x1, -R9 ;  /* 0x000000010d0d8824 */ /* 0x000fe200078e0a09 */
[----:B------:R-:W-:Y:S01]  /*12270*/  ISETP.GE.AND P0, PT, R12, RZ, PT ;  /* 0x000000ff0c00720c */ /* 0x000fe20003f06270 */
[----:B------:R-:W-:Y:S01]  /*12280*/  @!P1 IMAD.MOV R16, RZ, RZ, -R16 ;  /* 0x000000ffff109224 */ /* 0x000fe200078e0a10 */
[----:B------:R-:W-:Y:S01]  /*12290*/  ISETP.GT.U32.AND P1, PT, R9, R6, PT ;  /* 0x000000060900720c */ /* 0x000fe20003f24070 */
[----:B------:R-:W-:Y:S02]  /*122a0*/  IMAD.MOV R18, RZ, RZ, -R18 ;  /* 0x000000ffff127224 */ /* 0x000fe400078e0a12 */
[----:B------:R-:W-:Y:S01]  /*122b0*/  IMAD.HI.U32 R12, R10, R8, RZ ;  /* 0x000000080a0c7227 */ /* 0x000fe200078e00ff */
[----:B------:R-:W-:Y:S03]  /*122c0*/  STL [R1+0x2fc], R16 ;  /* 0x0002fc1001007387 */ /* 0x000fe60000100800 */
[----:B------:R-:W-:-:S02]  /*122d0*/  @!P3 IMAD.MOV R3, RZ, RZ, -R3 ;  /* 0x000000ffff03b224 */ /* 0x000fc400078e0a03 */
[----:B------:R-:W-:Y:S02]  /*122e0*/  IMAD R7, R9, R18, R17 ;  /* 0x0000001209077224 */ /* 0x000fe400078e0211 */
[----:B------:R-:W-:Y:S01]  /*122f0*/  IMAD.MOV R12, RZ, RZ, -R12 ;  /* 0x000000ffff0c7224 */ /* 0x000fe200078e0a0c */
[----:B------:R0:W-:Y:S01]  /*12300*/  STL [R1+0x2f8], R3 ;  /* 0x0002f80301007387 */ /* 0x0001e20000100800 */
[--C-:B------:R-:W-:Y:S01]  /*12310*/  @!P4 IMAD.IADD R11, R11, 0x1, -R9.reuse ;  /* 0x000000010b0bc824 */ /* 0x100fe200078e0a09 */
[C---:B------:R-:W-:Y:S01]  /*12320*/  ISETP.GT.U32.AND P4, PT, R9.reuse, R7, PT ;  /* 0x000000070900720c */ /* 0x040fe20003f84070 */
[----:B------:R-:W-:Y:S01]  /*12330*/  @!P2 IMAD.MOV R14, RZ, RZ, -R14 ;  /* 0x000000ffff0ea224 */ /* 0x000fe200078e0a0e */
[----:B------:R-:W-:Y:S01]  /*12340*/  ISETP.GE.AND P2, PT, R4, RZ, PT ;  /* 0x000000ff0400720c */ /* 0x000fe20003f46270 */
[----:B------:R-:W-:Y:S01]  /*12350*/  VIADD R5, R26, 0x9f ;  /* 0x0000009f1a057836 */ /* 0x000fe20000000000 */
[C---:B------:R-:W-:Y:S01]  /*12360*/  ISETP.GT.U32.AND P3, PT, R9.reuse, R11, PT ;  /* 0x0000000b0900720c */ /* 0x040fe20003f64070 */
[C---:B------:R-:W-:Y:S01]  /*12370*/  IMAD R4, R9.reuse, R12, R8 ;  /* 0x0000000c09047224 */ /* 0x040fe200078e0208 */
[----:B------:R1:W-:Y:S01]  /*12380*/  STL [R1+0x2f4], R14 ;  /* 0x0002f40e01007387 */ /* 0x0003e20000100800 */
[----:B------:R-:W-:Y:S01]  /*12390*/  @!P1 IMAD.IADD R6, R6, 0x1, -R9 ;  /* 0x0000000106069824 */ /* 0x000fe200078e0a09 */
[----:B------:R-:W-:Y:S01]  /*123a0*/  IABS R19, R5 ;  /* 0x0000000500137213 */ /* 0x000fe20000000000 */
[----:B0-----:R-:W-:Y:S01]  /*123b0*/  IMAD.MOV.U32 R3, RZ, RZ, R13 ;  /* 0x000000ffff037224 */ /* 0x001fe200078e000d */
[----:B------:R-:W-:Y:S01]  /*123c0*/  ISETP.GT.U32.AND P1, PT, R9, R4, PT ;  /* 0x000000040900720c */ /* 0x000fe20003f24070 */
[----:B------:R-:W-:-:S02]  /*123d0*/  VIADD R8, R26, 0x9c ;  /* 0x0000009c1a087836 */ /* 0x000fc40000000000 */
[----:B------:R-:W-:Y:S01]  /*123e0*/  @!P5 IMAD.MOV R3, RZ, RZ, -R3 ;  /* 0x000000ffff03d224 */ /* 0x000fe200078e0a03 */
[----:B------:R-:W-:Y:S01]  /*123f0*/  ISETP.GE.AND P5, PT, R0, RZ, PT ;  /* 0x000000ff0000720c */ /* 0x000fe20003fa6270 */
[----:B------:R-:W-:Y:S01]  /*12400*/  IMAD.HI.U32 R13, R10, R19, RZ ;  /* 0x000000130a0d7227 */ /* 0x000fe200078e00ff */
[----:B-1----:R-:W-:Y:S02]  /*12410*/  IABS R14, R8 ;  /* 0x00000008000e7213 */ /* 0x002fe40000000000 */
[----:B------:R0:W-:Y:S01]  /*12420*/  STL [R1+0x2f0], R3 ;  /* 0x0002f00301007387 */ /* 0x0001e20000100800 */
[----:B------:R-:W-:Y:S02]  /*12430*/  IMAD.MOV R13, RZ, RZ, -R13 ;  /* 0x000000ffff0d7224 */ /* 0x000fe400078e0a0d */
[--C-:B------:R-:W-:Y:S01]  /*12440*/  @!P3 IMAD.IADD R11, R11, 0x1, -R9.reuse ;  /* 0x000000010b0bb824 */ /* 0x100fe200078e0a09 */
[----:B------:R-:W-:Y:S01]  /*12450*/  ISETP.GE.AND P3, PT, R5, RZ, PT ;  /* 0x000000ff0500720c */ /* 0x000fe20003f66270 */
[----:B------:R-:W-:-:S02]  /*12460*/  @!P4 IMAD.IADD R7, R7, 0x1, -R9 ;  /* 0x000000010707c824 */ /* 0x000fc400078e0a09 */
[----:B------:R-:W-:Y:S02]  /*12470*/  VIADD R0, R26, 0x9e ;  /* 0x0000009e1a007836 */ /* 0x000fe40000000000 */
[C---:B------:R-:W-:Y:S02]  /*12480*/  IMAD R19, R9.reuse, R13, R19 ;  /* 0x0000000d09137224 */ /* 0x040fe400078e0213 */
[----:B0-----:R-:W-:Y:S01]  /*12490*/  IMAD.MOV.U32 R3, RZ, RZ, R6 ;  /* 0x000000ffff037224 */ /* 0x001fe200078e0006 */
[----:B------:R-:W-:Y:S01]  /*124a0*/  IABS R18, R0 ;  /* 0x0000000000127213 */ /* 0x000fe20000000000 */
[----:B------:R-:W-:Y:S01]  /*124b0*/  @!P1 IMAD.IADD R4, R4, 0x1, -R9 ;  /* 0x0000000104049824 */ /* 0x000fe200078e0a09 */
[C---:B------:R-:W-:Y:S01]  /*124c0*/  ISETP.GT.U32.AND P1, PT, R9.reuse, R7, PT ;  /* 0x000000070900720c */ /* 0x040fe20003f24070 */
[----:B------:R-:W-:Y:S01]  /*124d0*/  @!P0 IMAD.MOV R3, RZ, RZ, -R3 ;  /* 0x000000ffff038224 */ /* 0x000fe200078e0a03 */
[----:B------:R-:W-:Y:S01]  /*124e0*/  ISETP.GE.AND P4, PT, R0, RZ, PT ;  /* 0x000000ff0000720c */ /* 0x000fe20003f86270 */
[----:B------:R-:W-:Y:S01]  /*124f0*/  VIADD R5, R26, 0x9d ;  /* 0x0000009d1a057836 */ /* 0x000fe20000000000 */
[----:B------:R-:W-:Y:S01]  /*12500*/  ISETP.GT.U32.AND P0, PT, R9, R4, PT ;  /* 0x000000040900720c */ /* 0x000fe20003f04070 */
[----:B------:R-:W-:Y:S01]  /*12510*/  IMAD.HI.U32 R6, R10, R18, RZ ;  /* 0x000000120a067227 */ /* 0x000fe200078e00ff */
[----:B------:R0:W-:Y:S02]  /*12520*/  STL [R1+0x2e4], R3 ;  /* 0x0002e40301007387 */ /* 0x0001e40000100800 */
[----:B------:R-:W-:Y:S01]  /*12530*/  IABS R17, R5 ;  /* 0x0000000500117213 */ /* 0x000fe20000000000 */
[----:B------:R-:W-:-:S02]  /*12540*/  IMAD.MOV R6, RZ, RZ, -R6 ;  /* 0x000000ffff067224 */ /* 0x000fc400078e0a06 */
[----:B------:R-:W-:Y:S02]  /*12550*/  VIADD R0, R26, 0x9b ;  /* 0x0000009b1a007836 */ /* 0x000fe40000000000 */
[----:B------:R-:W-:Y:S02]  /*12560*/  @!P1 IMAD.IADD R7, R7, 0x1, -R9 ;  /* 0x0000000107079824 */ /* 0x000fe400078e0a09 */
[C---:B------:R-:W-:Y:S01]  /*12570*/  IMAD R18, R9.reuse, R6, R18 ;  /* 0x0000000609127224 */ /* 0x040fe200078e0212 */
[----:B------:R-:W-:Y:S01]  /*12580*/  IABS R16, R0 ;  /* 0x0000000000107213 */ /* 0x000fe20000000000 */
[----:B0-----:R-:W-:Y:S02]  /*12590*/  IMAD.MOV.U32 R3, RZ, RZ, R11 ;  /* 0x000000ffff037224 */ /* 0x001fe400078e000b */
[----:B------:R-:W-:Y:S01]  /*125a0*/  IMAD.HI.U32 R11, R10, R17, RZ ;  /* 0x000000110a0b7227 */ /* 0x000fe200078e00ff */
[----:B------:R-:W-:-:S03]  /*125b0*/  ISETP.GT.U32.AND P1, PT, R9, R18, PT ;  /* 0x000000120900720c */ /* 0x000fc60003f24070 */
[----:B------:R-:W-:Y:S01]  /*125c0*/  @!P6 IMAD.MOV R3, RZ, RZ, -R3 ;  /* 0x000000ffff03e224 */ /* 0x000fe200078e0a03 */
[----:B------:R-:W-:Y:S01]  /*125d0*/  ISETP.GT.U32.AND P6, PT, R9, R19, PT ;  /* 0x000000130900720c */ /* 0x000fe20003fc4070 */
[----:B------:R-:W-:-:S03]  /*125e0*/  IMAD.HI.U32 R6, R10, R14, RZ ;  /* 0x0000000e0a067227 */ /* 0x000fc600078e00ff */
[----:B------:R0:W-:Y:S01]  /*125f0*/  STL [R1+0x2dc], R3 ;  /* 0x0002dc0301007387 */ /* 0x0001e20000100800 */
[----:B------:R-:W-:Y:S01]  /*12600*/  @!P0 IMAD.IADD R4, R4, 0x1, -R9 ;  /* 0x0000000104048824 */ /* 0x000fe200078e0a09 */
[----:B------:R-:W-:Y:S01]  /*12610*/  ISETP.GE.AND P0, PT, R5, RZ, PT ;  /* 0x000000ff0500720c */ /* 0x000fe20003f06270 */
[----:B------:R-:W-:Y:S02]  /*12620*/  IMAD.MOV R11, RZ, RZ, -R11 ;  /* 0x000000ffff0b7224 */ /* 0x000fe400078e0a0b */
[----:B------:R-:W-:Y:S02]  /*12630*/  IMAD.MOV R6, RZ, RZ, -R6 ;  /* 0x000000ffff067224 */ /* 0x000fe400078e0a06 */
[----:B------:R-:W-:Y:S02]  /*12640*/  IMAD R17, R9, R11, R17 ;  /* 0x0000000b09117224 */ /* 0x000fe400078e0211 */
[----:B------:R-:W-:Y:S01]  /*12650*/  @!P6 IMAD.IADD R19, R19, 0x1, -R9 ;  /* 0x000000011313e824 */ /* 0x000fe200078e0a09 */
[----:B------:R-:W-:Y:S01]  /*12660*/  ISETP.GE.AND P6, PT, R8, RZ, PT ;  /* 0x000000ff0800720c */ /* 0x000fe20003fc6270 */
[----:B0-----:R-:W-:-:S02]  /*12670*/  IMAD.MOV.U32 R3, RZ, RZ, R7 ;  /* 0x000000ffff037224 */ /* 0x001fc400078e0007 */
[C---:B------:R-:W-:Y:S02]  /*12680*/  IMAD R14, R9.reuse, R6, R14 ;  /* 0x00000006090e7224 */ /* 0x040fe400078e020e */
[----:B------:R-:W-:Y:S01]  /*12690*/  @!P2 IMAD.MOV R3, RZ, RZ, -R3 ;  /* 0x000000ffff03a224 */ /* 0x000fe200078e0a03 */
[C---:B------:R-:W-:Y:S01]  /*126a0*/  ISETP.GT.U32.AND P2, PT, R9.reuse, R19, PT ;  /* 0x000000130900720c */ /* 0x040fe20003f44070 */
[----:B------:R-:W-:Y:S02]  /*126b0*/  @!P1 IMAD.IADD R18, R18, 0x1, -R9 ;  /* 0x0000000112129824 */ /* 0x000fe400078e0a09 */
[----:B------:R-:W-:Y:S01]  /*126c0*/  IMAD.HI.U32 R5, R10, R16, RZ ;  /* 0x000000100a057227 */ /* 0x000fe200078e00ff */
[----:B------:R0:W-:Y:S02]  /*126d0*/  STL [R1+0x2d8], R3 ;  /* 0x0002d80301007387 */ /* 0x0001e40000100800 */
[----:B------:R-:W-:Y:S01]  /*126e0*/  ISETP.GT.U32.AND P1, PT, R9, R18, PT ;  /* 0x000000120900720c */ /* 0x000fe20003f24070 */
[----:B------:R-:W-:-:S02]  /*126f0*/  IMAD.MOV R5, RZ, RZ, -R5 ;  /* 0x000000ffff057224 */ /* 0x000fc400078e0a05 */
[C---:B------:R-:W-:Y:S02]  /*12700*/  VIADD R7, R26.reuse, 0x9a ;  /* 0x0000009a1a077836 */ /* 0x040fe40000000000 */
[----:B------:R-:W-:Y:S02]  /*12710*/  IMAD R16, R9, R5, R16 ;  /* 0x0000000509107224 */ /* 0x000fe400078e0210 */
[----:B------:R-:W-:Y:S01]  /*12720*/  @!P2 IMAD.IADD R19, R19, 0x1, -R9 ;  /* 0x000000011313a824 */ /* 0x000fe200078e0a09 */
[C---:B------:R-:W-:Y:S01]  /*12730*/  ISETP.GT.U32.AND P2, PT, R9.reuse, R14, PT ;  /* 0x0000000e0900720c */ /* 0x040fe20003f44070 */
[----:B0-----:R-:W-:Y:S01]  /*12740*/  IMAD.MOV.U32 R3, RZ, RZ, R4 ;  /* 0x000000ffff037224 */ /* 0x001fe200078e0004 */
[----:B------:R-:W-:Y:S01]  /*12750*/  IABS R8, R7 ;  /* 0x0000000700087213 */ /* 0x000fe20000000000 */
[C---:B------:R-:W-:Y:S02]  /*12760*/  VIADD R15, R26.reuse, 0x98 ;  /* 0x000000981a0f7836 */ /* 0x040fe40000000000 */
[----:B------:R-:W-:Y:S01]  /*12770*/  @!P5 IMAD.MOV R3, RZ, RZ, -R3 ;  /* 0x000000ffff03d224 */ /* 0x000fe200078e0a03 */
[----:B------:R-:W-:Y:S01]  /*12780*/  ISETP.GT.U32.AND P5, PT, R9, R17, PT ;  /* 0x000000110900720c */ /* 0x000fe20003fa4070 */
[----:B------:R-:W-:Y:S01]  /*12790*/  VIADD R5, R26, 0x99 ;  /* 0x000000991a057836 */ /* 0x000fe20000000000 */
[----:B------:R-:W-:Y:S01]  /*127a0*/  IABS R11, R15 ;  /* 0x0000000f000b7213 */ /* 0x000fe20000000000 */
[----:B------:R-:W-:Y:S01]  /*127b0*/  IMAD.MOV.U32 R20, RZ, RZ, R19 ;  /* 0x000000ffff147224 */ /* 0x000fe200078e0013 */
[----:B------:R0:W-:Y:S01]  /*127c0*/  STL [R1+0x2d0], R3 ;  /* 0x0002d00301007387 */ /* 0x0001e20000100800 */
[----:B------:R-:W-:Y:S01]  /*127d0*/  IMAD.HI.U32 R13, R10, R8, RZ ;  /* 0x000000080a0d7227 */ /* 0x000fe200078e00ff */
[----:B------:R-:W-:-:S03]  /*127e0*/  IABS R6, R5 ;  /* 0x0000000500067213 */ /* 0x000fc60000000000 */
[--C-:B------:R-:W-:Y:S02]  /*127f0*/  @!P2 IMAD.IADD R14, R14, 0x1, -R9.reuse ;  /* 0x000000010e0ea824 */ /* 0x100fe400078e0a09 */
[--C-:B------:R-:W-:Y:S01]  /*12800*/  @!P1 IMAD.IADD R18, R18, 0x1, -R9.reuse ;  /* 0x0000000112129824 */ /* 0x100fe200078e0a09 */
[----:B------:R-:W-:Y:S01]  /*12810*/  ISETP.GT.U32.AND P1, PT, R9, R16, PT ;  /* 0x000000100900720c */ /* 0x000fe20003f24070 */
[----:B------:R-:W-:Y:S01]  /*12820*/  @!P5 IMAD.IADD R17, R17, 0x1, -R9 ;  /* 0x000000011111d824 */ /* 0x000fe200078e0a09 */
[----:B------:R-:W-:Y:S01]  /*12830*/  ISETP.GE.AND P5, PT, R0, RZ, PT ;  /* 0x000000ff0000720c */ /* 0x000fe20003fa6270 */
[----:B------:R-:W-:Y:S01]  /*12840*/  @!P3 IMAD.MOV R20, RZ, RZ, -R20 ;  /* 0x000000ffff14b224 */ /* 0x000fe200078e0a14 */
[C---:B------:R-:W-:Y:S01]  /*12850*/  ISETP.GT.U32.AND P3, PT, R9.reuse, R14, PT ;  /* 0x0000000e0900720c */ /* 0x040fe20003f64070 */
[----:B------:R-:W-:Y:S01]  /*12860*/  IMAD.MOV.U32 R0, RZ, RZ, R11 ;  /* 0x000000ffff007224 */ /* 0x000fe200078e000b */
[----:B------:R-:W-:Y:S01]  /*12870*/  ISETP.GT.U32.AND P2, PT, R9, R17, PT ;  /* 0x000000110900720c */ /* 0x000fe20003f44070 */
[----:B------:R-:W-:Y:S01]  /*12880*/  IMAD.HI.U32 R11, R10, R6, RZ ;  /* 0x000000060a0b7227 */ /* 0x000fe200078e00ff */
[----:B------:R-:W-:Y:S03]  /*12890*/  STL [R1+0x2cc], R20 ;  /* 0x0002cc1401007387 */ /* 0x000fe60000100800 */
[----:B------:R-:W-:-:S02]  /*128a0*/  IMAD.MOV R13, RZ, RZ, -R13 ;  /* 0x000000ffff0d7224 */ /* 0x000fc400078e0a0d */
[----:B------:R-:W-:Y:S02]  /*128b0*/  IMAD.MOV R11, RZ, RZ, -R11 ;  /* 0x000000ffff0b7224 */ /* 0x000fe400078e0a0b */
[C---:B------:R-:W-:Y:S02]  /*128c0*/  IMAD R8, R9.reuse, R13, R8 ;  /* 0x0000000d09087224 */ /* 0x040fe400078e0208 */
[----:B------:R-:W-:Y:S02]  /*128d0*/  IMAD R6, R9, R11, R6 ;  /* 0x0000000b09067224 */ /* 0x000fe400078e0206 */
[--C-:B------:R-:W-:Y:S01]  /*128e0*/  @!P2 IMAD.IADD R17, R17, 0x1, -R9.reuse ;  /* 0x000000011111a824 */ /* 0x100fe200078e0a09 */
[C---:B------:R-:W-:Y:S01]  /*128f0*/  ISETP.GT.U32.AND P2, PT, R9.reuse, R8, PT ;  /* 0x000000080900720c */ /* 0x040fe20003f44070 */
        /* <DEDUP_REMOVED lines=8> */
[----:B------:R-:W-:Y:S01]  /*12980*/  IMAD.HI.U32 R13, R10, R0, RZ ;  /* 0x000000000a0d7227 */ /* 0x000fe200078e00ff */
[----:B------:R-:W-:Y:S02]  /*12990*/  IABS R12, R4 ;  /* 0x00000004000c7213 */ /* 0x000fe40000000000 */
[----:B------:R0:W-:Y:S01]  /*129a0*/  STL [R1+0x2c8], R3 ;  /* 0x0002c80301007387 */ /* 0x0001e20000100800 */
[--C-:B------:R-:W-:Y:S02]  /*129b0*/  @!P2 IMAD.IADD R8, R8, 0x1, -R9.reuse ;  /* 0x000000010808a824 */ /* 0x100fe400078e0a09 */
[----:B------:R-:W-:Y:S02]  /*129c0*/  @!P3 IMAD.IADD R6, R6, 0x1, -R9 ;  /* 0x000000010606b824 */ /* 0x000fe400078e0a09 */
[----:B------:R-:W-:Y:S01]  /*129d0*/  IMAD.MOV R13, RZ, RZ, -R13 ;  /* 0x000000ffff0d7224 */ /* 0x000fe200078e0a0d */
[----:B------:R-:W-:Y:S01]  /*129e0*/  ISETP.GT.U32.AND P3, PT, R9, R8, PT ;  /* 0x000000080900720c */ /* 0x000fe20003f64070 */
[----:B------:R-:W-:Y:S01]  /*129f0*/  @!P1 IMAD.IADD R16, R16, 0x1, -R9 ;  /* 0x0000000110109824 */ /* 0x000fe200078e0a09 */
[----:B------:R-:W-:Y:S01]  /*12a00*/  ISETP.GE.AND P1, PT, R5, RZ, PT ;  /* 0x000000ff0500720c */ /* 0x000fe20003f26270 */
[----:B------:R-:W-:-:S04]  /*12a10*/  IMAD.HI.U32 R7, R10, R12, RZ ;  /* 0x0000000c0a077227 */ /* 0x000fc800078e00ff */
[----:B0-----:R-:W-:Y:S02]  /*12a20*/  IMAD.MOV.U32 R3, RZ, RZ, R17 ;  /* 0x000000ffff037224 */ /* 0x001fe400078e0011 */
[C---:B------:R-:W-:Y:S02]  /*12a30*/  IMAD R0, R9.reuse, R13, R0 ;  /* 0x0000000d09007224 */ /* 0x040fe400078e0200 */
[----:B------:R-:W-:Y:S01]  /*12a40*/  @!P0 IMAD.MOV R3, RZ, RZ, -R3 ;  /* 0x000000ffff038224 */ /* 0x000fe200078e0a03 */
[C---:B------:R-:W-:Y:S01]  /*12a50*/  ISETP.GT.U32.AND P0, PT, R9.reuse, R6, PT ;  /* 0x000000060900720c */ /* 0x040fe20003f04070 */
[----:B------:R-:W-:Y:S01]  /*12a60*/  IMAD.MOV.U32 R17, RZ, RZ, R14 ;  /* 0x000000ffff117224 */ /* 0x000fe200078e000e */
[----:B------:R-:W-:Y:S01]  /*12a70*/  ISETP.GT.U32.AND P2, PT, R9, R0, PT ;  /* 0x000000000900720c */ /* 0x000fe20003f44070 */
[----:B------:R-:W-:Y:S01]  /*12a80*/  IMAD.MOV R7, RZ, RZ, -R7 ;  /* 0x000000ffff077224 */ /* 0x000fe200078e0a07 */
[----:B------:R0:W-:Y:S01]  /*12a90*/  STL [R1+0x2c4], R3 ;  /* 0x0002c40301007387 */ /* 0x0001e20000100800 */
[----:B------:R-:W-:-:S02]  /*12aa0*/  VIADD R5, R26, 0x95 ;  /* 0x000000951a057836 */ /* 0x000fc40000000000 */
[----:B------:R-:W-:Y:S02]  /*12ab0*/  @!P6 IMAD.MOV R17, RZ, RZ, -R17 ;  /* 0x000000ffff11e224 */ /* 0x000fe400078e0a11 */
[C---:B------:R-:W-:Y:S01]  /*12ac0*/  IMAD R12, R9.reuse, R7, R12 ;  /* 0x00000007090c7224 */ /* 0x040fe200078e020c */
[----:B------:R-:W-:Y:S01]  /*12ad0*/  IABS R7, R5 ;  /* 0x0000000500077213 */ /* 0x000fe20000000000 */
[--C-:B------:R-:W-:Y:S01]  /*12ae0*/  @!P3 IMAD.IADD R8, R8, 0x1, -R9.reuse ;  /* 0x000000010808b824 */ /* 0x100fe200078e0a09 */
[----:B------:R-:W-:Y:S01]  /*12af0*/  STL [R1+0x2c0], R17 ;  /* 0x0002c01101007387 */ /* 0x000fe20000100800 */
[----:B------:R-:W-:Y:S01]  /*12b00*/  VIADD R11, R26, 0x96 ;  /* 0x000000961a0b7836 */ /* 0x000fe20000000000 */
[----:B------:R-:W-:Y:S01]  /*12b10*/  ISETP.GT.U32.AND P6, PT, R9, R12, PT ;  /* 0x0000000c0900720c */ /* 0x000fe20003fc4070 */
[----:B0-----:R-:W-:Y:S01]  /*12b20*/  IMAD.MOV.U32 R3, RZ, RZ, R16 ;  /* 0x000000ffff037224 */ /* 0x001fe200078e0010 */
[----:B------:R-:W-:Y:S01]  /*12b30*/  ISETP.GE.AND P3, PT, R4, RZ, PT ;  /* 0x000000ff0400720c */ /* 0x000fe20003f66270 */
[----:B------:R-:W-:Y:S01]  /*12b40*/  @!P0 IMAD.IADD R6, R6, 0x1, -R9 ;  /* 0x0000000106068824 */ /* 0x000fe200078e0a09 */
[----:B------:R-:W-:Y:S01]  /*12b50*/  IABS R13, R11 ;  /* 0x0000000b000d7213 */ /* 0x000fe20000000000 */
[----:B------:R-:W-:Y:S01]  /*12b60*/  @!P5 IMAD.MOV R3, RZ, RZ, -R3 ;  /* 0x000000ffff03d224 */ /* 0x000fe200078e0a03 */
[----:B------:R-:W-:Y:S01]  /*12b70*/  ISETP.GE.AND P5, PT, R15, RZ, PT ;  /* 0x000000ff0f00720c */ /* 0x000fe20003fa6270 */
[----:B------:R-:W-:Y:S01]  /*12b80*/  IMAD.HI.U32 R15, R10, R7, RZ ;  /* 0x000000070a0f7227 */ /* 0x000fe200078e00ff */
[----:B------:R-:W-:-:S02]  /*12b90*/  ISETP.GE.AND P0, PT, R11, RZ, PT ;  /* 0x000000ff0b00720c */ /* 0x000fc40003f06270 */
[----:B------:R0:W-:Y:S01]  /*12ba0*/  STL [R1+0x2bc], R3 ;  /* 0x0002bc0301007387 */ /* 0x0001e20000100800 */
[----:B------:R-:W-:Y:S02]  /*12bb0*/  IMAD.MOV R15, RZ, RZ, -R15 ;  /* 0x000000ffff0f7224 */ /* 0x000fe400078e0a0f */
[----:B------:R-:W-:Y:S02]  /*12bc0*/  @!P2 IMAD.IADD R0, R0, 0x1, -R9 ;  /* 0x000000010000a824 */ /* 0x000fe400078e0a09 */
[C---:B------:R-:W-:Y:S02]  /*12bd0*/  IMAD R7, R9.reuse, R15, R7 ;  /* 0x0000000f09077224 */ /* 0x040fe400078e0207 */
[----:B------:R-:W-:Y:S01]  /*12be0*/  IMAD.HI.U32 R14, R10, R13, RZ ;  /* 0x0000000d0a0e7227 */ /* 0x000fe200078e00ff */
[----:B------:R-:W-:-:S03]  /*12bf0*/  ISETP.GT.U32.AND P2, PT, R9, R0, PT ;  /* 0x000000000900720c */ /* 0x000fc60003f44070 */
[----:B0-----:R-:W-:Y:S02]  /*12c00*/  IMAD.MOV.U32 R3, RZ, RZ, R8 ;  /* 0x000000ffff037224 */ /* 0x001fe400078e0008 */
[----:B------:R-:W-:Y:S02]  /*12c10*/  @!P6 IMAD.IADD R12, R12, 0x1, -R9 ;  /* 0x000000010c0ce824 */ /* 0x000fe400078e0a09 */
[----:B------:R-:W-:Y:S01]  /*12c20*/  @!P4 IMAD.MOV R3, RZ, RZ, -R3 ;  /* 0x000000ffff03c224 */ /* 0x000fe200078e0a03 */
[----:B------:R-:W-:Y:S01]  /*12c30*/  ISETP.GE.AND P4, PT, R5, RZ, PT ;  /* 0x000000ff0500720c */ /* 0x000fe20003f86270 */
[----:B------:R-:W-:Y:S01]  /*12c40*/  IMAD.MOV R14, RZ, RZ, -R14 ;  /* 0x000000ffff0e7224 */ /* 0x000fe200078e0a0e */
[C---:B------:R-:W-:Y:S01]  /*12c50*/  ISETP.GT.U32.AND P6, PT, R9.reuse, R12, PT ;  /* 0x0000000c0900720c */ /* 0x040fe20003fc4070 */
[----:B------:R-:W-:Y:S01]  /*12c60*/  VIADD R8, R26, 0x94 ;  /* 0x000000941a087836 */ /* 0x000fe20000000000 */
[----:B------:R0:W-:Y:S01]  /*12c70*/  STL [R1+0x2b8], R3 ;  /* 0x0002b80301007387 */ /* 0x0001e20000100800 */
[----:B------:R-:W-:-:S02]  /*12c80*/  IMAD R4, R9, R14, R13 ;  /* 0x0000000e09047224 */ /* 0x000fc400078e020d */
[--C-:B------:R-:W-:Y:S02]  /*12c90*/  @!P2 IMAD.IADD R0, R0, 0x1, -R9.reuse ;  /* 0x000000010000a824 */ /* 0x100fe400078e0a09 */
[----:B------:R-:W-:Y:S01]  /*12ca0*/  VIADD R11, R26, 0x93 ;  /* 0x000000931a0b7836 */ /* 0x000fe20000000000 */
[----:B------:R-:W-:Y:S01]  /*12cb0*/  ISETP.GT.U32.AND P2, PT, R9, R4, PT ;  /* 0x000000040900720c */ /* 0x000fe20003f44070 */
[----:B------:R-:W-:Y:S01]  /*12cc0*/  @!P5 IMAD.MOV R0, RZ, RZ, -R0 ;  /* 0x000000ffff00d224 */ /* 0x000fe200078e0a00 */
[----:B------:R-:W-:Y:S01]  /*12cd0*/  ISETP.GE.AND P5, PT, R8, RZ, PT ;  /* 0x000000ff0800720c */ /* 0x000fe20003fa6270 */
[----:B------:R-:W-:Y:S02]  /*12ce0*/  VIADD R5, R26, 0x92 ;  /* 0x000000921a057836 */ /* 0x000fe40000000000 */
[----:B0-----:R-:W-:Y:S01]  /*12cf0*/  IMAD.MOV.U32 R3, RZ, RZ, R6 ;  /* 0x000000ffff037224 */ /* 0x001fe200078e0006 */
[----:B------:R-:W-:Y:S01]  /*12d00*/  IABS R6, R8 ;  /* 0x0000000800067213 */ /* 0x000fe20000000000 */
[----:B------:R-:W-:Y:S01]  /*12d10*/  @!P6 IMAD.IADD R12, R12, 0x1, -R9 ;  /* 0x000000010c0ce824 */ /* 0x000fe200078e0a09 */
[----:B------:R-:W-:Y:S01]  /*12d20*/  ISETP.GE.AND P6, PT, R11, RZ, PT ;  /* 0x000000ff0b00720c */ /* 0x000fe20003fc6270 */
[----:B------:R-:W-:Y:S01]  /*12d30*/  @!P1 IMAD.MOV R3, RZ, RZ, -R3 ;  /* 0x000000ffff039224 */ /* 0x000fe200078e0a03 */
[----:B------:R-:W-:Y:S01]  /*12d40*/  ISETP.GT.U32.AND P1, PT, R9, R7, PT ;  /* 0x000000070900720c */ /* 0x000fe20003f24070 */
[----:B------:R-:W-:Y:S01]  /*12d50*/  IMAD.HI.U32 R8, R10, R6, RZ ;  /* 0x000000060a087227 */ /* 0x000fe200078e00ff */
[----:B------:R-:W-:-:S02]  /*12d60*/  IABS R11, R11 ;  /* 0x0000000b000b7213 */ /* 0x000fc40000000000 */
[----:B------:R0:W-:Y:S01]  /*12d70*/  STL [R1+0x2b4], R3 ;  /* 0x0002b40301007387 */ /* 0x0001e20000100800 */
[--C-:B------:R-:W-:Y:S02]  /*12d80*/  @!P2 IMAD.IADD R4, R4, 0x1, -R9.reuse ;  /* 0x000000010404a824 */ /* 0x100fe400078e0a09 */
[----:B------:R-:W-:Y:S01]  /*12d90*/  IMAD.MOV R8, RZ, RZ, -R8 ;  /* 0x000000ffff087224 */ /* 0x000fe200078e0a08 */
[----:B------:R1:W-:Y:S01]  /*12da0*/  STL [R1+0x2b0], R0 ;  /* 0x0002b00001007387 */ /* 0x0003e20000100800 */
[C---:B------:R-:W-:Y:S01]  /*12db0*/  VIADD R17, R26.reuse, 0x90 ;  /* 0x000000901a117836 */ /* 0x040fe20000000000 */
[----:B------:R-:W-:Y:S01]  /*12dc0*/  ISETP.GT.U32.AND P2, PT, R9, R4, PT ;  /* 0x000000040900720c */ /* 0x000fe20003f44070 */
[----:B------:R-:W-:Y:S02]  /*12dd0*/  VIADD R18, R26, 0x8c ;  /* 0x0000008c1a127836 */ /* 0x000fe40000000000 */
[----:B------:R-:W-:Y:S02]  /*12de0*/  @!P1 IMAD.IADD R7, R7, 0x1, -R9 ;  /* 0x0000000107079824 */ /* 0x000fe400078e0a09 */
[----:B0-----:R-:W-:-:S02]  /*12df0*/  IMAD.MOV.U32 R3, RZ, RZ, R12 ;  /* 0x000000ffff037224 */ /* 0x001fc400078e000c */
[----:B------:R-:W-:Y:S01]  /*12e00*/  IMAD.HI.U32 R12, R10, R11, RZ ;  /* 0x0000000b0a0c7227 */ /* 0x000fe200078e00ff */
[----:B------:R-:W-:Y:S02]  /*12e10*/  ISETP.GT.U32.AND P1, PT, R9, R7, PT ;  /* 0x000000070900720c */ /* 0x000fe40003f24070 */
[----:B-1----:R-:W-:Y:S01]  /*12e20*/  IABS R0, R5 ;  /* 0x0000000500007213 */ /* 0x002fe20000000000 */
[----:B------:R-:W-:Y:S01]  /*12e30*/  @!P3 IMAD.MOV R3, RZ, RZ, -R3 ;  /* 0x000000ffff03b224 */ /* 0x000fe200078e0a03 */
[----:B------:R-:W-:Y:S01]  /*12e40*/  ISETP.GE.AND P3, PT, R5, RZ, PT ;  /* 0x000000ff0500720c */ /* 0x000fe20003f66270 */
[----:B------:R-:W-:Y:S02]  /*12e50*/  IMAD R5, R9, R8, R6 ;  /* 0x0000000809057224 */ /* 0x000fe400078e0206 */
[----:B------:R-:W-:Y:S01]  /*12e60*/  VIADD R8, R26, 0x91 ;  /* 0x000000911a087836 */ /* 0x000fe20000000000 */
[----:B------:R0:W-:Y:S01]  /*12e70*/  STL [R1+0x2ac], R3 ;  /* 0x0002ac0301007387 */ /* 0x0001e20000100800 */
[----:B------:R-:W-:-:S02]  /*12e80*/  IMAD.MOV R12, RZ, RZ, -R12 ;  /* 0x000000ffff0c7224 */ /* 0x000fc400078e0a0c */
[--C-:B------:R-:W-:Y:S01]  /*12e90*/  @!P2 IMAD.IADD R4, R4, 0x1, -R9.reuse ;  /* 0x000000010404a824 */ /* 0x100fe200078e0a09 */
[----:B------:R-:W-:Y:S01]  /*12ea0*/  IABS R13, R8 ;  /* 0x00000008000d7213 */ /* 0x000fe20000000000 */
[----:B------:R-:W-:Y:S01]  /*12eb0*/  @!P1 IMAD.IADD R7, R7, 0x1, -R9 ;  /* 0x0000000107079824 */ /* 0x000fe200078e0a09 */
[----:B------:R-:W-:Y:S01]  /*12ec0*/  ISETP.GE.AND P1, PT, R8, RZ, PT ;  /* 0x000000ff0800720c */ /* 0x000fe20003f26270 */
[C---:B------:R-:W-:Y:S01]  /*12ed0*/  IMAD R8, R9.reuse, R12, R11 ;  /* 0x0000000c09087224 */ /* 0x040fe200078e020b */
[----:B------:R-:W-:Y:S01]  /*12ee0*/  ISETP.GT.U32.AND P2, PT, R9, R5, PT ;  /* 0x000000050900720c */ /* 0x000fe20003f44070 */
[----:B------:R-:W-:-:S04]  /*12ef0*/  IMAD.HI.U32 R6, R10, R0, RZ ;  /* 0x000000000a067227 */ /* 0x000fc800078e00ff */
[----:B0-----:R-:W-:Y:S02]  /*12f00*/  IMAD.MOV.U32 R3, RZ, RZ, R7 ;  /* 0x000000ffff037224 */ /* 0x001fe400078e0007 */
[----:B------:R-:W-:Y:S02]  /*12f10*/  IMAD.MOV R6, RZ, RZ, -R6 ;  /* 0x000000ffff067224 */ /* 0x000fe400078e0a06 */
[----:B------:R-:W-:Y:S01]  /*12f20*/  @!P4 IMAD.MOV R3, RZ, RZ, -R3 ;  /* 0x000000ffff03c224 */ /* 0x000fe200078e0a03 */
[----:B------:R-:W-:Y:S01]  /*12f30*/  ISETP.GT.U32.AND P4, PT, R9, R8, PT ;  /* 0x000000080900720c */ /* 0x000fe20003f84070 */
[----:B------:R-:W-:Y:S02]  /*12f40*/  IMAD.MOV.U32 R14, RZ, RZ, R4 ;  /* 0x000000ffff0e7224 */ /* 0x000fe400078e0004 */
[----:B------:R-:W-:Y:S02]  /*12f50*/  @!P2 IMAD.IADD R5, R5, 0x1, -R9 ;  /* 0x000000010505a824 */ /* 0x000fe400078e0a09 */
[----:B------:R-:W-:-:S02]  /*12f60*/  IMAD R0, R9, R6, R0 ;  /* 0x0000000609007224 */ /* 0x000fc400078e0200 */
[----:B------:R-:W-:Y:S01]  /*12f70*/  @!P0 IMAD.MOV R14, RZ, RZ, -R14 ;  /* 0x000000ffff0e8224 */ /* 0x000fe200078e0a0e */
[----:B------:R-:W-:Y:S01]  /*12f80*/  ISETP.GT.U32.AND P2, PT, R9, R5, PT ;  /* 0x000000050900720c */ /* 0x000fe20003f44070 */
[----:B------:R-:W-:Y:S01]  /*12f90*/  VIADD R6, R26, 0x8f ;  /* 0x0000008f1a067836 */ /* 0x000fe20000000000 */
[----:B------:R-:W-:Y:S01]  /*12fa0*/  ISETP.GE.AND P0, PT, R17, RZ, PT ;  /* 0x000000ff1100720c */ /* 0x000fe20003f06270 */
[----:B------:R-:W-:Y:S01]  /*12fb0*/  IMAD.HI.U32 R4, R10, R13, RZ ;  /* 0x0000000d0a047227 */ /* 0x000fe200078e00ff */
[----:B------:R0:W-:Y:S01]  /*12fc0*/  STL [R1+0x2a8], R14 ;  /* 0x0002a80e01007387 */ /* 0x0001e20000100800 */
[----:B------:R-:W-:Y:S02]  /*12fd0*/  IABS R17, R17 ;  /* 0x0000001100117213 */ /* 0x000fe40000000000 */
[----:B------:R-:W-:Y:S01]  /*12fe0*/  @!P4 IMAD.IADD R8, R8, 0x1, -R9 ;  /* 0x000000010808c824 */ /* 0x000fe200078e0a09 */
[----:B------:R-:W-:Y:S01]  /*12ff0*/  IABS R16, R6 ;  /* 0x0000000600107213 */ /* 0x000fe20000000000 */
[----:B------:R-:W-:Y:S01]  /*13000*/  IMAD.MOV R4, RZ, RZ, -R4 ;  /* 0x000000ffff047224 */ /* 0x000fe200078e0a04 */
[----:B------:R1:W-:Y:S01]  /*13010*/  STL [R1+0x2a4], R3 ;  /* 0x0002a40301007387 */ /* 0x0003e20000100800 */
[----:B------:R-:W-:Y:S01]  /*13020*/  VIADD R19, R26, 0x8d ;  /* 0x0000008d1a137836 */ /* 0x000fe20000000000 */
[C---:B------:R-:W-:Y:S01]  /*13030*/  ISETP.GT.U32.AND P4, PT, R9.reuse, R8, PT ;  /* 0x000000080900720c */ /* 0x040fe20003f84070 */
[----:B------:R-:W-:-:S02]  /*13040*/  IMAD R13, R9, R4, R13 ;  /* 0x00000004090d7224 */ /* 0x000fc400078e020d */
[----:B0-----:R-:W-:Y:S01]  /*13050*/  VIADD R14, R26, 0x8e ;  /* 0x0000008e1a0e7836 */ /* 0x001fe20000000000 */
[----:B------:R-:W-:Y:S01]  /*13060*/  IABS R12, R19 ;  /* 0x00000013000c7213 */ /* 0x000fe20000000000 */
[----:B------:R-:W-:-:S03]  /*13070*/  IMAD.HI.U32 R11, R10, R16, RZ ;  /* 0x000000100a0b7227 */ /* 0x000fc600078e00ff */
[----:B------:R-:W-:Y:S01]  /*13080*/  IABS R15, R14 ;  /* 0x0000000e000f7213 */ /* 0x000fe20000000000 */
[----:B------:R-:W-:-:S04]  /*13090*/  IMAD.HI.U32 R4, R10, R17, RZ ;  /* 0x000000110a047227 */ /* 0x000fc800078e00ff */
[----:B------:R-:W-:Y:S01]  /*130a0*/  @!P4 IMAD.IADD R8, R8, 0x1, -R9 ;  /* 0x000000010808c824 */ /* 0x000fe200078e0a09 */
[----:B------:R-:W-:Y:S01]  /*130b0*/  ISETP.GT.U32.AND P4, PT, R9, R13, PT ;  /* 0x0000000d0900720c */ /* 0x000fe20003f84070 */
[----:B------:R-:W-:Y:S02]  /*130c0*/  IMAD.MOV R11, RZ, RZ, -R11 ;  /* 0x000000ffff0b7224 */ /* 0x000fe400078e0a0b */
[----:B------:R-:W-:-:S04]  /*130d0*/  IMAD.HI.U32 R7, R10, R15, RZ ;  /* 0x0000000f0a077227 */ /* 0x000fc800078e00ff */
[----:B------:R-:W-:Y:S01]  /*130e0*/  @!P2 IMAD.IADD R5, R5, 0x1, -R9 ;  /* 0x000000010505a824 */ /* 0x000fe200078e0a09 */
[C---:B------:R-:W-:Y:S01]  /*130f0*/  ISETP.GT.U32.AND P2, PT, R9.reuse, R0, PT ;  /* 0x000000000900720c */ /* 0x040fe20003f44070 */
[----:B------:R-:W-:Y:S02]  /*13100*/  IMAD.MOV R4, RZ, RZ, -R4 ;  /* 0x000000ffff047224 */ /* 0x000fe400078e0a04 */
[C---:B------:R-:W-:Y:S02]  /*13110*/  IMAD R16, R9.reuse, R11, R16 ;  /* 0x0000000b09107224 */ /* 0x040fe400078e0210 */
[----:B------:R-:W-:Y:S02]  /*13120*/  IMAD.MOV R11, RZ, RZ, -R7 ;  /* 0x000000ffff0b7224 */ /* 0x000fe400078e0a07 */
[----:B------:R-:W-:Y:S01]  /*13130*/  IMAD R17, R9, R4, R17 ;  /* 0x0000000409117224 */ /* 0x000fe200078e0211 */
[----:B------:R-:W-:Y:S01]  /*13140*/  IABS R4, R18 ;  /* 0x0000001200047213 */ /* 0x000fe20000000000 */
[----:B------:R-:W-:-:S02]  /*13150*/  IMAD.MOV.U32 R20, RZ, RZ, R5 ;  /* 0x000000ffff147224 */ /* 0x000fc400078e0005 */
[C---:B------:R-:W-:Y:S02]  /*13160*/  IMAD R15, R9.reuse, R11, R15 ;  /* 0x0000000b090f7224 */ /* 0x040fe400078e020f */
[----:B------:R-:W-:Y:S01]  /*13170*/  @!P5 IMAD.MOV R20, RZ, RZ, -R20 ;  /* 0x000000ffff14d224 */ /* 0x000fe200078e0a14 */
[----:B------:R-:W-:Y:S01]  /*13180*/  ISETP.GT.U32.AND P5, PT, R9, R17, PT ;  /* 0x000000110900720c */ /* 0x000fe20003fa4070 */
[--C-:B------:R-:W-:Y:S01]  /*13190*/  @!P4 IMAD.IADD R13, R13, 0x1, -R9.reuse ;  /* 0x000000010d0dc824 */ /* 0x100fe200078e0a09 */
[----:B------:R-:W-:Y:S01]  /*131a0*/  ISETP.GT.U32.AND P4, PT, R9, R15, PT ;  /* 0x0000000f0900720c */ /* 0x000fe20003f84070 */
[----:B------:R-:W-:Y:S01]  /*131b0*/  IMAD.HI.U32 R5, R10, R4, RZ ;  /* 0x000000040a057227 */ /* 0x000fe200078e00ff */
[----:B------:R0:W-:Y:S03]  /*131c0*/  STL [R1+0x298], R20 ;  /* 0x0002981401007387 */ /* 0x0001e60000100800 */
[----:B------:R-:W-:-:S02]  /*131d0*/  @!P2 IMAD.IADD R0, R0, 0x1, -R9 ;  /* 0x000000010000a824 */ /* 0x000fc400078e0a09 */
[----:B-1----:R-:W-:Y:S02]  /*131e0*/  IMAD.MOV.U32 R3, RZ, RZ, R8 ;  /* 0x000000ffff037224 */ /* 0x002fe400078e0008 */
[----:B------:R-:W-:Y:S01]  /*131f0*/  IMAD.MOV R5, RZ, RZ, -R5 ;  /* 0x000000ffff057224 */ /* 0x000fe200078e0a05 */
[C---:B------:R-:W-:Y:S01]  /*13200*/  ISETP.GT.U32.AND P2, PT, R9.reuse, R0, PT ;  /* 0x000000000900720c */ /* 0x040fe20003f44070 */
[----:B------:R-:W-:Y:S01]  /*13210*/  @!P6 IMAD.MOV R3, RZ, RZ, -R3 ;  /* 0x000000ffff03e224 */ /* 0x000fe200078e0a03 */
[C---:B------:R-:W-:Y:S01]  /*13220*/  ISETP.GT.U32.AND P6, PT, R9.reuse, R16, PT ;  /* 0x000000100900720c */ /* 0x040fe20003fc4070 */
[----:B------:R-:W-:Y:S02]  /*13230*/  IMAD R4, R9, R5, R4 ;  /* 0x0000000509047224 */ /* 0x000fe400078e0204 */
[----:B------:R-:W-:Y:S01]  /*13240*/  VIADD R5, R26, 0x8b ;  /* 0x0000008b1a057836 */ /* 0x000fe20000000000 */
[----:B------:R1:W-:Y:S01]  /*13250*/  STL [R1+0x294], R3 ;  /* 0x0002940301007387 */ /* 0x0003e20000100800 */
[--C-:B------:R-:W-:Y:S01]  /*13260*/  @!P5 IMAD.IADD R17, R17, 0x1, -R9.reuse ;  /* 0x000000011111d824 */ /* 0x100fe200078e0a09 */
[----:B------:R-:W-:Y:S01]  /*13270*/  ISETP.GT.U32.AND P5, PT, R9, R13, PT ;  /* 0x0000000d0900720c */ /* 0x000fe20003fa4070 */
[----:B------:R-:W-:Y:S01]  /*13280*/  @!P4 IMAD.IADD R15, R15, 0x1, -R9 ;  /* 0x000000010f0fc824 */ /* 0x000fe200078e0a09 */
[----:B------:R-:W-:Y:S01]  /*13290*/  IABS R11, R5 ;  /* 0x00000005000b7213 */ /* 0x000fe20000000000 */
[----:B------:R-:W-:-:S03]  /*132a0*/  IMAD.HI.U32 R7, R10, R12, RZ ;  /* 0x0000000c0a077227 */ /* 0x000fc600078e00ff */
[----:B------:R-:W-:Y:S01]  /*132b0*/  ISETP.GT.U32.AND P4, PT, R9, R15, PT ;  /* 0x0000000f0900720c */ /* 0x000fe20003f84070 */
[----:B------:R-:W-:Y:S02]  /*132c0*/  IMAD.MOV R7, RZ, RZ, -R7 ;  /* 0x000000ffff077224 */ /* 0x000fe400078e0a07 */
[----:B0-----:R-:W-:-:S04]  /*132d0*/  IMAD.HI.U32 R20, R10, R11, RZ ;  /* 0x0000000b0a147227 */ /* 0x001fc800078e00ff */
[--C-:B------:R-:W-:Y:S01]  /*132e0*/  @!P2 IMAD.IADD R0, R0, 0x1, -R9.reuse ;  /* 0x000000010000a824 */ /* 0x100fe200078e0a09 */
[----:B------:R-:W-:Y:S01]  /*132f0*/  ISETP.GE.AND P2, PT, R6, RZ, PT ;  /* 0x000000ff0600720c */ /* 0x000fe20003f46270 */
[C---:B------:R-:W-:Y:S02]  /*13300*/  IMAD R12, R9.reuse, R7, R12 ;  /* 0x00000007090c7224 */ /* 0x040fe400078e020c */
[----:B------:R-:W-:Y:S01]  /*13310*/  @!P6 IMAD.IADD R16, R16, 0x1, -R9 ;  /* 0x000000011010e824 */ /* 0x000fe200078e0a09 */
[----:B------:R-:W-:Y:S01]  /*13320*/  ISETP.GT.U32.AND P6, PT, R9, R17, PT ;  /* 0x000000110900720c */ /* 0x000fe20003fc4070 */
[----:B------:R-:W-:Y:S02]  /*13330*/  IMAD.MOV R20, RZ, RZ, -R20 ;  /* 0x000000ffff147224 */ /* 0x000fe400078e0a14 */
[----:B-1----:R-:W-:Y:S02]  /*13340*/  IMAD.MOV.U32 R3, RZ, RZ, R0 ;  /* 0x000000ffff037224 */ /* 0x002fe400078e0000 */
[----:B------:R-:W-:-:S02]  /*13350*/  VIADD R6, R26, 0x8a ;  /* 0x0000008a1a067836 */ /* 0x000fc40000000000 */
[----:B------:R-:W-:Y:S01]  /*13360*/  @!P5 IMAD.IADD R13, R13, 0x1, -R9 ;  /* 0x000000010d0dd824 */ /* 0x000fe200078e0a09 */
[C---:B------:R-:W-:Y:S01]  /*13370*/  ISETP.GT.U32.AND P5, PT, R9.reuse, R12, PT ;  /* 0x0000000c0900720c */ /* 0x040fe20003fa4070 */
[C---:B------:R-:W-:Y:S01]  /*13380*/  IMAD R11, R9.reuse, R20, R11 ;  /* 0x00000014090b7224 */ /* 0x040fe200078e020b */
[----:B------:R-:W-:Y:S01]  /*13390*/  IABS R0, R6 ;  /* 0x0000000600007213 */ /* 0x000fe20000000000 */
[----:B------:R-:W-:Y:S01]  /*133a0*/  @!P3 IMAD.MOV R3, RZ, RZ, -R3 ;  /* 0x000000ffff03b224 */ /* 0x000fe200078e0a03 */
[----:B------:R-:W-:Y:S01]  /*133b0*/  ISETP.GT.U32.AND P3, PT, R9, R16, PT ;  /* 0x000000100900720c */ /* 0x000fe20003f64070 */
[--C-:B------:R-:W-:Y:S01]  /*133c0*/  @!P4 IMAD.IADD R15, R15, 0x1, -R9.reuse ;  /* 0x000000010f0fc824 */ /* 0x100fe200078e0a09 */
[----:B------:R-:W-:Y:S01]  /*133d0*/  ISETP.GT.U32.AND P4, PT, R9, R11, PT ;  /* 0x0000000b0900720c */ /* 0x000fe20003f84070 */
[----:B------:R-:W-:Y:S01]  /*133e0*/  VIADD R8, R26, 0x89 ;  /* 0x000000891a087836 */ /* 0x000fe20000000000 */
[----:B------:R0:W-:Y:S01]  /*133f0*/  STL [R1+0x290], R3 ;  /* 0x0002900301007387 */ /* 0x0001e20000100800 */
[----:B------:R-:W-:Y:S01]  /*13400*/  @!P6 IMAD.IADD R17, R17, 0x1, -R9 ;  /* 0x000000011111e824 */ /* 0x000fe200078e0a09 */
[----:B------:R-:W-:Y:S01]  /*13410*/  ISETP.GT.U32.AND P6, PT, R9, R4, PT ;  /* 0x000000040900720c */ /* 0x000fe20003fc4070 */
[----:B------:R-:W-:Y:S01]  /*13420*/  IMAD.HI.U32 R20, R10, R0, RZ ;  /* 0x000000000a147227 */ /* 0x000fe200078e00ff */
[----:B------:R-:W-:-:S03]  /*13430*/  IABS R7, R8 ;  /* 0x0000000800077213 */ /* 0x000fc60000000000 */
[----:B------:R-:W-:Y:S01]  /*13440*/  @!P5 IMAD.IADD R12, R12, 0x1, -R9 ;  /* 0x000000010c0cd824 */ /* 0x000fe200078e0a09 */
[----:B------:R-:W-:Y:S01]  /*13450*/  ISETP.GE.AND P5, PT, R19, RZ, PT ;  /* 0x000000ff1300720c */ /* 0x000fe20003fa6270 */
[----:B------:R-:W-:Y:S02]  /*13460*/  IMAD.MOV R20, RZ, RZ, -R20 ;  /* 0x000000ffff147224 */ /* 0x000fe400078e0a14 */
[----:B------:R-:W-:Y:S02]  /*13470*/  IMAD.MOV.U32 R21, RZ, RZ, R13 ;  /* 0x000000ffff157224 */ /* 0x000fe400078e000d */
[----:B------:R-:W-:Y:S01]  /*13480*/  @!P3 IMAD.IADD R16, R16, 0x1, -R9 ;  /* 0x000000011010b824 */ /* 0x000fe200078e0a09 */
[----:B------:R-:W-:Y:S01]  /*13490*/  ISETP.GE.AND P3, PT, R14, RZ, PT ;  /* 0x000000ff0e00720c */ /* 0x000fe20003f66270 */
[----:B0-----:R-:W-:Y:S02]  /*134a0*/  IMAD.MOV.U32 R3, RZ, RZ, R17 ;  /* 0x000000ffff037224 */ /* 0x001fe400078e0011 */
[C---:B------:R-:W-:Y:S01]  /*134b0*/  IMAD R0, R9.reuse, R20, R0 ;  /* 0x0000001409007224 */ /* 0x040fe200078e0200 */
[----:B------:R-:W-:Y:S01]  /*134c0*/  LOP3.LUT R20, R26, 0xc, RZ, 0xfc, !PT ;  /* 0x0000000c1a147812 */ /* 0x000fe200078efcff */
[----:B------:R-:W-:Y:S01]  /*134d0*/  @!P1 IMAD.MOV R21, RZ, RZ, -R21 ;  /* 0x000000ffff159224 */ /* 0x000fe200078e0a15 */
[----:B------:R-:W-:Y:S01]  /*134e0*/  ISETP.GT.U32.AND P1, PT, R9, R12, PT ;  /* 0x0000000c0900720c */ /* 0x000fe20003f24070 */
[----:B------:R-:W-:-:S02]  /*134f0*/  @!P4 IMAD.IADD R11, R11, 0x1, -R9 ;  /* 0x000000010b0bc824 */ /* 0x000fc400078e0a09 */
[----:B------:R-:W-:Y:S01]  /*13500*/  IMAD.HI.U32 R14, R10, R7, RZ ;  /* 0x000000070a0e7227 */ /* 0x000fe200078e00ff */
[----:B------:R-:W-:Y:S02]  /*13510*/  STL [R1+0x288], R21 ;  /* 0x0002881501007387 */ /* 0x000fe40000100800 */
[C---:B------:R-:W-:Y:S01]  /*13520*/  ISETP.GT.U32.AND P4, PT, R9.reuse, R11, PT ;  /* 0x0000000b0900720c */ /* 0x040fe20003f84070 */
[----:B------:R-:W-:Y:S02]  /*13530*/  @!P0 IMAD.MOV R3, RZ, RZ, -R3 ;  /* 0x000000ffff038224 */ /* 0x000fe400078e0a03 */
[----:B------:R-:W-:Y:S01]  /*13540*/  @!P2 IMAD.MOV R16, RZ, RZ, -R16 ;  /* 0x000000ffff10a224 */ /* 0x000fe200078e0a10 */
[C---:B------:R-:W-:Y:S01]  /*13550*/  ISETP.GT.U32.AND P2, PT, R9.reuse, R0, PT ;  /* 0x000000000900720c */ /* 0x040fe20003f44070 */
[----:B------:R-:W-:Y:S01]  /*13560*/  IMAD.MOV R19, RZ, RZ, -R14 ;  /* 0x000000ffff137224 */ /* 0x000fe200078e0a0e */
[----:B------:R0:W-:Y:S01]  /*13570*/  STL [R1+0x284], R3 ;  /* 0x0002840301007387 */ /* 0x0001e20000100800 */
[----:B------:R-:W-:Y:S01]  /*13580*/  @!P6 IMAD.IADD R4, R4, 0x1, -R9 ;  /* 0x000000010404e824 */ /* 0x000fe200078e0a09 */
[----:B------:R-:W-:Y:S01]  /*13590*/  ISETP.GE.AND P6, PT, R18, RZ, PT ;  /* 0x000000ff1200720c */ /* 0x000fe20003fc6270 */
[----:B------:R-:W-:Y:S01]  /*135a0*/  VIADD R14, R26, 0x88 ;  /* 0x000000881a0e7836 */ /* 0x000fe20000000000 */
[----:B------:R-:W-:Y:S01]  /*135b0*/  STL [R1+0x280], R16 ;  /* 0x0002801001007387 */ /* 0x000fe20000100800 */
[C---:B------:R-:W-:Y:S01]  /*135c0*/  IMAD R7, R9.reuse, R19, R7 ;  /* 0x0000001309077224 */ /* 0x040fe200078e0207 */
[----:B------:R-:W-:Y:S01]  /*135d0*/  ISETP.GT.U32.AND P0, PT, R9, R4, PT ;  /* 0x000000040900720c */ /* 0x000fe20003f04070 */
[--C-:B------:R-:W-:Y:S01]  /*135e0*/  @!P1 IMAD.IADD R12, R12, 0x1, -R9.reuse ;  /* 0x000000010c0c9824 */ /* 0x100fe200078e0a09 */
[----:B------:R-:W-:Y:S01]  /*135f0*/  IABS R13, R14 ;  /* 0x0000000e000d7213 */ /* 0x000fe20000000000 */
[----:B------:R-:W-:Y:S01]  /*13600*/  @!P4 IMAD.IADD R11, R11, 0x1, -R9 ;  /* 0x000000010b0bc824 */ /* 0x000fe200078e0a09 */
[----:B------:R-:W-:Y:S01]  /*13610*/  ISETP.GT.U32.AND P1, PT, R9, R7, PT ;  /* 0x000000070900720c */ /* 0x000fe20003f24070 */
[----:B0-----:R-:W-:Y:S01]  /*13620*/  IMAD.MOV.U32 R3, RZ, RZ, R15 ;  /* 0x000000ffff037224 */ /* 0x001fe200078e000f */
[----:B------:R-:W-:Y:S01]  /*13630*/  ISETP.GE.AND P4, PT, R8, RZ, PT ;  /* 0x000000ff0800720c */ /* 0x000fe20003f86270 */
[----:B------:R-:W-:Y:S01]  /*13640*/  @!P2 IMAD.IADD R0, R0, 0x1, -R9 ;  /* 0x000000010000a824 */ /* 0x000fe200078e0a09 */
[----:B------:R-:W-:Y:S01]  /*13650*/  ISETP.GE.AND P2, PT, R14, RZ, PT ;  /* 0x000000ff0e00720c */ /* 0x000fe20003f46270 */
[----:B------:R-:W-:Y:S01]  /*13660*/  @!P3 IMAD.MOV R3, RZ, RZ, -R3 ;  /* 0x000000ffff03b224 */ /* 0x000fe200078e0a03 */
[----:B------:R-:W-:Y:S01]  /*13670*/  ISETP.GE.AND P3, PT, R5, RZ, PT ;  /* 0x000000ff0500720c */ /* 0x000fe20003f66270 */
[----:B------:R-:W-:-:S02]  /*13680*/  VIADD R5, R26, 0x87 ;  /* 0x000000871a057836 */ /* 0x000fc40000000000 */
[----:B------:R-:W-:Y:S01]  /*13690*/  IMAD.HI.U32 R15, R10, R13, RZ ;  /* 0x0000000d0a0f7227 */ /* 0x000fe200078e00ff */
[----:B------:R0:W-:Y:S02]  /*136a0*/  STL [R1+0x278], R3 ;  /* 0x0002780301007387 */ /* 0x0001e40000100800 */
[----:B------:R-:W-:Y:S01]  /*136b0*/  IABS R8, R5 ;  /* 0x0000000500087213 */ /* 0x000fe20000000000 */
[----:B------:R-:W-:Y:S02]  /*136c0*/  IMAD.MOV R15, RZ, RZ, -R15 ;  /* 0x000000ffff0f7224 */ /* 0x000fe400078e0a0f */
[----:B------:R-:W-:Y:S01]  /*136d0*/  @!P0 IMAD.IADD R4, R4, 0x1, -R9 ;  /* 0x0000000104048824 */ /* 0x000fe200078e0a09 */
[----:B------:R-:W-:Y:S01]  /*136e0*/  ISETP.GE.AND P0, PT, R6, RZ, PT ;  /* 0x000000ff0600720c */ /* 0x000fe20003f06270 */
[----:B------:R-:W-:Y:S02]  /*136f0*/  IMAD R13, R9, R15, R13 ;  /* 0x0000000f090d7224 */ /* 0x000fe400078e020d */
[----:B------:R-:W-:-:S02]  /*13700*/  VIADD R6, R26, 0x86 ;  /* 0x000000861a067836 */ /* 0x000fc40000000000 */
[----:B0-----:R-:W-:Y:S02]  /*13710*/  IMAD.MOV.U32 R3, RZ, RZ, R12 ;  /* 0x000000ffff037224 */ /* 0x001fe400078e000c */
[----:B------:R-:W-:Y:S01]  /*13720*/  IMAD.HI.U32 R12, R10, R8, RZ ;  /* 0x000000080a0c7227 */ /* 0x000fe200078e00ff */
[----:B------:R-:W-:-:S03]  /*13730*/  IABS R14, R6 ;  /* 0x00000006000e7213 */ /* 0x000fc60000000000 */
[----:B------:R-:W-:Y:S01]  /*13740*/  @!P5 IMAD.MOV R3, RZ, RZ, -R3 ;  /* 0x000000ffff03d224 */ /* 0x000fe200078e0a03 */
[----:B------:R-:W-:Y:S01]  /*13750*/  ISETP.GT.U32.AND P5, PT, R9, R0, PT ;  /* 0x000000000900720c */ /* 0x000fe20003fa4070 */
[----:B------:R-:W-:Y:S02]  /*13760*/  @!P1 IMAD.IADD R7, R7, 0x1, -R9 ;  /* 0x0000000107079824 */ /* 0x000fe400078e0a09 */
[----:B------:R-:W-:Y:S01]  /*13770*/  IMAD.MOV.U32 R15, RZ, RZ, R4 ;  /* 0x000000ffff0f7224 */ /* 0x000fe200078e0004 */
[----:B------:R0:W-:Y:S01]  /*13780*/  STL [R1+0x274], R3 ;  /* 0x0002740301007387 */ /* 0x0001e20000100800 */
[----:B------:R-:W-:Y:S01]  /*13790*/  IMAD.MOV R12, RZ, RZ, -R12 ;  /* 0x000000ffff0c7224 */ /* 0x000fe200078e0a0c */
[C---:B------:R-:W-:Y:S01]  /*137a0*/  ISETP.GT.U32.AND P1, PT, R9.reuse, R7, PT ;  /* 0x000000070900720c */ /* 0x040fe20003f24070 */
[----:B------:R-:W-:Y:S01]  /*137b0*/  @!P6 IMAD.MOV R15, RZ, RZ, -R15 ;  /* 0x000000ffff0fe224 */ /* 0x000fe200078e0a0f */
[C---:B------:R-:W-:Y:S01]  /*137c0*/  ISETP.GT.U32.AND P6, PT, R9.reuse, R13, PT ;  /* 0x0000000d0900720c */ /* 0x040fe20003fc4070 */
[----:B------:R-:W-:-:S02]  /*137d0*/  IMAD R8, R9, R12, R8 ;  /* 0x0000000c09087224 */ /* 0x000fc400078e0208 */
[----:B------:R-:W-:Y:S01]  /*137e0*/  IMAD.MOV.U32 R4, RZ, RZ, R14 ;  /* 0x000000ffff047224 */ /* 0x000fe200078e000e */
[----:B------:R-:W-:Y:S01]  /*137f0*/  STL [R1+0x270], R15 ;  /* 0x0002700f01007387 */ /* 0x000fe20000100800 */
[----:B------:R-:W-:Y:S01]  /*13800*/  @!P5 IMAD.IADD R0, R0, 0x1, -R9 ;  /* 0x000000010000d824 */ /* 0x000fe200078e0a09 */
[----:B------:R-:W-:Y:S01]  /*13810*/  ISETP.GT.U32.AND P5, PT, R9, R8, PT ;  /* 0x000000080900720c */ /* 0x000fe20003fa4070 */
[----:B0-----:R-:W-:Y:S02]  /*13820*/  IMAD.MOV.U32 R3, RZ, RZ, R11 ;  /* 0x000000ffff037224 */ /* 0x001fe400078e000b */
[----:B------:R-:W-:-:S04]  /*13830*/  IMAD.HI.U32 R11, R10, R4, RZ ;  /* 0x000000040a0b7227 */ /* 0x000fc800078e00ff */
[----:B------:R-:W-:Y:S01]  /*13840*/  @!P3 IMAD.MOV R3, RZ, RZ, -R3 ;  /* 0x000000ffff03b224 */ /* 0x000fe200078e0a03 */
[----:B------:R-:W-:Y:S01]  /*13850*/  ISETP.GE.AND P3, PT, R5, RZ, PT ;  /* 0x000000ff0500720c */ /* 0x000fe20003f66270 */
[----:B------:R-:W-:Y:S01]  /*13860*/  @!P1 IMAD.IADD R7, R7, 0x1, -R9 ;  /* 0x0000000107079824 */ /* 0x000fe200078e0a09 */
[----:B------:R-:W-:Y:S01]  /*13870*/  ISETP.GE.AND P1, PT, R6, RZ, PT ;  /* 0x000000ff0600720c */ /* 0x000fe20003f26270 */
[----:B------:R-:W-:Y:S01]  /*13880*/  IMAD.MOV R11, RZ, RZ, -R11 ;  /* 0x000000ffff0b7224 */ /* 0x000fe200078e0a0b */
[----:B------:R0:W-:Y:S01]  /*13890*/  STL [R1+0x26c], R3 ;  /* 0x00026c0301007387 */ /* 0x0001e20000100800 */
[----:B------:R-:W-:Y:S02]  /*138a0*/  @!P6 IMAD.IADD R13, R13, 0x1, -R9 ;  /* 0x000000010d0de824 */ /* 0x000fe400078e0a09 */
[----:B------:R-:W-:Y:S02]  /*138b0*/  VIADD R5, R26, 0x85 ;  /* 0x000000851a057836 */ /* 0x000fe40000000000 */
[----:B------:R-:W-:-:S02]  /*138c0*/  IMAD R4, R9, R11, R4 ;  /* 0x0000000b09047224 */ /* 0x000fc400078e0204 */
[----:B------:R-:W-:Y:S01]  /*138d0*/  @!P5 IMAD.IADD R8, R8, 0x1, -R9 ;  /* 0x000000010808d824 */ /* 0x000fe200078e0a09 */
[----:B------:R-:W-:Y:S01]  /*138e0*/  IABS R6, R5 ;  /* 0x0000000500067213 */ /* 0x000fe20000000000 */
[----:B------:R-:W-:Y:S01]  /*138f0*/  VIADD R11, R26, 0x83 ;  /* 0x000000831a0b7836 */ /* 0x000fe20000000000 */
[----:B------:R-:W-:Y:S01]  /*13900*/  ISETP.GE.AND P6, PT, R5, RZ, PT ;  /* 0x000000ff0500720c */ /* 0x000fe20003fc6270 */
[----:B0-----:R-:W-:Y:S01]  /*13910*/  IMAD.MOV.U32 R3, RZ, RZ, R0 ;  /* 0x000000ffff037224 */ /* 0x001fe200078e0000 */
[----:B------:R-:W-:Y:S01]  /*13920*/  ISETP.GT.U32.AND P5, PT, R9, R8, PT ;  /* 0x000000080900720c */ /* 0x000fe20003fa4070 */
[----:B------:R-:W-:-:S04]  /*13930*/  IMAD.HI.U32 R5, R10, R6, RZ ;  /* 0x000000060a057227 */ /* 0x000fc800078e00ff */
[----:B------:R-:W-:Y:S01]  /*13940*/  @!P0 IMAD.MOV R3, RZ, RZ, -R3 ;  /* 0x000000ffff038224 */ /* 0x000fe200078e0a03 */
[C---:B------:R-:W-:Y:S01]  /*13950*/  ISETP.GT.U32.AND P0, PT, R9.reuse, R13, PT ;  /* 0x0000000d0900720c */ /* 0x040fe20003f04070 */
[----:B------:R-:W-:Y:S02]  /*13960*/  IMAD.MOV R5, RZ, RZ, -R5 ;  /* 0x000000ffff057224 */ /* 0x000fe400078e0a05 */
[----:B------:R-:W-:Y:S01]  /*13970*/  VIADD R0, R26, 0x84 ;  /* 0x000000841a007836 */ /* 0x000fe20000000000 */
[----:B------:R0:W-:Y:S01]  /*13980*/  STL [R1+0x268], R3 ;  /* 0x0002680301007387 */ /* 0x0001e20000100800 */
[C---:B------:R-:W-:Y:S02]  /*13990*/  IMAD R6, R9.reuse, R5, R6 ;  /* 0x0000000509067224 */ /* 0x040fe400078e0206 */
[----:B------:R-:W-:Y:S01]  /*139a0*/  @!P5 IMAD.IADD R8, R8, 0x1, -R9 ;  /* 0x000000010808d824 */ /* 0x000fe200078e0a09 */
[----:B------:R-:W-:Y:S01]  /*139b0*/  IABS R14, R0 ;  /* 0x00000000000e7213 */ /* 0x000fe20000000000 */
[C---:B------:R-:W-:Y:S01]  /*139c0*/  VIADD R18, R26.reuse, 0x7a ;  /* 0x0000007a1a127836 */ /* 0x040fe20000000000 */
[----:B------:R-:W-:Y:S01]  /*139d0*/  ISETP.GT.U32.AND P5, PT, R9, R6, PT ;  /* 0x000000060900720c */ /* 0x000fe20003fa4070 */
[----:B------:R-:W-:-:S02]  /*139e0*/  VIADD R19, R26, 0x78 ;  /* 0x000000781a137836 */ /* 0x000fc40000000000 */
[----:B------:R-:W-:Y:S01]  /*139f0*/  @!P0 IMAD.IADD R13, R13, 0x1, -R9 ;  /* 0x000000010d0d8824 */ /* 0x000fe200078e0a09 */
[----:B------:R-:W-:Y:S01]  /*13a00*/  ISETP.GE.AND P0, PT, R0, RZ, PT ;  /* 0x000000ff0000720c */ /* 0x000fe20003f06270 */
[----:B0-----:R-:W-:Y:S01]  /*13a10*/  IMAD.MOV.U32 R3, RZ, RZ, R7 ;  /* 0x000000ffff037224 */ /* 0x001fe200078e0007 */
[----:B------:R-:W-:Y:S01]  /*13a20*/  IABS R0, R11 ;  /* 0x0000000b00007213 */ /* 0x000fe20000000000 */
[----:B------:R-:W-:Y:S01]  /*13a30*/  IMAD.HI.U32 R12, R10, R14, RZ ;  /* 0x0000000e0a0c7227 */ /* 0x000fe200078e00ff */
[----:B------:R-:W-:-:S03]  /*13a40*/  IABS R7, R2 ;  /* 0x0000000200077213 */ /* 0x000fc60000000000 */
[----:B------:R-:W-:Y:S01]  /*13a50*/  @!P4 IMAD.MOV R3, RZ, RZ, -R3 ;  /* 0x000000ffff03c224 */ /* 0x000fe200078e0a03 */
[C---:B------:R-:W-:Y:S01]  /*13a60*/  ISETP.GT.U32.AND P4, PT, R9.reuse, R4, PT ;  /* 0x000000040900720c */ /* 0x040fe20003f84070 */
[----:B------:R-:W-:Y:S01]  /*13a70*/  IMAD.MOV R12, RZ, RZ, -R12 ;  /* 0x000000ffff0c7224 */ /* 0x000fe200078e0a0c */
[----:B------:R-:W0:Y:S01]  /*13a80*/  I2F.RP R5, R7 ;  /* 0x0000000700057306 */ /* 0x000e220000209400 */
[----:B------:R-:W-:Y:S01]  /*13a90*/  @!P5 IMAD.IADD R6, R6, 0x1, -R9 ;  /* 0x000000010606d824 */ /* 0x000fe200078e0a09 */
[----:B------:R1:W-:Y:S01]  /*13aa0*/  STL [R1+0x264], R3 ;  /* 0x0002640301007387 */ /* 0x0003e20000100800 */
[C---:B------:R-:W-:Y:S02]  /*13ab0*/  IMAD R14, R9.reuse, R12, R14 ;  /* 0x0000000c090e7224 */ /* 0x040fe400078e020e */
[----:B------:R-:W-:Y:S01]  /*13ac0*/  VIADD R12, R26, 0x82 ;  /* 0x000000821a0c7836 */ /* 0x000fe20000000000 */
[----:B------:R-:W-:-:S05]  /*13ad0*/  ISETP.GT.U32.AND P5, PT, R9, R6, PT ;  /* 0x000000060900720c */ /* 0x000fca0003fa4070 */
[----:B------:R-:W-:Y:S01]  /*13ae0*/  @!P4 IMAD.IADD R4, R4, 0x1, -R9 ;  /* 0x000000010404c824 */ /* 0x000fe200078e0a09 */
[----:B------:R-:W-:Y:S01]  /*13af0*/  ISETP.GE.AND P4, PT, R11, RZ, PT ;  /* 0x000000ff0b00720c */ /* 0x000fe20003f86270 */
[----:B-1----:R-:W-:Y:S01]  /*13b00*/  IMAD.MOV.U32 R3, RZ, RZ, R13 ;  /* 0x000000ffff037224 */ /* 0x002fe200078e000d */
[----:B0-----:R-:W0:Y:S03]  /*13b10*/  MUFU.RCP R5, R5 ;  /* 0x0000000500057308 */ /* 0x001e260000001000 */
[----:B------:R-:W-:Y:S01]  /*13b20*/  @!P2 IMAD.MOV R3, RZ, RZ, -R3 ;  /* 0x000000ffff03a224 */ /* 0x000fe200078e0a03 */
[----:B------:R-:W-:Y:S01]  /*13b30*/  ISETP.GT.U32.AND P2, PT, R9, R4, PT ;  /* 0x000000040900720c */ /* 0x000fe20003f44070 */
[----:B------:R-:W-:-:S03]  /*13b40*/  @!P5 IMAD.IADD R6, R6, 0x1, -R9 ;  /* 0x000000010606d824 */ /* 0x000fc600078e0a09 */
[----:B------:R1:W-:Y:S09]  /*13b50*/  STL [R1+0x25c], R3 ;  /* 0x00025c0301007387 */ /* 0x0003f20000100800 */
[----:B------:R-:W-:Y:S01]  /*13b60*/  @!P2 IMAD.IADD R4, R4, 0x1, -R9 ;  /* 0x000000010404a824 */ /* 0x000fe200078e0a09 */
[----:B------:R-:W-:Y:S01]  /*13b70*/  ISETP.GT.U32.AND P2, PT, R9, R14, PT ;  /* 0x0000000e0900720c */ /* 0x000fe20003f44070 */
[----:B-1----:R-:W-:-:S02]  /*13b80*/  IMAD.MOV.U32 R3, RZ, RZ, R8 ;  /* 0x000000ffff037224 */ /* 0x002fc400078e0008 */
[----:B------:R-:W-:-:S04]  /*13b90*/  IMAD.HI.U32 R8, R10, R0, RZ ;  /* 0x000000000a087227 */ /* 0x000fc800078e00ff */
[----:B------:R-:W-:Y:S01]  /*13ba0*/  @!P3 IMAD.MOV R3, RZ, RZ, -R3 ;  /* 0x000000ffff03b224 */ /* 0x000fe200078e0a03 */
[----:B------:R-:W-:Y:S01]  /*13bb0*/  ISETP.GE.AND P3, PT, R12, RZ, PT ;  /* 0x000000ff0c00720c */ /* 0x000fe20003f66270 */
[----:B------:R-:W-:Y:S01]  /*13bc0*/  IMAD.MOV R8, RZ, RZ, -R8 ;  /* 0x000000ffff087224 */ /* 0x000fe200078e0a08 */
[----:B------:R-:W-:Y:S01]  /*13bd0*/  IABS R12, R12 ;  /* 0x0000000c000c7213 */ /* 0x000fe20000000000 */
[----:B0-----:R-:W-:Y:S01]  /*13be0*/  VIADD R5, R5, 0xffffffe ;  /* 0x0ffffffe05057836 */ /* 0x001fe20000000000 */
[----:B------:R0:W-:Y:S01]  /*13bf0*/  STL [R1+0x258], R3 ;  /* 0x0002580301007387 */ /* 0x0001e20000100800 */
[----:B------:R-:W-:Y:S02]  /*13c00*/  IMAD R0, R9, R8, R0 ;  /* 0x0000000809007224 */ /* 0x000fe400078e0200 */
[----:B------:R-:W-:Y:S02]  /*13c10*/  IMAD.HI.U32 R13, R10, R12, RZ ;  /* 0x0000000c0a0d7227 */ /* 0x000fe400078e00ff */
[----:B------:R-:W1:Y:S02]  /*13c20*/  F2I.FTZ.U32.TRUNC.NTZ R5, R5 ;  /* 0x0000000500057305 */ /* 0x000e64000021f000 */
[----:B------:R-:W-:-:S02]  /*13c30*/  IMAD.MOV R13, RZ, RZ, -R13 ;  /* 0x000000ffff0d7224 */ /* 0x000fc400078e0a0d */
[----:B------:R-:W-:Y:S02]  /*13c40*/  VIADD R8, R26, 0x81 ;  /* 0x000000811a087836 */ /* 0x000fe40000000000 */
[----:B0-----:R-:W-:Y:S02]  /*13c50*/  IMAD.MOV.U32 R3, RZ, RZ, R4 ;  /* 0x000000ffff037224 */ /* 0x001fe400078e0004 */
[C---:B------:R-:W-:Y:S01]  /*13c60*/  IMAD R12, R9.reuse, R13, R12 ;  /* 0x0000000d090c7224 */ /* 0x040fe200078e020c */
[----:B------:R-:W-:Y:S01]  /*13c70*/  ISETP.GE.AND P5, PT, R8, RZ, PT ;  /* 0x000000ff0800720c */ /* 0x000fe20003fa6270 */
[----:B------:R-:W-:Y:S01]  /*13c80*/  @!P1 IMAD.MOV R3, RZ, RZ, -R3 ;  /* 0x000000ffff039224 */ /* 0x000fe200078e0a03 */
[C---:B------:R-:W-:Y:S01]  /*13c90*/  ISETP.GT.U32.AND P1, PT, R9.reuse, R0, PT ;  /* 0x000000000900720c */ /* 0x040fe20003f24070 */
[----:B------:R-:W-:Y:S01]  /*13ca0*/  @!P2 IMAD.IADD R14, R14, 0x1, -R9 ;  /* 0x000000010e0ea824 */ /* 0x000fe200078e0a09 */
[----:B------:R-:W-:Y:S01]  /*13cb0*/  IABS R8, R8 ;  /* 0x0000000800087213 */ /* 0x000fe20000000000 */
[----:B------:R-:W-:Y:S01]  /*13cc0*/  VIADD R4, R26, 0x80 ;  /* 0x000000801a047836 */ /* 0x000fe20000000000 */
[----:B------:R0:W-:Y:S02]  /*13cd0*/  STL [R1+0x254], R3 ;  /* 0x0002540301007387 */ /* 0x0001e40000100800 */
[----:B------:R-:W-:Y:S01]  /*13ce0*/  ISETP.GT.U32.AND P2, PT, R9, R14, PT ;  /* 0x0000000e0900720c */ /* 0x000fe20003f44070 */
[----:B------:R-:W-:Y:S01]  /*13cf0*/  IMAD.HI.U32 R15, R10, R8, RZ ;  /* 0x000000080a0f7227 */ /* 0x000fe200078e00ff */
[----:B------:R-:W-:-:S03]  /*13d00*/  IABS R11, R4 ;  /* 0x00000004000b7213 */ /* 0x000fc60000000000 */
[----:B------:R-:W-:Y:S02]  /*13d10*/  IMAD.MOV R15, RZ, RZ, -R15 ;  /* 0x000000ffff0f7224 */ /* 0x000fe400078e0a0f */
[----:B------:R-:W-:Y:S02]  /*13d20*/  @!P1 IMAD.IADD R0, R0, 0x1, -R9 ;  /* 0x0000000100009824 */ /* 0x000fe400078e0a09 */
[----:B0-----:R-:W-:Y:S02]  /*13d30*/  IMAD.MOV.U32 R3, RZ, RZ, R6 ;  /* 0x000000ffff037224 */ /* 0x001fe400078e0006 */
[C---:B------:R-:W-:Y:S01]  /*13d40*/  IMAD R8, R9.reuse, R15, R8 ;  /* 0x0000000f09087224 */ /* 0x040fe200078e0208 */
[C---:B------:R-:W-:Y:S01]  /*13d50*/  ISETP.GT.U32.AND P1, PT, R9.reuse, R0, PT ;  /* 0x000000000900720c */ /* 0x040fe20003f24070 */
[----:B------:R-:W-:Y:S01]  /*13d60*/  @!P6 IMAD.MOV R3, RZ, RZ, -R3 ;  /* 0x000000ffff03e224 */ /* 0x000fe200078e0a03 */
[----:B------:R-:W-:Y:S01]  /*13d70*/  ISETP.GT.U32.AND P6, PT, R9, R12, PT ;  /* 0x0000000c0900720c */ /* 0x000fe20003fc4070 */
[----:B------:R-:W-:-:S03]  /*13d80*/  IMAD.HI.U32 R13, R10, R11, RZ ;  /* 0x0000000b0a0d7227 */ /* 0x000fc600078e00ff */
[----:B------:R0:W-:Y:S01]  /*13d90*/  STL [R1+0x24c], R3 ;  /* 0x00024c0301007387 */ /* 0x0001e20000100800 */
[----:B------:R-:W-:Y:S02]  /*13da0*/  IMAD.MOV R13, RZ, RZ, -R13 ;  /* 0x000000ffff0d7224 */ /* 0x000fe400078e0a0d */
[--C-:B------:R-:W-:Y:S01]  /*13db0*/  @!P2 IMAD.IADD R14, R14, 0x1, -R9.reuse ;  /* 0x000000010e0ea824 */ /* 0x100fe200078e0a09 */
[----:B------:R-:W-:Y:S01]  /*13dc0*/  ISETP.GE.AND P2, PT, R4, RZ, PT ;  /* 0x000000ff0400720c */ /* 0x000fe20003f46270 */
[----:B------:R-:W-:Y:S02]  /*13dd0*/  VIADD R6, R26, 0x7f ;  /* 0x0000007f1a067836 */ /* 0x000fe40000000000 */
[--C-:B------:R-:W-:Y:S01]  /*13de0*/  @!P1 IMAD.IADD R0, R0, 0x1, -R9.reuse ;  /* 0x0000000100009824 */ /* 0x100fe200078e0a09 */
[C---:B------:R-:W-:Y:S01]  /*13df0*/  ISETP.GT.U32.AND P1, PT, R9.reuse, R8, PT ;  /* 0x000000080900720c */ /* 0x040fe20003f24070 */
[----:B------:R-:W-:Y:S02]  /*13e00*/  @!P6 IMAD.IADD R12, R12, 0x1, -R9 ;  /* 0x000000010c0ce824 */ /* 0x000fe400078e0a09 */
[C---:B------:R-:W-:Y:S01]  /*13e10*/  IMAD R11, R9.reuse, R13, R11 ;  /* 0x0000000d090b7224 */ /* 0x040fe200078e020b */
[----:B------:R-:W-:Y:S01]  /*13e20*/  IABS R13, R6 ;  /* 0x00000006000d7213 */ /* 0x000fe20000000000 */
[----:B------:R-:W-:Y:S01]  /*13e30*/  IMAD.MOV.U32 R16, RZ, RZ, R14 ;  /* 0x000000ffff107224 */ /* 0x000fe200078e000e */
[----:B------:R-:W-:Y:S01]  /*13e40*/  ISETP.GT.U32.AND P6, PT, R9, R12, PT ;  /* 0x0000000c0900720c */ /* 0x000fe20003fc4070 */
[----:B------:R-:W-:-:S02]  /*13e50*/  VIADD R4, R26, 0x7e ;  /* 0x0000007e1a047836 */ /* 0x000fc40000000000 */
[----:B------:R-:W-:Y:S01]  /*13e60*/  @!P0 IMAD.MOV R16, RZ, RZ, -R16 ;  /* 0x000000ffff108224 */ /* 0x000fe200078e0a10 */
[----:B------:R-:W-:Y:S01]  /*13e70*/  ISETP.GT.U32.AND P0, PT, R9, R11, PT ;  /* 0x0000000b0900720c */ /* 0x000fe20003f04070 */
[----:B0-----:R-:W-:Y:S01]  /*13e80*/  IMAD.MOV.U32 R3, RZ, RZ, R0 ;  /* 0x000000ffff037224 */ /* 0x001fe200078e0000 */
[----:B------:R-:W-:Y:S01]  /*13e90*/  IABS R21, R4 ;  /* 0x0000000400157213 */ /* 0x000fe20000000000 */
[----:B-1----:R-:W-:Y:S01]  /*13ea0*/  IMAD.MOV R15, RZ, RZ, -R5 ;  /* 0x000000ffff0f7224 */ /* 0x002fe200078e0a05 */
[----:B------:R-:W-:Y:S01]  /*13eb0*/  STL [R1+0x248], R16 ;  /* 0x0002481001007387 */ /* 0x000fe20000100800 */
[----:B------:R-:W-:Y:S02]  /*13ec0*/  @!P1 IMAD.IADD R8, R8, 0x1, -R9 ;  /* 0x0000000108089824 */ /* 0x000fe400078e0a09 */
[----:B------:R-:W-:-:S03]  /*13ed0*/  IMAD.HI.U32 R14, R10, R13, RZ ;  /* 0x0000000d0a0e7227 */ /* 0x000fc600078e00ff */
[----:B------:R-:W-:Y:S01]  /*13ee0*/  ISETP.GT.U32.AND P1, PT, R9, R8, PT ;  /* 0x000000080900720c */ /* 0x000fe20003f24070 */
[----:B------:R-:W-:Y:S01]  /*13ef0*/  @!P4 IMAD.MOV R3, RZ, RZ, -R3 ;  /* 0x000000ffff03c224 */ /* 0x000fe200078e0a03 */
[----:B------:R-:W-:Y:S01]  /*13f00*/  ISETP.GE.AND P4, PT, R6, RZ, PT ;  /* 0x000000ff0600720c */ /* 0x000fe20003f86270 */
[----:B------:R-:W-:Y:S01]  /*13f10*/  @!P6 IMAD.IADD R12, R12, 0x1, -R9 ;  /* 0x000000010c0ce824 */ /* 0x000fe200078e0a09 */
[----:B------:R-:W-:Y:S01]  /*13f20*/  ISETP.GE.AND P6, PT, R4, RZ, PT ;  /* 0x000000ff0400720c */ /* 0x000fe20003fc6270 */
[----:B------:R-:W-:Y:S01]  /*13f30*/  IMAD R6, R15, R7, RZ ;  /* 0x000000070f067224 */ /* 0x000fe200078e02ff */
[----:B------:R0:W-:Y:S01]  /*13f40*/  STL [R1+0x244], R3 ;  /* 0x0002440301007387 */ /* 0x0001e20000100800 */
[----:B------:R-:W-:Y:S02]  /*13f50*/  IMAD.MOV.U32 R4, RZ, RZ, RZ ;  /* 0x000000ffff047224 */ /* 0x000fe400078e00ff */
[----:B------:R-:W-:Y:S02]  /*13f60*/  IMAD.MOV R14, RZ, RZ, -R14 ;  /* 0x000000ffff0e7224 */ /* 0x000fe400078e0a0e */
[----:B------:R-:W-:-:S04]  /*13f70*/  IMAD.HI.U32 R6, R5, R6, R4 ;  /* 0x0000000605067227 */ /* 0x000fc800078e0004 */
[----:B------:R-:W-:Y:S01]  /*13f80*/  IMAD R5, R9, R14, R13 ;  /* 0x0000000e09057224 */ /* 0x000fe200078e020d */
[----:B------:R-:W-:Y:S01]  /*13f90*/  IABS R14, R20 ;  /* 0x00000014000e7213 */ /* 0x000fe20000000000 */
[----:B------:R-:W-:Y:S01]  /*13fa0*/  IMAD.MOV.U32 R17, RZ, RZ, R12 ;  /* 0x000000ffff117224 */ /* 0x000fe200078e000c */
[----:B------:R-:W-:Y:S01]  /*13fb0*/  IABS R13, R18 ;  /* 0x00000012000d7213 */ /* 0x000fe20000000000 */
[----:B------:R-:W-:Y:S02]  /*13fc0*/  @!P0 IMAD.IADD R11, R11, 0x1, -R9 ;  /* 0x000000010b0b8824 */ /* 0x000fe400078e0a09 */
[----:B------:R-:W-:Y:S01]  /*13fd0*/  @!P3 IMAD.MOV R17, RZ, RZ, -R17 ;  /* 0x000000ffff11b224 */ /* 0x000fe200078e0a11 */
[C---:B------:R-:W-:Y:S01]  /*13fe0*/  ISETP.GT.U32.AND P3, PT, R9.reuse, R5, PT ;  /* 0x000000050900720c */ /* 0x040fe20003f64070 */
[----:B------:R-:W-:Y:S01]  /*13ff0*/  @!P1 IMAD.IADD R8, R8, 0x1, -R9 ;  /* 0x0000000108089824 */ /* 0x000fe200078e0a09 */
[----:B------:R-:W-:Y:S01]  /*14000*/  ISETP.GT.U32.AND P0, PT, R9, R11, PT ;  /* 0x0000000b0900720c */ /* 0x000fe20003f04070 */
[----:B------:R-:W-:Y:S01]  /*14010*/  IMAD.HI.U32 R0, R10, R21, RZ ;  /* 0x000000150a007227 */ /* 0x000fe200078e00ff */
[----:B------:R-:W-:Y:S03]  /*14020*/  STL [R1+0x240], R17 ;  /* 0x0002401101007387 */ /* 0x000fe60000100800 */
[----:B0-----:R-:W-:-:S02]  /*14030*/  IMAD.MOV.U32 R3, RZ, RZ, R8 ;  /* 0x000000ffff037224 */ /* 0x001fc400078e0008 */
[C---:B------:R-:W-:Y:S02]  /*14040*/  VIADD R4, R26.reuse, 0x7d ;  /* 0x0000007d1a047836 */ /* 0x040fe40000000000 */
[----:B------:R-:W-:Y:S02]  /*14050*/  @!P5 IMAD.MOV R3, RZ, RZ, -R3 ;  /* 0x000000ffff03d224 */ /* 0x000fe400078e0a03 */
[--C-:B------:R-:W-:Y:S01]  /*14060*/  @!P3 IMAD.IADD R5, R5, 0x1, -R9.reuse ;  /* 0x000000010505b824 */ /* 0x100fe200078e0a09 */
[----:B------:R-:W-:Y:S01]  /*14070*/  IABS R8, R4 ;  /* 0x0000000400087213 */ /* 0x000fe20000000000 */
[----:B------:R-:W-:Y:S01]  /*14080*/  IMAD.MOV R0, RZ, RZ, -R0 ;  /* 0x000000ffff007224 */ /* 0x000fe200078e0a00 */
[----:B------:R0:W-:Y:S01]  /*14090*/  STL [R1+0x23c], R3 ;  /* 0x00023c0301007387 */ /* 0x0001e20000100800 */
[----:B------:R-:W-:Y:S01]  /*140a0*/  @!P0 IMAD.IADD R11, R11, 0x1, -R9 ;  /* 0x000000010b0b8824 */ /* 0x000fe200078e0a09 */
[C---:B------:R-:W-:Y:S01]  /*140b0*/  ISETP.GT.U32.AND P3, PT, R9.reuse, R5, PT ;  /* 0x000000050900720c */ /* 0x040fe20003f64070 */
[----:B------:R-:W-:Y:S01]  /*140c0*/  VIADD R16, R26, 0x7c ;  /* 0x0000007c1a107836 */ /* 0x000fe20000000000 */
[----:B------:R-:W-:Y:S01]  /*140d0*/  ISETP.GE.AND P1, PT, R4, RZ, PT ;  /* 0x000000ff0400720c */ /* 0x000fe20003f26270 */
[----:B------:R-:W-:Y:S01]  /*140e0*/  IMAD R21, R9, R0, R21 ;  /* 0x0000000009157224 */ /* 0x000fe200078e0215 */
[----:B------:R-:W-:Y:S01]  /*140f0*/  IABS R0, R28 ;  /* 0x0000001c00007213 */ /* 0x000fe20000000000 */
[----:B------:R-:W-:Y:S01]  /*14100*/  IMAD.HI.U32 R12, R10, R8, RZ ;  /* 0x000000080a0c7227 */ /* 0x000fe200078e00ff */
[----:B------:R-:W-:-:S02]  /*14110*/  ISETP.GE.AND P5, PT, R16, RZ, PT ;  /* 0x000000ff1000720c */ /* 0x000fc40003fa6270 */
[----:B------:R-:W-:Y:S01]  /*14120*/  IABS R16, R16 ;  /* 0x0000001000107213 */ /* 0x000fe20000000000 */
[----:B0-----:R-:W-:Y:S02]  /*14130*/  IMAD.MOV.U32 R3, RZ, RZ, R11 ;  /* 0x000000ffff037224 */ /* 0x001fe400078e000b */
[----:B------:R-:W-:Y:S02]  /*14140*/  IMAD.MOV R12, RZ, RZ, -R12 ;  /* 0x000000ffff0c7224 */ /* 0x000fe400078e0a0c */
[----:B------:R-:W-:Y:S01]  /*14150*/  @!P2 IMAD.MOV R3, RZ, RZ, -R3 ;  /* 0x000000ffff03a224 */ /* 0x000fe200078e0a03 */
[----:B------:R-:W-:Y:S01]  /*14160*/  ISETP.GT.U32.AND P2, PT, R9, R21, PT ;  /* 0x000000150900720c */ /* 0x000fe20003f44070 */
[----:B------:R-:W-:-:S03]  /*14170*/  IMAD.HI.U32 R4, R10, R16, RZ ;  /* 0x000000100a047227 */ /* 0x000fc600078e00ff */
[----:B------:R0:W-:Y:S01]  /*14180*/  STL [R1+0x238], R3 ;  /* 0x0002380301007387 */ /* 0x0001e20000100800 */
[----:B------:R-:W-:Y:S02]  /*14190*/  IMAD.MOV R4, RZ, RZ, -R4 ;  /* 0x000000ffff047224 */ /* 0x000fe400078e0a04 */
[----:B------:R-:W-:Y:S02]  /*141a0*/  IMAD R8, R9, R12, R8 ;  /* 0x0000000c09087224 */ /* 0x000fe400078e0208 */
[--C-:B------:R-:W-:Y:S02]  /*141b0*/  @!P3 IMAD.IADD R5, R5, 0x1, -R9.reuse ;  /* 0x000000010505b824 */ /* 0x100fe400078e0a09 */
[C---:B------:R-:W-:Y:S01]  /*141c0*/  IMAD R16, R9.reuse, R4, R16 ;  /* 0x0000000409107224 */ /* 0x040fe200078e0210 */
[----:B------:R-:W-:Y:S01]  /*141d0*/  ISETP.GT.U32.AND P3, PT, R9, R8, PT ;  /* 0x000000080900720c */ /* 0x000fe20003f64070 */
[----:B------:R-:W-:Y:S02]  /*141e0*/  @!P2 IMAD.IADD R21, R21, 0x1, -R9 ;  /* 0x000000011515a824 */ /* 0x000fe400078e0a09 */
[----:B0-----:R-:W-:Y:S01]  /*141f0*/  IMAD.MOV.U32 R3, RZ, RZ, R5 ;  /* 0x000000ffff037224 */ /* 0x001fe200078e0005 */
[----:B------:R-:W-:Y:S01]  /*14200*/  IABS R5, R19 ;  /* 0x0000001300057213 */ /* 0x000fe20000000000 */
[----:B------:R-:W-:Y:S01]  /*14210*/  IMAD.HI.U32 R6, R6, R0, RZ ;  /* 0x0000000006067227 */ /* 0x000fe200078e00ff */
[----:B------:R-:W-:-:S03]  /*14220*/  ISETP.GT.U32.AND P2, PT, R9, R21, PT ;  /* 0x000000150900720c */ /* 0x000fc60003f44070 */
[----:B------:R-:W-:Y:S01]  /*14230*/  @!P4 IMAD.MOV R3, RZ, RZ, -R3 ;  /* 0x000000ffff03c224 */ /* 0x000fe200078e0a03 */
[----:B------:R-:W-:Y:S01]  /*14240*/  ISETP.GT.U32.AND P4, PT, R9, R16, PT ;  /* 0x000000100900720c */ /* 0x000fe20003f84070 */
[----:B------:R-:W-:Y:S02]  /*14250*/  VIADD R15, R26, 0x7b ;  /* 0x0000007b1a0f7836 */ /* 0x000fe40000000000 */
[----:B------:R-:W-:Y:S01]  /*14260*/  IMAD.MOV R6, RZ, RZ, -R6 ;  /* 0x000000ffff067224 */ /* 0x000fe200078e0a06 */
[----:B------:R0:W-:Y:S01]  /*14270*/  STL [R1+0x234], R3 ;  /* 0x0002340301007387 */ /* 0x0001e20000100800 */
[--C-:B------:R-:W-:Y:S01]  /*14280*/  @!P3 IMAD.IADD R8, R8, 0x1, -R9.reuse ;  /* 0x000000010808b824 */ /* 0x100fe200078e0a09 */
[----:B------:R-:W-:Y:S01]  /*14290*/  ISETP.GE.AND P0, PT, R15, RZ, PT ;  /* 0x000000ff0f00720c */ /* 0x000fe20003f06270 */
[----:B------:R-:W-:Y:S01]  /*142a0*/  IMAD R0, R7, R6, R0 ;  /* 0x0000000607007224 */ /* 0x000fe200078e0200 */
[----:B------:R-:W-:Y:S01]  /*142b0*/  IABS R15, R15 ;  /* 0x0000000f000f7213 */ /* 0x000fe20000000000 */
[----:B------:R-:W-:Y:S01]  /*142c0*/  @!P2 IMAD.IADD R21, R21, 0x1, -R9 ;  /* 0x000000011515a824 */ /* 0x000fe200078e0a09 */
[----:B------:R-:W-:Y:S01]  /*142d0*/  ISETP.GT.U32.AND P3, PT, R9, R8, PT ;  /* 0x000000080900720c */ /* 0x000fe20003f64070 */
[----:B------:R-:W-:Y:S01]  /*142e0*/  IMAD.HI.U32 R4, R10, R14, RZ ;  /* 0x0000000e0a047227 */ /* 0x000fe200078e00ff */
[----:B------:R-:W-:-:S03]  /*142f0*/  ISETP.GT.U32.AND P2, PT, R7, R0, PT ;  /* 0x000000000700720c */ /* 0x000fc60003f44070 */
[----:B------:R-:W-:Y:S02]  /*14300*/  @!P4 IMAD.IADD R16, R16, 0x1, -R9 ;  /* 0x000000011010c824 */ /* 0x000fe400078e0a09 */
[----:B------:R-:W-:-:S03]  /*14310*/  IMAD.HI.U32 R11, R10, R15, RZ ;  /* 0x0000000f0a0b7227 */ /* 0x000fc600078e00ff */
[C---:B------:R-:W-:Y:S01]  /*14320*/  ISETP.GT.U32.AND P4, PT, R9.reuse, R16, PT ;  /* 0x000000100900720c */ /* 0x040fe20003f84070 */
[----:B------:R-:W-:Y:S02]  /*14330*/  IMAD.MOV R11, RZ, RZ, -R11 ;  /* 0x000000ffff0b7224 */ /* 0x000fe400078e0a0b */
[----:B------:R-:W-:Y:S02]  /*14340*/  IMAD.MOV R4, RZ, RZ, -R4 ;  /* 0x000000ffff047224 */ /* 0x000fe400078e0a04 */
[C---:B------:R-:W-:Y:S02]  /*14350*/  IMAD R15, R9.reuse, R11, R15 ;  /* 0x0000000b090f7224 */ /* 0x040fe400078e020f */
[C---:B------:R-:W-:Y:S02]  /*14360*/  IMAD R14, R9.reuse, R4, R14 ;  /* 0x00000004090e7224 */ /* 0x040fe400078e020e */
[----:B------:R-:W-:Y:S01]  /*14370*/  @!P3 IMAD.IADD R8, R8, 0x1, -R9 ;  /* 0x000000010808b824 */ /* 0x000fe200078e0a09 */
[----:B------:R-:W-:Y:S01]  /*14380*/  ISETP.GT.U32.AND P3, PT, R9, R15, PT ;  /* 0x0000000f0900720c */ /* 0x000fe20003f64070 */
[----:B------:R-:W-:-:S02]  /*14390*/  @!P2 IMAD.IADD R0, R0, 0x1, -R7 ;  /* 0x000000010000a824 */ /* 0x000fc400078e0a07 */
[----:B------:R-:W-:Y:S01]  /*143a0*/  @!P4 IMAD.IADD R16, R16, 0x1, -R9 ;  /* 0x000000011010c824 */ /* 0x000fe200078e0a09 */
[----:B------:R-:W-:Y:S01]  /*143b0*/  ISETP.GT.U32.AND P4, PT, R9, R14, PT ;  /* 0x0000000e0900720c */ /* 0x000fe20003f84070 */
[----:B------:R-:W-:Y:S01]  /*143c0*/  IMAD.HI.U32 R11, R10, R13, RZ ;  /* 0x0000000d0a0b7227 */ /* 0x000fe200078e00ff */
[----:B------:R-:W-:-:S03]  /*143d0*/  ISETP.GT.U32.AND P2, PT, R7, R0, PT ;  /* 0x000000000700720c */ /* 0x000fc60003f44070 */
[----:B0-----:R-:W-:Y:S02]  /*143e0*/  IMAD.MOV.U32 R3, RZ, RZ, R21 ;  /* 0x000000ffff037224 */ /* 0x001fe400078e0015 */
[----:B------:R-:W-:Y:S02]  /*143f0*/  IMAD.MOV R11, RZ, RZ, -R11 ;  /* 0x000000ffff0b7224 */ /* 0x000fe400078e0a0b */
[C---:B------:R-:W-:Y:S02]  /*14400*/  VIADD R17, R26.reuse, 0x79 ;  /* 0x000000791a117836 */ /* 0x040fe40000000000 */
[----:B------:R-:W-:Y:S02]  /*14410*/  @!P6 IMAD.MOV R3, RZ, RZ, -R3 ;  /* 0x000000ffff03e224 */ /* 0x000fe400078e0a03 */
[----:B------:R-:W-:Y:S01]  /*14420*/  IMAD R13, R9, R11, R13 ;  /* 0x0000000b090d7224 */ /* 0x000fe200078e020d */
[----:B------:R-:W-:Y:S01]  /*14430*/  IABS R6, R17 ;  /* 0x0000001100067213 */ /* 0x000fe20000000000 */
[----:B------:R-:W-:Y:S01]  /*14440*/  VIADD R12, R26, 0x77 ;  /* 0x000000771a0c7836 */ /* 0x000fe20000000000 */
[----:B------:R0:W-:Y:S01]  /*14450*/  STL [R1+0x228], R3 ;  /* 0x0002280301007387 */ /* 0x0001e20000100800 */
[--C-:B------:R-:W-:Y:S01]  /*14460*/  @!P3 IMAD.IADD R15, R15, 0x1, -R9.reuse ;  /* 0x000000010f0fb824 */ /* 0x100fe200078e0a09 */
[C---:B------:R-:W-:Y:S01]  /*14470*/  ISETP.GT.U32.AND P3, PT, R9.reuse, R13, PT ;  /* 0x0000000d0900720c */ /* 0x040fe20003f64070 */
[----:B------:R-:W-:Y:S01]  /*14480*/  @!P4 IMAD.IADD R14, R14, 0x1, -R9 ;  /* 0x000000010e0ec824 */ /* 0x000fe200078e0a09 */
[----:B------:R-:W-:Y:S01]  /*14490*/  IABS R4, R12 ;  /* 0x0000000c00047213 */ /* 0x000fe20000000000 */
[----:B------:R-:W-:Y:S01]  /*144a0*/  @!P2 IMAD.IADD R0, R0, 0x1, -R7 ;  /* 0x000000010000a824 */ /* 0x000fe200078e0a07 */
[----:B------:R-:W-:Y:S01]  /*144b0*/  ISETP.GT.U32.AND P6, PT, R9, R15, PT ;  /* 0x0000000f0900720c */ /* 0x000fe20003fc4070 */
[----:B------:R-:W-:Y:S01]  /*144c0*/  IMAD.HI.U32 R23, R10, R6, RZ ;  /* 0x000000060a177227 */ /* 0x000fe200078e00ff */
[----:B------:R-:W-:-:S02]  /*144d0*/  ISETP.GE.AND P2, PT, R28, RZ, PT ;  /* 0x000000ff1c00720c */ /* 0x000fc40003f46270 */
[----:B------:R-:W-:Y:S01]  /*144e0*/  ISETP.NE.AND P4, PT, R2, RZ, PT ;  /* 0x000000ff0200720c */ /* 0x000fe20003f85270 */
[----:B0-----:R-:W-:Y:S02]  /*144f0*/  IMAD.MOV.U32 R3, RZ, RZ, R8 ;  /* 0x000000ffff037224 */ /* 0x001fe400078e0008 */
        /* <DEDUP_REMOVED lines=8> */
[----:B------:R-:W-:Y:S02]  /*14580*/  IMAD.MOV R11, RZ, RZ, -R11 ;  /* 0x000000ffff0b7224 */ /* 0x000fe400078e0a0b */
[----:B------:R-:W-:Y:S02]  /*14590*/  IMAD R5, R9, R22, R5 ;  /* 0x0000001609057224 */ /* 0x000fe400078e0205 */
[--C-:B------:R-:W-:Y:S02]  /*145a0*/  @!P3 IMAD.IADD R13, R13, 0x1, -R9.reuse ;  /* 0x000000010d0db824 */ /* 0x100fe400078e0a09 */
[----:B------:R-:W-:Y:S02]  /*145b0*/  IMAD R4, R9, R11, R4 ;  /* 0x0000000b09047224 */ /* 0x000fe400078e0204 */
[--C-:B------:R-:W-:Y:S01]  /*145c0*/  @!P6 IMAD.IADD R15, R15, 0x1, -R9.reuse ;  /* 0x000000010f0fe824 */ /* 0x100fe200078e0a09 */
[C---:B------:R-:W-:Y:S01]  /*145d0*/  ISETP.GT.U32.AND P6, PT, R9.reuse, R6, PT ;  /* 0x000000060900720c */ /* 0x040fe20003fc4070 */
[----:B------:R-:W-:Y:S01]  /*145e0*/  @!P2 IMAD.MOV R0, RZ, RZ, -R0 ;  /* 0x000000ffff00a224 */ /* 0x000fe200078e0a00 */
[C---:B------:R-:W-:Y:S01]  /*145f0*/  ISETP.GT.U32.AND P2, PT, R9.reuse, R5, PT ;  /* 0x000000050900720c */ /* 0x040fe20003f44070 */
[----:B------:R-:W-:Y:S01]  /*14600*/  @!P1 IMAD.IADD R14, R14, 0x1, -R9 ;  /* 0x000000010e0e9824 */ /* 0x000fe200078e0a09 */
[C---:B------:R-:W-:Y:S01]  /*14610*/  ISETP.GT.U32.AND P3, PT, R9.reuse, R13, PT ;  /* 0x0000000d0900720c */ /* 0x040fe20003f64070 */
[C---:B------:R-:W-:Y:S01]  /*14620*/  VIADD R11, R26.reuse, 0x76 ;  /* 0x000000761a0b7836 */ /* 0x040fe20000000000 */
[----:B------:R-:W-:Y:S01]  /*14630*/  ISETP.GT.U32.AND P1, PT, R9, R4, PT ;  /* 0x000000040900720c */ /* 0x000fe20003f24070 */
[----:B------:R-:W-:Y:S01]  /*14640*/  VIADD R7, R26, 0x75 ;  /* 0x000000751a077836 */ /* 0x000fe20000000000 */
[----:B------:R-:W-:Y:S01]  /*14650*/  @!P4 LOP3.LUT R0, RZ, R2, RZ, 0x33, !PT ;  /* 0x00000002ff00c212 */ /* 0x000fe200078e33ff */
[----:B------:R-:W-:Y:S01]  /*14660*/  IMAD.MOV.U32 R22, RZ, RZ, R16 ;  /* 0x000000ffff167224 */ /* 0x000fe200078e0010 */
[----:B------:R-:W-:Y:S01]  /*14670*/  IABS R21, R11 ;  /* 0x0000000b00157213 */ /* 0x000fe20000000000 */
[----:B0-----:R-:W-:Y:S01]  /*14680*/  IMAD.MOV.U32 R3, RZ, RZ, R15 ;  /* 0x000000ffff037224 */ /* 0x001fe200078e000f */
[----:B------:R-:W-:Y:S01]  /*14690*/  ISETP.GE.AND P4, PT, R20, RZ, PT ;  /* 0x000000ff1400720c */ /* 0x000fe20003f86270 */
[--C-:B------:R-:W-:Y:S01]  /*146a0*/  @!P6 IMAD.IADD R6, R6, 0x1, -R9.reuse ;  /* 0x000000010606e824 */ /* 0x100fe200078e0a09 */
[----:B------:R-:W-:Y:S01]  /*146b0*/  IABS R8, R7 ;  /* 0x0000000700087213 */ /* 0x000fe20000000000 */
[--C-:B------:R-:W-:Y:S01]  /*146c0*/  @!P2 IMAD.IADD R5, R5, 0x1, -R9.reuse ;  /* 0x000000010505a824 */ /* 0x100fe200078e0a09 */
[----:B------:R0:W-:Y:S01]  /*146d0*/  STL [R1+0x2f5c], R0 ;  /* 0x002f5c0001007387 */ /* 0x0001e20000100800 */
[--C-:B------:R-:W-:Y:S01]  /*146e0*/  @!P3 IMAD.IADD R13, R13, 0x1, -R9.reuse ;  /* 0x000000010d0db824 */ /* 0x100fe200078e0a09 */
[----:B------:R-:W-:Y:S01]  /*146f0*/  ISETP.GE.AND P3, PT, R18, RZ, PT ;  /* 0x000000ff1200720c */ /* 0x000fe20003f66270 */
[----:B------:R-:W-:Y:S01]  /*14700*/  @!P1 IMAD.IADD R4, R4, 0x1, -R9 ;  /* 0x0000000104049824 */ /* 0x000fe200078e0a09 */
[C---:B------:R-:W-:Y:S01]  /*14710*/  ISETP.GT.U32.AND P1, PT, R9.reuse, R6, PT ;  /* 0x000000060900720c */ /* 0x040fe20003f24070 */
[----:B------:R-:W-:Y:S01]  /*14720*/  @!P5 IMAD.MOV R22, RZ, RZ, -R22 ;  /* 0x000000ffff16d224 */ /* 0x000fe200078e0a16 */
[----:B------:R-:W-:Y:S01]  /*14730*/  ISETP.GT.U32.AND P5, PT, R9, R5, PT ;  /* 0x000000050900720c */ /* 0x000fe20003fa4070 */
[----:B------:R-:W-:Y:S01]  /*14740*/  IMAD.HI.U32 R20, R10, R21, RZ ;  /* 0x000000150a147227 */ /* 0x000fe200078e00ff */
[----:B------:R-:W-:-:S02]  /*14750*/  ISETP.GE.AND P6, PT, R17, RZ, PT ;  /* 0x000000ff1100720c */ /* 0x000fc40003fc6270 */
[----:B------:R-:W-:Y:S01]  /*14760*/  STL [R1+0x21c], R22 ;  /* 0x00021c1601007387 */ /* 0x000fe20000100800 */
[----:B------:R-:W-:Y:S01]  /*14770*/  @!P0 IMAD.MOV R3, RZ, RZ, -R3 ;  /* 0x000000ffff038224 */ /* 0x000fe200078e0a03 */
[----:B------:R-:W-:Y:S01]  /*14780*/  ISETP.GE.AND P2, PT, R19, RZ, PT ;  /* 0x000000ff1300720c */ /* 0x000fe20003f46270 */
[----:B------:R-:W-:Y:S01]  /*14790*/  IMAD.HI.U32 R2, R10, R8, RZ ;  /* 0x000000080a027227 */ /* 0x000fe200078e00ff */
[----:B------:R-:W-:Y:S02]  /*147a0*/  ISETP.GT.U32.AND P0, PT, R9, R4, PT ;  /* 0x000000040900720c */ /* 0x000fe40003f04070 */
[----:B------:R1:W-:Y:S01]  /*147b0*/  STL [R1+0x218], R3 ;  /* 0x0002180301007387 */ /* 0x0003e20000100800 */
[----:B------:R-:W-:Y:S02]  /*147c0*/  IMAD.MOV R20, RZ, RZ, -R20 ;  /* 0x000000ffff147224 */ /* 0x000fe400078e0a14 */
[----:B------:R-:W-:Y:S02]  /*147d0*/  IMAD.MOV R18, RZ, RZ, -R2 ;  /* 0x000000ffff127224 */ /* 0x000fe400078e0a02 */
[----:B0-----:R-:W-:-:S02]  /*147e0*/  IMAD.MOV.U32 R0, RZ, RZ, R13 ;  /* 0x000000ffff007224 */ /* 0x001fc400078e000d */
[C---:B------:R-:W-:Y:S02]  /*147f0*/  IMAD R2, R9.reuse, R20, R21 ;  /* 0x0000001409027224 */ /* 0x040fe400078e0215 */
[C---:B------:R-:W-:Y:S02]  /*14800*/  VIADD R16, R26.reuse, 0x74 ;  /* 0x000000741a107836 */ /* 0x040fe40000000000 */
[----:B-1----:R-:W-:Y:S02]  /*14810*/  IMAD.MOV.U32 R3, RZ, RZ, R14 ;  /* 0x000000ffff037224 */ /* 0x002fe400078e000e */
[----:B------:R-:W-:Y:S01]  /*14820*/  VIADD R14, R26, 0x73 ;  /* 0x000000731a0e7836 */ /* 0x000fe20000000000 */
[----:B------:R-:W-:Y:S01]  /*14830*/  IABS R13, R16 ;  /* 0x00000010000d7213 */ /* 0x000fe20000000000 */
[----:B------:R-:W-:Y:S01]  /*14840*/  @!P4 IMAD.MOV R3, RZ, RZ, -R3 ;  /* 0x000000ffff03c224 */ /* 0x000fe200078e0a03 */
[C---:B------:R-:W-:Y:S01]  /*14850*/  ISETP.GT.U32.AND P4, PT, R9.reuse, R2, PT ;  /* 0x000000020900720c */ /* 0x040fe20003f84070 */
[----:B------:R-:W-:Y:S01]  /*14860*/  @!P3 IMAD.MOV R0, RZ, RZ, -R0 ;  /* 0x000000ffff00b224 */ /* 0x000fe200078e0a00 */
[----:B------:R-:W-:Y:S01]  /*14870*/  ISETP.GE.AND P3, PT, R12, RZ, PT ;  /* 0x000000ff0c00720c */ /* 0x000fe20003f66270 */
[----:B------:R-:W-:Y:S01]  /*14880*/  IMAD R8, R9, R18, R8 ;  /* 0x0000001209087224 */ /* 0x000fe200078e0208 */
[----:B------:R-:W-:Y:S01]  /*14890*/  IABS R12, R14 ;  /* 0x0000000e000c7213 */ /* 0x000fe20000000000 */
[--C-:B------:R-:W-:Y:S01]  /*148a0*/  @!P1 IMAD.IADD R6, R6, 0x1, -R9.reuse ;  /* 0x0000000106069824 */ /* 0x100fe200078e0a09 */
[----:B------:R0:W-:Y:S01]  /*148b0*/  STL [R1+0x9c], R3 ;  /* 0x00009c0301007387 */ /* 0x0001e20000100800 */
[--C-:B------:R-:W-:Y:S01]  /*148c0*/  @!P5 IMAD.IADD R5, R5, 0x1, -R9.reuse ;  /* 0x000000010505d824 */ /* 0x100fe200078e0a09 */
[----:B------:R-:W-:Y:S01]  /*148d0*/  ISETP.GT.U32.AND P1, PT, R9, R8, PT ;  /* 0x000000080900720c */ /* 0x000fe20003f24070 */
[----:B------:R-:W-:Y:S01]  /*148e0*/  @!P0 IMAD.IADD R4, R4, 0x1, -R9 ;  /* 0x0000000104048824 */ /* 0x000fe200078e0a09 */
[----:B------:R1:W-:Y:S01]  /*148f0*/  STL [R1+0x214], R0 ;  /* 0x0002140001007387 */ /* 0x0003e20000100800 */
[----:B------:R-:W-:Y:S01]  /*14900*/  ISETP.GE.AND P5, PT, R11, RZ, PT ;  /* 0x000000ff0b00720c */ /* 0x000fe20003fa6270 */
[----:B------:R-:W-:Y:S01]  /*14910*/  IMAD.MOV.U32 R11, RZ, RZ, R12 ;  /* 0x000000ffff0b7224 */ /* 0x000fe200078e000c */
[----:B------:R-:W-:Y:S01]  /*14920*/  ISETP.GE.AND P0, PT, R7, RZ, PT ;  /* 0x000000ff0700720c */ /* 0x000fe20003f06270 */
[----:B------:R-:W-:-:S04]  /*14930*/  IMAD.HI.U32 R12, R10, R13, RZ ;  /* 0x0000000d0a0c7227 */ /* 0x000fc800078e00ff */
[----:B0-----:R-:W-:Y:S02]  /*14940*/  IMAD.MOV.U32 R3, RZ, RZ, R6 ;  /* 0x000000ffff037224 */ /* 0x001fe400078e0006 */
[----:B-1----:R-:W-:Y:S02]  /*14950*/  IMAD.MOV.U32 R0, RZ, RZ, R5 ;  /* 0x000000ffff007224 */ /* 0x002fe400078e0005 */
[----:B------:R-:W-:Y:S02]  /*14960*/  @!P6 IMAD.MOV R3, RZ, RZ, -R3 ;  /* 0x000000ffff03e224 */ /* 0x000fe400078e0a03 */
[----:B------:R-:W-:Y:S01]  /*14970*/  @!P2 IMAD.MOV R0, RZ, RZ, -R0 ;  /* 0x000000ffff00a224 */ /* 0x000fe200078e0a00 */
[----:B------:R-:W-:Y:S01]  /*14980*/  ISETP.GE.AND P2, PT, R14, RZ, PT ;  /* 0x000000ff0e00720c */ /* 0x000fe20003f46270 */
[----:B------:R-:W-:Y:S01]  /*14990*/  IMAD.MOV R12, RZ, RZ, -R12 ;  /* 0x000000ffff0c7224 */ /* 0x000fe200078e0a0c */
[----:B------:R-:W-:Y:S01]  /*149a0*/  STL [R1+0x210], R3 ;  /* 0x0002100301007387 */ /* 0x000fe20000100800 */
[----:B------:R-:W-:Y:S01]  /*149b0*/  @!P4 IMAD.IADD R2, R2, 0x1, -R9 ;  /* 0x000000010202c824 */ /* 0x000fe200078e0a09 */
[----:B------:R-:W-:Y:S01]  /*149c0*/  ISETP.GE.AND P4, PT, R16, RZ, PT ;  /* 0x000000ff1000720c */ /* 0x000fe20003f86270 */
[C---:B------:R-:W-:Y:S01]  /*149d0*/  IMAD R13, R9.reuse, R12, R13 ;  /* 0x0000000c090d7224 */ /* 0x040fe200078e020d */
[----:B------:R0:W-:Y:S01]  /*149e0*/  STL [R1+0x208], R0 ;  /* 0x0002080001007387 */ /* 0x0001e20000100800 */
[----:B------:R-:W-:Y:S01]  /*149f0*/  @!P1 IMAD.IADD R8, R8, 0x1, -R9 ;  /* 0x0000000108089824 */ /* 0x000fe200078e0a09 */
[----:B------:R-:W-:Y:S01]  /*14a00*/  ISETP.GT.U32.AND P1, PT, R9, R2, PT ;  /* 0x000000020900720c */ /* 0x000fe20003f24070 */
[----:B------:R-:W-:-:S03]  /*14a10*/  IMAD.HI.U32 R7, R10, R11, RZ ;  /* 0x0000000b0a077227 */ /* 0x000fc600078e00ff */
[C---:B------:R-:W-:Y:S01]  /*14a20*/  ISETP.GT.U32.AND P6, PT, R9.reuse, R8, PT ;  /* 0x000000080900720c */ /* 0x040fe20003fc4070 */
[----:B------:R-:W-:Y:S02]  /*14a30*/  VIADD R14, R26, 0x72 ;  /* 0x000000721a0e7836 */ /* 0x000fe40000000000 */
[----:B------:R-:W-:Y:S02]  /*14a40*/  IMAD.MOV R7, RZ, RZ, -R7 ;  /* 0x000000ffff077224 */ /* 0x000fe400078e0a07 */
[----:B0-----:R-:W-:Y:S02]  /*14a50*/  IMAD.MOV.U32 R0, RZ, RZ, R4 ;  /* 0x000000ffff007224 */ /* 0x001fe400078e0004 */
[C---:B------:R-:W-:Y:S02]  /*14a60*/  IMAD R16, R9.reuse, R7, R11 ;  /* 0x0000000709107224 */ /* 0x040fe400078e020b */
[----:B------:R-:W-:Y:S01]  /*14a70*/  @!P3 IMAD.MOV R0, RZ, RZ, -R0 ;  /* 0x000000ffff00b224 */ /* 0x000fe200078e0a00 */
[C---:B------:R-:W-:Y:S01]  /*14a80*/  ISETP.GT.U32.AND P3, PT, R9.reuse, R13, PT ;  /* 0x0000000d0900720c */ /* 0x040fe20003f64070 */
[--C-:B------:R-:W-:Y:S01]  /*14a90*/  @!P1 IMAD.IADD R2, R2, 0x1, -R9.reuse ;  /* 0x0000000102029824 */ /* 0x100fe200078e0a09 */
[----:B------:R-:W-:Y:S01]  /*14aa0*/  ISETP.GE.AND P1, PT, R14, RZ, PT ;  /* 0x000000ff0e00720c */ /* 0x000fe20003f26270 */
[----:B------:R-:W-:Y:S01]  /*14ab0*/  @!P6 IMAD.IADD R8, R8, 0x1, -R9 ;  /* 0x000000010808e824 */ /* 0x000fe200078e0a09 */
[----:B------:R-:W-:Y:S01]  /*14ac0*/  IABS R14, R14 ;  /* 0x0000000e000e7213 */ /* 0x000fe20000000000 */
[----:B------:R0:W-:Y:S01]  /*14ad0*/  STL [R1+0x204], R0 ;  /* 0x0002040001007387 */ /* 0x0001e20000100800 */
[----:B------:R-:W-:Y:S01]  /*14ae0*/  ISETP.GT.U32.AND P6, PT, R9, R16, PT ;  /* 0x000000100900720c */ /* 0x000fe20003fc4070 */
[----:B------:R-:W-:-:S02]  /*14af0*/  VIADD R6, R26, 0x70 ;  /* 0x000000701a067836 */ /* 0x000fc40000000000 */
[----:B------:R-:W-:-:S03]  /*14b00*/  IMAD.HI.U32 R7, R10, R14, RZ ;  /* 0x0000000e0a077227 */ /* 0x000fc600078e00ff */
[----:B------:R-:W-:Y:S01]  /*14b10*/  IABS R12, R6 ;  /* 0x00000006000c7213 */ /* 0x000fe20000000000 */
[----:B------:R-:W-:Y:S02]  /*14b20*/  @!P3 IMAD.IADD R13, R13, 0x1, -R9 ;  /* 0x000000010d0db824 */ /* 0x000fe400078e0a09 */
[----:B0-----:R-:W-:Y:S02]  /*14b30*/  IMAD.MOV.U32 R0, RZ, RZ, R2 ;  /* 0x000000ffff007224 */ /* 0x001fe400078e0002 */
[----:B------:R-:W-:Y:S01]  /*14b40*/  IMAD.MOV R7, RZ, RZ, -R7 ;  /* 0x000000ffff077224 */ /* 0x000fe200078e0a07 */
[C---:B------:R-:W-:Y:S01]  /*14b50*/  ISETP.GT.U32.AND P3, PT, R9.reuse, R13, PT ;  /* 0x0000000d0900720c */ /* 0x040fe20003f64070 */
[----:B------:R-:W-:Y:S02]  /*14b60*/  @!P5 IMAD.MOV R0, RZ, RZ, -R0 ;  /* 0x000000ffff00d224 */ /* 0x000fe400078e0a00 */
[----:B------:R-:W-:Y:S02]  /*14b70*/  IMAD R14, R9, R7, R14 ;  /* 0x00000007090e7224 */ /* 0x000fe400078e020e */
[----:B------:R-:W-:Y:S01]  /*14b80*/  VIADD R4, R26, 0x71 ;  /* 0x000000711a047836 */ /* 0x000fe20000000000 */
[----:B------:R0:W-:Y:S01]  /*14b90*/  STL [R1+0x200], R0 ;  /* 0x0002000001007387 */ /* 0x0001e20000100800 */
[----:B------:R-:W-:-:S02]  /*14ba0*/  @!P6 IMAD.IADD R16, R16, 0x1, -R9 ;  /* 0x000000011010e824 */ /* 0x000fc400078e0a09 */
[----:B------:R-:W-:Y:S01]  /*14bb0*/  IMAD.HI.U32 R2, R10, R12, RZ ;  /* 0x0000000c0a027227 */ /* 0x000fe200078e00ff */
[----:B------:R-:W-:Y:S02]  /*14bc0*/  IABS R5, R4 ;  /* 0x0000000400057213 */ /* 0x000fe40000000000 */
[----:B------:R-:W-:Y:S01]  /*14bd0*/  ISETP.GT.U32.AND P6, PT, R9, R16, PT ;  /* 0x000000100900720c */ /* 0x000fe20003fc4070 */
[----:B------:R-:W-:Y:S01]  /*14be0*/  @!P3 IMAD.IADD R13, R13, 0x1, -R9 ;  /* 0x000000010d0db824 */ /* 0x000fe200078e0a09 */
[----:B------:R-:W-:Y:S01]  /*14bf0*/  ISETP.GT.U32.AND P3, PT, R9, R14, PT ;  /* 0x0000000e0900720c */ /* 0x000fe20003f64070 */
[----:B------:R-:W-:Y:S01]  /*14c00*/  VIADD R15, R26, 0x6e ;  /* 0x0000006e1a0f7836 */ /* 0x000fe20000000000 */
[----:B------:R-:W-:Y:S01]  /*14c10*/  ISETP.GE.AND P5, PT, R4, RZ, PT ;  /* 0x000000ff0400720c */ /* 0x000fe20003fa6270 */
[----:B0-----:R-:W-:Y:S02]  /*14c20*/  IMAD.MOV.U32 R0, RZ, RZ, R8 ;  /* 0x000000ffff007224 */ /* 0x001fe400078e0008 */
[----:B------:R-:W-:Y:S01]  /*14c30*/  IMAD.HI.U32 R4, R10, R5, RZ ;  /* 0x000000050a047227 */ /* 0x000fe200078e00ff */
[----:B------:R-:W-:-:S03]  /*14c40*/  IABS R17, R15 ;  /* 0x0000000f00117213 */ /* 0x000fc60000000000 */
[----:B------:R-:W-:Y:S01]  /*14c50*/  @!P0 IMAD.MOV R0, RZ, RZ, -R0 ;  /* 0x000000ffff008224 */ /* 0x000fe200078e0a00 */
[----:B------:R-:W-:Y:S01]  /*14c60*/  ISETP.GE.AND P0, PT, R6, RZ, PT ;  /* 0x000000ff0600720c */ /* 0x000fe20003f06270 */
[----:B------:R-:W-:Y:S02]  /*14c70*/  IMAD.MOV R6, RZ, RZ, -R2 ;  /* 0x000000ffff067224 */ /* 0x000fe400078e0a02 */
[----:B------:R-:W-:Y:S01]  /*14c80*/  VIADD R2, R26, 0x6f ;  /* 0x0000006f1a027836 */ /* 0x000fe20000000000 */
[----:B------:R0:W-:Y:S01]  /*14c90*/  STL [R1+0x1fc], R0 ;  /* 0x0001fc0001007387 */ /* 0x0001e20000100800 */
[----:B------:R-:W-:Y:S02]  /*14ca0*/  IMAD.MOV R4, RZ, RZ, -R4 ;  /* 0x000000ffff047224 */ /* 0x000fe400078e0a04 */
[----:B------:R-:W-:Y:S01]  /*14cb0*/  IMAD R12, R9, R6, R12 ;  /* 0x00000006090c7224 */ /* 0x000fe200078e020c */
[----:B------:R-:W-:Y:S01]  /*14cc0*/  IABS R6, R2 ;  /* 0x0000000200067213 */ /* 0x000fe20000000000 */
[----:B------:R-:W-:-:S02]  /*14cd0*/  @!P3 IMAD.IADD R14, R14, 0x1, -R9 ;  /* 0x000000010e0eb824 */ /* 0x000fc400078e0a09 */
[C---:B------:R-:W-:Y:S01]  /*14ce0*/  IMAD R5, R9.reuse, R4, R5 ;  /* 0x0000000409057224 */ /* 0x040fe200078e0205 */
[C---:B------:R-:W-:Y:S01]  /*14cf0*/  ISETP.GT.U32.AND P3, PT, R9.reuse, R12, PT ;  /* 0x0000000c0900720c */ /* 0x040fe20003f64070 */
[----:B------:R-:W-:Y:S02]  /*14d00*/  @!P6 IMAD.IADD R16, R16, 0x1, -R9 ;  /* 0x000000011010e824 */ /* 0x000fe400078e0a09 */
[----:B0-----:R-:W-:Y:S01]  /*14d10*/  IMAD.MOV.U32 R0, RZ, RZ, R13 ;  /* 0x000000ffff007224 */ /* 0x001fe200078e000d */
[----:B------:R-:W-:Y:S01]  /*14d20*/  ISETP.GT.U32.AND P6, PT, R9, R5, PT ;  /* 0x000000050900720c */ /* 0x000fe20003fc4070 */
[----:B------:R-:W-:-:S04]  /*14d30*/  IMAD.HI.U32 R13, R10, R6, RZ ;  /* 0x000000060a0d7227 */ /* 0x000fc800078e00ff */
[----:B------:R-:W-:Y:S01]  /*14d40*/  @!P4 IMAD.MOV R0, RZ, RZ, -R0 ;  /* 0x000000ffff00c224 */ /* 0x000fe200078e0a00 */
[----:B------:R-:W-:Y:S01]  /*14d50*/  ISETP.GT.U32.AND P4, PT, R9, R14, PT ;  /* 0x0000000e0900720c */ /* 0x000fe20003f84070 */
[----:B------:R-:W-:Y:S02]  /*14d60*/  IMAD.MOV R13, RZ, RZ, -R13 ;  /* 0x000000ffff0d7224 */ /* 0x000fe400078e0a0d */
[----:B------:R-:W-:Y:S01]  /*14d70*/  VIADD R8, R26, 0x6d ;  /* 0x0000006d1a087836 */ /* 0x000fe20000000000 */
[----:B------:R0:W-:Y:S01]  /*14d80*/  STL [R1+0x1f4], R0 ;  /* 0x0001f40001007387 */ /* 0x0001e20000100800 */
[--C-:B------:R-:W-:Y:S02]  /*14d90*/  @!P3 IMAD.IADD R12, R12, 0x1, -R9.reuse ;  /* 0x000000010c0cb824 */ /* 0x100fe400078e0a09 */
[--C-:B------:R-:W-:Y:S01]  /*14da0*/  @!P6 IMAD.IADD R5, R5, 0x1, -R9.reuse ;  /* 0x000000010505e824 */ /* 0x100fe200078e0a09 */
[----:B------:R-:W-:Y:S01]  /*14db0*/  IABS R11, R8 ;  /* 0x00000008000b7213 */ /* 0x000fe20000000000 */
[C---:B------:R-:W-:Y:S01]  /*14dc0*/  VIADD R4, R26.reuse, 0x6c ;  /* 0x0000006c1a047836 */ /* 0x040fe20000000000 */
[C---:B------:R-:W-:Y:S01]  /*14dd0*/  ISETP.GT.U32.AND P3, PT, R9.reuse, R12, PT ;  /* 0x0000000c0900720c */ /* 0x040fe20003f64070 */
[----:B------:R-:W-:Y:S01]  /*14de0*/  VIADD R28, R26, 0x3 ;  /* 0x000000031a1c7836 */ /* 0x000fe20000000000 */
[----:B------:R-:W-:Y:S01]  /*14df0*/  ISETP.GT.U32.AND P6, PT, R9, R5, PT ;  /* 0x000000050900720c */ /* 0x000fe20003fc4070 */
[----:B------:R-:W-:Y:S01]  /*14e00*/  @!P4 IMAD.IADD R14, R14, 0x1, -R9 ;  /* 0x000000010e0ec824 */ /* 0x000fe200078e0a09 */
[----:B------:R-:W-:Y:S01]  /*14e10*/  IABS R7, R4 ;  /* 0x0000000400077213 */ /* 0x000fe20000000000 */
[----:B0-----:R-:W-:Y:S01]  /*14e20*/  IMAD.MOV.U32 R0, RZ, RZ, R16 ;  /* 0x000000ffff007224 */ /* 0x001fe200078e0010 */
[----:B------:R-:W-:Y:S01]  /*14e30*/  IABS R24, R28 ;  /* 0x0000001c00187213 */ /* 0x000fe20000000000 */
[----:B------:R-:W-:-:S04]  /*14e40*/  IMAD.HI.U32 R16, R10, R17, RZ ;  /* 0x000000110a107227 */ /* 0x000fc800078e00ff */
        /* <DEDUP_REMOVED lines=70> */
[----:B------:R-:W-:Y:S02]  /*152b0*/  @!P2 IMAD.IADD R16, R16, 0x1, -R9 ;  /* 0x000000011010a824 */ /* 0x000fe400078e0a09 */
[----:B------:R-:W-:Y:S02]  /*152c0*/  @!P6 IMAD.MOV R0, RZ, RZ, -R0 ;  /* 0x000000ffff00e224 */ /* 0x000fe400078e0a00 */
[----:B------:R-:W-:Y:S01]  /*152d0*/  IMAD.MOV R8, RZ, RZ, -R8 ;  /* 0x000000ffff087224 */ /* 0x000fe200078e0a08 */
[C---:B------:R-:W-:Y:S01]  /*152e0*/  ISETP.GT.U32.AND P2, PT, R9.reuse, R16, PT ;  /* 0x000000100900720c */ /* 0x040fe20003f44070 */
[----:B------:R-:W-:Y:S01]  /*152f0*/  IMAD R15, R9, R12, R15 ;  /* 0x0000000c090f7224 */ /* 0x000fe200078e020f */
[----:B------:R0:W-:Y:S01]  /*15300*/  STL [R1+0x1d8], R0 ;  /* 0x0001d80001007387 */ /* 0x0001e20000100800 */
[----:B------:R-:W-:-:S02]  /*15310*/  IMAD.MOV.U32 R3, RZ, RZ, R11 ;  /* 0x000000ffff037224 */ /* 0x000fc400078e000b */
[----:B------:R-:W-:Y:S01]  /*15320*/  @!P3 IMAD.IADD R5, R5, 0x1, -R9 ;  /* 0x000000010505b824 */ /* 0x000fe200078e0a09 */
[----:B------:R-:W-:Y:S01]  /*15330*/  ISETP.GE.AND P3, PT, R6, RZ, PT ;  /* 0x000000ff0600720c */ /* 0x000fe20003f66270 */
[----:B------:R-:W-:-:S03]  /*15340*/  IMAD.HI.U32 R6, R10, R13, RZ ;  /* 0x0000000d0a067227 */ /* 0x000fc600078e00ff */
[C---:B------:R-:W-:Y:S01]  /*15350*/  ISETP.GT.U32.AND P6, PT, R9.reuse, R5, PT ;  /* 0x000000050900720c */ /* 0x040fe20003fc4070 */
[C---:B------:R-:W-:Y:S02]  /*15360*/  IMAD R14, R9.reuse, R8, R14 ;  /* 0x00000008090e7224 */ /* 0x040fe400078e020e */
[----:B0-----:R-:W-:Y:S02]  /*15370*/  IMAD.MOV.U32 R0, RZ, RZ, R7 ;  /* 0x000000ffff007224 */ /* 0x001fe400078e0007 */
[----:B------:R-:W-:Y:S01]  /*15380*/  @!P5 IMAD.MOV R3, RZ, RZ, -R3 ;  /* 0x000000ffff03d224 */ /* 0x000fe200078e0a03 */
[C---:B------:R-:W-:Y:S01]  /*15390*/  ISETP.GT.U32.AND P5, PT, R9.reuse, R15, PT ;  /* 0x0000000f0900720c */ /* 0x040fe20003fa4070 */
[----:B------:R-:W-:Y:S02]  /*153a0*/  IMAD.MOV R6, RZ, RZ, -R6 ;  /* 0x000000ffff067224 */ /* 0x000fe400078e0a06 */
[----:B------:R-:W-:Y:S01]  /*153b0*/  @!P4 IMAD.MOV R0, RZ, RZ, -R0 ;  /* 0x000000ffff00c224 */ /* 0x000fe200078e0a00 */
[C---:B------:R-:W-:Y:S01]  /*153c0*/  ISETP.GT.U32.AND P4, PT, R9.reuse, R14, PT ;  /* 0x0000000e0900720c */ /* 0x040fe20003f84070 */
[----:B------:R-:W-:Y:S01]  /*153d0*/  IMAD R13, R9, R6, R13 ;  /* 0x00000006090d7224 */ /* 0x000fe200078e020d */
[----:B------:R-:W-:Y:S01]  /*153e0*/  STL [R1+0x1d0], R3 ;  /* 0x0001d00301007387 */ /* 0x000fe20000100800 */
[----:B------:R-:W-:-:S02]  /*153f0*/  VIADD R12, R26, 0x66 ;  /* 0x000000661a0c7836 */ /* 0x000fc40000000000 */
[--C-:B------:R-:W-:Y:S01]  /*15400*/  @!P2 IMAD.IADD R16, R16, 0x1, -R9.reuse ;  /* 0x000000011010a824 */ /* 0x100fe200078e0a09 */
[----:B------:R-:W-:Y:S01]  /*15410*/  ISETP.GT.U32.AND P2, PT, R9, R13, PT ;  /* 0x0000000d0900720c */ /* 0x000fe20003f44070 */
[--C-:B------:R-:W-:Y:S01]  /*15420*/  @!P6 IMAD.IADD R5, R5, 0x1, -R9.reuse ;  /* 0x000000010505e824 */ /* 0x100fe200078e0a09 */
[----:B------:R-:W-:Y:S01]  /*15430*/  IABS R6, R12 ;  /* 0x0000000c00067213 */ /* 0x000fe20000000000 */
[--C-:B------:R-:W-:Y:S01]  /*15440*/  @!P5 IMAD.IADD R15, R15, 0x1, -R9.reuse ;  /* 0x000000010f0fd824 */ /* 0x100fe200078e0a09 */
[----:B------:R-:W-:Y:S01]  /*15450*/  ISETP.GE.AND P6, PT, R4, RZ, PT ;  /* 0x000000ff0400720c */ /* 0x000fe20003fc6270 */
[----:B------:R-:W-:Y:S01]  /*15460*/  VIADD R7, R26, 0x65 ;  /* 0x000000651a077836 */ /* 0x000fe20000000000 */
[----:B------:R0:W-:Y:S01]  /*15470*/  STL [R1+0x1cc], R0 ;  /* 0x0001cc0001007387 */ /* 0x0001e20000100800 */
[----:B------:R-:W-:Y:S01]  /*15480*/  @!P4 IMAD.IADD R14, R14, 0x1, -R9 ;  /* 0x000000010e0ec824 */ /* 0x000fe200078e0a09 */
[----:B------:R-:W-:Y:S01]  /*15490*/  ISETP.GT.U32.AND P4, PT, R9, R15, PT ;  /* 0x0000000f0900720c */ /* 0x000fe20003f84070 */
[----:B------:R-:W-:Y:S01]  /*154a0*/  IMAD.HI.U32 R4, R10, R6, RZ ;  /* 0x000000060a047227 */ /* 0x000fe200078e00ff */
[----:B------:R-:W-:-:S02]  /*154b0*/  IABS R11, R7 ;  /* 0x00000007000b7213 */ /* 0x000fc40000000000 */
[----:B------:R-:W-:Y:S01]  /*154c0*/  ISETP.GE.AND P5, PT, R2, RZ, PT ;  /* 0x000000ff0200720c */ /* 0x000fe20003fa6270 */
[----:B------:R-:W-:Y:S02]  /*154d0*/  IMAD.MOV R4, RZ, RZ, -R4 ;  /* 0x000000ffff047224 */ /* 0x000fe400078e0a04 */
[----:B------:R-:W-:Y:S01]  /*154e0*/  @!P2 IMAD.IADD R13, R13, 0x1, -R9 ;  /* 0x000000010d0da824 */ /* 0x000fe200078e0a09 */
[----:B------:R-:W-:Y:S01]  /*154f0*/  ISETP.GT.U32.AND P2, PT, R9, R14, PT ;  /* 0x0000000e0900720c */ /* 0x000fe20003f44070 */
[----:B0-----:R-:W-:Y:S02]  /*15500*/  IMAD.MOV.U32 R0, RZ, RZ, R5 ;  /* 0x000000ffff007224 */ /* 0x001fe400078e0005 */
[----:B------:R-:W-:-:S04]  /*15510*/  IMAD.HI.U32 R5, R10, R11, RZ ;  /* 0x0000000b0a057227 */ /* 0x000fc800078e00ff */
[----:B------:R-:W-:Y:S02]  /*15520*/  IMAD R6, R9, R4, R6 ;  /* 0x0000000409067224 */ /* 0x000fe400078e0206 */
[----:B------:R-:W-:Y:S02]  /*15530*/  VIADD R2, R26, 0x64 ;  /* 0x000000641a027836 */ /* 0x000fe40000000000 */
[----:B------:R-:W-:Y:S02]  /*15540*/  IMAD.MOV R5, RZ, RZ, -R5 ;  /* 0x000000ffff057224 */ /* 0x000fe400078e0a05 */
[----:B------:R-:W-:Y:S01]  /*15550*/  @!P4 IMAD.IADD R15, R15, 0x1, -R9 ;  /* 0x000000010f0fc824 */ /* 0x000fe200078e0a09 */
[C---:B------:R-:W-:Y:S01]  /*15560*/  ISETP.GT.U32.AND P4, PT, R9.reuse, R6, PT ;  /* 0x000000060900720c */ /* 0x040fe20003f84070 */
[C---:B------:R-:W-:Y:S01]  /*15570*/  IMAD R11, R9.reuse, R5, R11 ;  /* 0x00000005090b7224 */ /* 0x040fe200078e020b */
[----:B------:R-:W-:Y:S01]  /*15580*/  IABS R17, R2 ;  /* 0x0000000200117213 */ /* 0x000fe20000000000 */
[----:B------:R-:W-:Y:S01]  /*15590*/  @!P1 IMAD.MOV R0, RZ, RZ, -R0 ;  /* 0x000000ffff009224 */ /* 0x000fe200078e0a00 */
[C---:B------:R-:W-:Y:S01]  /*155a0*/  ISETP.GT.U32.AND P1, PT, R9.reuse, R13, PT ;  /* 0x0000000d0900720c */ /* 0x040fe20003f24070 */
[----:B------:R-:W-:Y:S01]  /*155b0*/  @!P2 IMAD.IADD R14, R14, 0x1, -R9 ;  /* 0x000000010e0ea824 */ /* 0x000fe200078e0a09 */
[----:B------:R-:W-:Y:S01]  /*155c0*/  ISETP.GT.U32.AND P2, PT, R9, R11, PT ;  /* 0x0000000b0900720c */ /* 0x000fe20003f44070 */
[----:B------:R-:W-:Y:S01]  /*155d0*/  IMAD.HI.U32 R18, R10, R17, RZ ;  /* 0x000000110a127227 */ /* 0x000fe200078e00ff */
[----:B------:R0:W-:Y:S03]  /*155e0*/  STL [R1+0x1c8], R0 ;  /* 0x0001c80001007387 */ /* 0x0001e60000100800 */
[----:B------:R-:W-:-:S02]  /*155f0*/  IMAD.MOV R18, RZ, RZ, -R18 ;  /* 0x000000ffff127224 */ /* 0x000fc400078e0a12 */
[----:B------:R-:W-:Y:S01]  /*15600*/  @!P4 IMAD.IADD R6, R6, 0x1, -R9 ;  /* 0x000000010606c824 */ /* 0x000fe200078e0a09 */
[----:B------:R-:W-:Y:S01]  /*15610*/  ISETP.GE.AND P4, PT, R7, RZ, PT ;  /* 0x000000ff0700720c */ /* 0x000fe20003f86270 */
[----:B------:R-:W-:Y:S02]  /*15620*/  IMAD.MOV.U32 R3, RZ, RZ, R16 ;  /* 0x000000ffff037224 */ /* 0x000fe400078e0010 */
[----:B------:R-:W-:Y:S02]  /*15630*/  VIADD R4, R26, 0x63 ;  /* 0x000000631a047836 */ /* 0x000fe40000000000 */
[----:B0-----:R-:W-:Y:S02]  /*15640*/  IMAD.MOV.U32 R0, RZ, RZ, R15 ;  /* 0x000000ffff007224 */ /* 0x001fe400078e000f */
[C---:B------:R-:W-:Y:S01]  /*15650*/  IMAD R7, R9.reuse, R18, R17 ;  /* 0x0000001209077224 */ /* 0x040fe200078e0211 */
[----:B------:R-:W-:Y:S01]  /*15660*/  IABS R8, R4 ;  /* 0x0000000400087213 */ /* 0x000fe20000000000 */
[----:B------:R-:W-:Y:S01]  /*15670*/  @!P0 IMAD.MOV R3, RZ, RZ, -R3 ;  /* 0x000000ffff038224 */ /* 0x000fe200078e0a03 */
[----:B------:R-:W-:Y:S01]  /*15680*/  ISETP.GT.U32.AND P0, PT, R9, R6, PT ;  /* 0x000000060900720c */ /* 0x000fe20003f04070 */
[----:B------:R-:W-:-:S02]  /*15690*/  @!P3 IMAD.MOV R0, RZ, RZ, -R0 ;  /* 0x000000ffff00b224 */ /* 0x000fc400078e0a00 */
[--C-:B------:R-:W-:Y:S01]  /*156a0*/  @!P1 IMAD.IADD R13, R13, 0x1, -R9.reuse ;  /* 0x000000010d0d9824 */ /* 0x100fe200078e0a09 */
[----:B------:R0:W-:Y:S01]  /*156b0*/  STL [R1+0x1c0], R3 ;  /* 0x0001c00301007387 */ /* 0x0001e20000100800 */
[----:B------:R-:W-:Y:S01]  /*156c0*/  @!P2 IMAD.IADD R11, R11, 0x1, -R9 ;  /* 0x000000010b0ba824 */ /* 0x000fe200078e0a09 */
[C---:B------:R-:W-:Y:S01]  /*156d0*/  ISETP.GT.U32.AND P2, PT, R9.reuse, R7, PT ;  /* 0x000000070900720c */ /* 0x040fe20003f44070 */
[----:B------:R-:W-:Y:S01]  /*156e0*/  VIADD R5, R26, 0x62 ;  /* 0x000000621a057836 */ /* 0x000fe20000000000 */
[----:B------:R-:W-:Y:S01]  /*156f0*/  ISETP.GE.AND P1, PT, R12, RZ, PT ;  /* 0x000000ff0c00720c */ /* 0x000fe20003f26270 */
[----:B------:R1:W-:Y:S01]  /*15700*/  STL [R1+0x1bc], R0 ;  /* 0x0001bc0001007387 */ /* 0x0003e20000100800 */
[----:B------:R-:W-:Y:S01]  /*15710*/  IMAD.HI.U32 R12, R10, R8, RZ ;  /* 0x000000080a0c7227 */ /* 0x000fe200078e00ff */
[----:B------:R-:W-:Y:S02]  /*15720*/  ISETP.GT.U32.AND P3, PT, R9, R11, PT ;  /* 0x0000000b0900720c */ /* 0x000fe40003f64070 */
[----:B------:R-:W-:Y:S01]  /*15730*/  IABS R19, R5 ;  /* 0x0000000500137213 */ /* 0x000fe20000000000 */
[----:B0-----:R-:W-:-:S02]  /*15740*/  IMAD.MOV.U32 R3, RZ, RZ, R14 ;  /* 0x000000ffff037224 */ /* 0x001fc400078e000e */
[----:B------:R-:W-:Y:S02]  /*15750*/  IMAD.MOV R12, RZ, RZ, -R12 ;  /* 0x000000ffff0c7224 */ /* 0x000fe400078e0a0c */
[----:B------:R-:W-:Y:S01]  /*15760*/  @!P6 IMAD.MOV R3, RZ, RZ, -R3 ;  /* 0x000000ffff03e224 */ /* 0x000fe200078e0a03 */
[----:B------:R-:W-:Y:S01]  /*15770*/  ISETP.GE.AND P6, PT, R2, RZ, PT ;  /* 0x000000ff0200720c */ /* 0x000fe20003fc6270 */
[----:B-1----:R-:W-:Y:S02]  /*15780*/  IMAD.MOV.U32 R0, RZ, RZ, R13 ;  /* 0x000000ffff007224 */ /* 0x002fe400078e000d */
[----:B------:R-:W-:Y:S01]  /*15790*/  @!P0 IMAD.IADD R6, R6, 0x1, -R9 ;  /* 0x0000000106068824 */ /* 0x000fe200078e0a09 */
[----:B------:R-:W-:Y:S01]  /*157a0*/  STL [R1+0x1b8], R3 ;  /* 0x0001b80301007387 */ /* 0x000fe20000100800 */
[----:B------:R-:W-:Y:S01]  /*157b0*/  @!P5 IMAD.MOV R0, RZ, RZ, -R0 ;  /* 0x000000ffff00d224 */ /* 0x000fe200078e0a00 */
[----:B------:R-:W-:Y:S01]  /*157c0*/  ISETP.GE.AND P5, PT, R4, RZ, PT ;  /* 0x000000ff0400720c */ /* 0x000fe20003fa6270 */
[----:B------:R-:W-:-:S02]  /*157d0*/  VIADD R4, R26, 0x61 ;  /* 0x000000611a047836 */ /* 0x000fc40000000000 */
[----:B------:R-:W-:Y:S01]  /*157e0*/  IMAD R2, R9, R12, R8 ;  /* 0x0000000c09027224 */ /* 0x000fe200078e0208 */
[----:B------:R0:W-:Y:S01]  /*157f0*/  STL [R1+0x1b4], R0 ;  /* 0x0001b40001007387 */ /* 0x0001e20000100800 */
[----:B------:R-:W-:Y:S01]  /*15800*/  @!P2 IMAD.IADD R7, R7, 0x1, -R9 ;  /* 0x000000010707a824 */ /* 0x000fe200078e0a09 */
[----:B------:R-:W-:Y:S01]  /*15810*/  IABS R18, R4 ;  /* 0x0000000400127213 */ /* 0x000fe20000000000 */
[----:B------:R-:W-:Y:S01]  /*15820*/  IMAD.HI.U32 R13, R10, R19, RZ ;  /* 0x000000130a0d7227 */ /* 0x000fe200078e00ff */
[----:B------:R-:W-:Y:S02]  /*15830*/  ISETP.GT.U32.AND P0, PT, R9, R2, PT ;  /* 0x000000020900720c */ /* 0x000fe40003f04070 */
[----:B------:R-:W-:Y:S01]  /*15840*/  ISETP.GE.AND P2, PT, R4, RZ, PT ;  /* 0x000000ff0400720c */ /* 0x000fe20003f46270 */
[----:B------:R-:W-:Y:S02]  /*15850*/  IMAD.MOV R13, RZ, RZ, -R13 ;  /* 0x000000ffff0d7224 */ /* 0x000fe400078e0a0d */
[----:B------:R-:W-:Y:S01]  /*15860*/  @!P3 IMAD.IADD R11, R11, 0x1, -R9 ;  /* 0x000000010b0bb824 */ /* 0x000fe200078e0a09 */
[----:B------:R-:W-:Y:S01]  /*15870*/  ISETP.GE.AND P3, PT, R5, RZ, PT ;  /* 0x000000ff0500720c */ /* 0x000fe20003f66270 */
[----:B0-----:R-:W-:-:S02]  /*15880*/  IMAD.MOV.U32 R0, RZ, RZ, R6 ;  /* 0x000000ffff007224 */ /* 0x001fc400078e0006 */
[----:B------:R-:W-:-:S04]  /*15890*/  IMAD.HI.U32 R6, R10, R18, RZ ;  /* 0x000000120a067227 */ /* 0x000fc800078e00ff */
[----:B------:R-:W-:Y:S01]  /*158a0*/  @!P1 IMAD.MOV R0, RZ, RZ, -R0 ;  /* 0x000000ffff009224 */ /* 0x000fe200078e0a00 */
[C---:B------:R-:W-:Y:S01]  /*158b0*/  ISETP.GT.U32.AND P1, PT, R9.reuse, R7, PT ;  /* 0x000000070900720c */ /* 0x040fe20003f24070 */
[C---:B------:R-:W-:Y:S02]  /*158c0*/  IMAD R19, R9.reuse, R13, R19 ;  /* 0x0000000d09137224 */ /* 0x040fe400078e0213 */
[----:B------:R-:W-:Y:S01]  /*158d0*/  IMAD.MOV R6, RZ, RZ, -R6 ;  /* 0x000000ffff067224 */ /* 0x000fe200078e0a06 */
[----:B------:R0:W-:Y:S01]  /*158e0*/  STL [R1+0x1b0], R0 ;  /* 0x0001b00001007387 */ /* 0x0001e20000100800 */
[----:B------:R-:W-:Y:S02]  /*158f0*/  @!P0 IMAD.IADD R2, R2, 0x1, -R9 ;  /* 0x0000000102028824 */ /* 0x000fe400078e0a09 */
[C---:B------:R-:W-:Y:S02]  /*15900*/  IMAD R18, R9.reuse, R6, R18 ;  /* 0x0000000609127224 */ /* 0x040fe400078e0212 */
[C---:B------:R-:W-:Y:S01]  /*15910*/  VIADD R5, R26.reuse, 0x60 ;  /* 0x000000601a057836 */ /* 0x040fe20000000000 */
[----:B------:R-:W-:Y:S01]  /*15920*/  ISETP.GT.U32.AND P0, PT, R9, R2, PT ;  /* 0x000000020900720c */ /* 0x000fe20003f04070 */
[----:B------:R-:W-:-:S02]  /*15930*/  VIADD R8, R26, 0x5f ;  /* 0x0000005f1a087836 */ /* 0x000fc40000000000 */
[----:B------:R-:W-:Y:S01]  /*15940*/  @!P1 IMAD.IADD R7, R7, 0x1, -R9 ;  /* 0x0000000107079824 */ /* 0x000fe200078e0a09 */
[C---:B------:R-:W-:Y:S01]  /*15950*/  ISETP.GT.U32.AND P1, PT, R9.reuse, R18, PT ;  /* 0x000000120900720c */ /* 0x040fe20003f24070 */
[----:B0-----:R-:W-:Y:S01]  /*15960*/  IMAD.MOV.U32 R0, RZ, RZ, R11 ;  /* 0x000000ffff007224 */ /* 0x001fe200078e000b */
[----:B------:R-:W-:Y:S01]  /*15970*/  IABS R14, R5 ;  /* 0x00000005000e7213 */ /* 0x000fe20000000000 */
[----:B------:R-:W-:Y:S01]  /*15980*/  VIADD R4, R26, 0x5e ;  /* 0x0000005e1a047836 */ /* 0x000fe20000000000 */
[----:B------:R-:W-:Y:S01]  /*15990*/  IABS R17, R8 ;  /* 0x0000000800117213 */ /* 0x000fe20000000000 */
[----:B------:R-:W-:Y:S01]  /*159a0*/  @!P4 IMAD.MOV R0, RZ, RZ, -R0 ;  /* 0x000000ffff00c224 */ /* 0x000fe200078e0a00 */
[----:B------:R-:W-:Y:S01]  /*159b0*/  ISETP.GT.U32.AND P4, PT, R9, R19, PT ;  /* 0x000000130900720c */ /* 0x000fe20003f84070 */
[C---:B------:R-:W-:Y:S01]  /*159c0*/  IMAD.HI.U32 R11, R10.reuse, R14, RZ ;  /* 0x0000000e0a0b7227 */ /* 0x040fe200078e00ff */
[----:B------:R-:W-:Y:S02]  /*159d0*/  IABS R16, R4 ;  /* 0x0000000400107213 */ /* 0x000fe40000000000 */
[----:B------:R0:W-:Y:S01]  /*159e0*/  STL [R1+0x1a8], R0 ;  /* 0x0001a80001007387 */ /* 0x0001e20000100800 */
[----:B------:R-:W-:-:S04]  /*159f0*/  IMAD.HI.U32 R6, R10, R17, RZ ;  /* 0x000000110a067227 */ /* 0x000fc800078e00ff */
[--C-:B------:R-:W-:Y:S02]  /*15a00*/  @!P1 IMAD.IADD R18, R18, 0x1, -R9.reuse ;  /* 0x0000000112129824 */ /* 0x100fe400078e0a09 */
[--C-:B------:R-:W-:Y:S01]  /*15a10*/  @!P0 IMAD.IADD R2, R2, 0x1, -R9.reuse ;  /* 0x0000000102028824 */ /* 0x100fe200078e0a09 */
[----:B------:R-:W-:Y:S01]  /*15a20*/  ISETP.GE.AND P0, PT, R5, RZ, PT ;  /* 0x000000ff0500720c */ /* 0x000fe20003f06270 */
[----:B------:R-:W-:Y:S01]  /*15a30*/  @!P4 IMAD.IADD R19, R19, 0x1, -R9 ;  /* 0x000000011313c824 */ /* 0x000fe200078e0a09 */
[C---:B------:R-:W-:Y:S01]  /*15a40*/  ISETP.GT.U32.AND P1, PT, R9.reuse, R18, PT ;  /* 0x000000120900720c */ /* 0x040fe20003f24070 */
[----:B0-----:R-:W-:Y:S01]  /*15a50*/  IMAD.MOV.U32 R0, RZ, RZ, R7 ;  /* 0x000000ffff007224 */ /* 0x001fe200078e0007 */
[----:B------:R-:W-:Y:S01]  /*15a60*/  ISETP.GE.AND P4, PT, R8, RZ, PT ;  /* 0x000000ff0800720c */ /* 0x000fe20003f86270 */
[----:B------:R-:W-:Y:S02]  /*15a70*/  IMAD.MOV R11, RZ, RZ, -R11 ;  /* 0x000000ffff0b7224 */ /* 0x000fe400078e0a0b */
[----:B------:R-:W-:Y:S01]  /*15a80*/  @!P6 IMAD.MOV R0, RZ, RZ, -R0 ;  /* 0x000000ffff00e224 */ /* 0x000fe200078e0a00 */
[----:B------:R-:W-:Y:S01]  /*15a90*/  ISETP.GT.U32.AND P6, PT, R9, R19, PT ;  /* 0x000000130900720c */ /* 0x000fe20003fc4070 */
[----:B------:R-:W-:-:S03]  /*15aa0*/  IMAD.HI.U32 R5, R10, R16, RZ ;  /* 0x000000100a057227 */ /* 0x000fc600078e00ff */
[----:B------:R0:W-:Y:S01]  /*15ab0*/  STL [R1+0x1a0], R0 ;  /* 0x0001a00001007387 */ /* 0x0001e20000100800 */
[----:B------:R-:W-:Y:S02]  /*15ac0*/  IMAD.MOV R6, RZ, RZ, -R6 ;  /* 0x000000ffff067224 */ /* 0x000fe400078e0a06 */
[C---:B------:R-:W-:Y:S02]  /*15ad0*/  IMAD R14, R9.reuse, R11, R14 ;  /* 0x0000000b090e7224 */ /* 0x040fe400078e020e */
[----:B------:R-:W-:Y:S02]  /*15ae0*/  IMAD.MOV R5, RZ, RZ, -R5 ;  /* 0x000000ffff057224 */ /* 0x000fe400078e0a05 */
[C---:B------:R-:W-:Y:S02]  /*15af0*/  IMAD R17, R9.reuse, R6, R17 ;  /* 0x0000000609117224 */ /* 0x040fe400078e0211 */
[----:B------:R-:W-:Y:S02]  /*15b00*/  IMAD R16, R9, R5, R16 ;  /* 0x0000000509107224 */ /* 0x000fe400078e0210 */
[----:B0-----:R-:W-:-:S02]  /*15b10*/  IMAD.MOV.U32 R0, RZ, RZ, R2 ;  /* 0x000000ffff007224 */ /* 0x001fc400078e0002 */
[--C-:B------:R-:W-:Y:S01]  /*15b20*/  @!P6 IMAD.IADD R19, R19, 0x1, -R9.reuse ;  /* 0x000000011313e824 */ /* 0x100fe200078e0a09 */
[C---:B------:R-:W-:Y:S01]  /*15b30*/  ISETP.GT.U32.AND P6, PT, R9.reuse, R17, PT ;  /* 0x000000110900720c */ /* 0x040fe20003fc4070 */
[----:B------:R-:W-:Y:S01]  /*15b40*/  @!P5 IMAD.MOV R0, RZ, RZ, -R0 ;  /* 0x000000ffff00d224 */ /* 0x000fe200078e0a00 */
[C---:B------:R-:W-:Y:S01]  /*15b50*/  ISETP.GT.U32.AND P5, PT, R9.reuse, R14, PT ;  /* 0x0000000e0900720c */ /* 0x040fe20003fa4070 */
[----:B------:R-:W-:Y:S01]  /*15b60*/  @!P1 IMAD.IADD R18, R18, 0x1, -R9 ;  /* 0x0000000112129824 */ /* 0x000fe200078e0a09 */
[----:B------:R-:W-:Y:S01]  /*15b70*/  ISETP.GT.U32.AND P1, PT, R9, R16, PT ;  /* 0x000000100900720c */ /* 0x000fe20003f24070 */
[C---:B------:R-:W-:Y:S01]  /*15b80*/  VIADD R8, R26.reuse, 0x5d ;  /* 0x0000005d1a087836 */ /* 0x040fe20000000000 */
[----:B------:R0:W-:Y:S01]  /*15b90*/  STL [R1+0x19c], R0 ;  /* 0x00019c0001007387 */ /* 0x0001e20000100800 */
[C---:B------:R-:W-:Y:S02]  /*15ba0*/  VIADD R2, R26.reuse, 0x5c ;  /* 0x0000005c1a027836 */ /* 0x040fe40000000000 */
[----:B------:R-:W-:Y:S01]  /*15bb0*/  VIADD R13, R26, 0x5a ;  /* 0x0000005a1a0d7836 */ /* 0x000fe20000000000 */
[----:B------:R-:W-:Y:S01]  /*15bc0*/  IABS R12, R8 ;  /* 0x00000008000c7213 */ /* 0x000fe20000000000 */
[----:B------:R-:W-:Y:S01]  /*15bd0*/  IMAD.MOV.U32 R3, RZ, RZ, R19 ;  /* 0x000000ffff037224 */ /* 0x000fe200078e0013 */
[----:B------:R-:W-:Y:S01]  /*15be0*/  IABS R7, R2 ;  /* 0x0000000200077213 */ /* 0x000fe20000000000 */
[--C-:B------:R-:W-:Y:S01]  /*15bf0*/  @!P6 IMAD.IADD R17, R17, 0x1, -R9.reuse ;  /* 0x000000011111e824 */ /* 0x100fe200078e0a09 */
[----:B------:R-:W-:Y:S01]  /*15c00*/  IABS R5, R13 ;  /* 0x0000000d00057213 */ /* 0x000fe20000000000 */
[----:B------:R-:W-:Y:S01]  /*15c10*/  @!P5 IMAD.IADD R14, R14, 0x1, -R9 ;  /* 0x000000010e0ed824 */ /* 0x000fe200078e0a09 */
[----:B------:R-:W-:Y:S01]  /*15c20*/  ISETP.GE.AND P5, PT, R4, RZ, PT ;  /* 0x000000ff0400720c */ /* 0x000fe20003fa6270 */
[----:B------:R-:W-:-:S03]  /*15c30*/  IMAD.HI.U32 R15, R10, R12, RZ ;  /* 0x0000000c0a0f7227 */ /* 0x000fc600078e00ff */
[C---:B------:R-:W-:Y:S01]  /*15c40*/  ISETP.GT.U32.AND P6, PT, R9.reuse, R14, PT ;  /* 0x0000000e0900720c */ /* 0x040fe20003fc4070 */
[----:B------:R-:W-:Y:S01]  /*15c50*/  @!P1 IMAD.IADD R16, R16, 0x1, -R9 ;  /* 0x0000000110109824 */ /* 0x000fe200078e0a09 */
[----:B------:R-:W-:Y:S01]  /*15c60*/  ISETP.GT.U32.AND P1, PT, R9, R17, PT ;  /* 0x000000110900720c */ /* 0x000fe20003f24070 */
[----:B------:R-:W-:-:S04]  /*15c70*/  IMAD.HI.U32 R4, R10, R7, RZ ;  /* 0x000000070a047227 */ /* 0x000fc800078e00ff */
[----:B------:R-:W-:Y:S02]  /*15c80*/  IMAD.MOV R15, RZ, RZ, -R15 ;  /* 0x000000ffff0f7224 */ /* 0x000fe400078e0a0f */
[----:B------:R-:W-:Y:S02]  /*15c90*/  IMAD.MOV R4, RZ, RZ, -R4 ;  /* 0x000000ffff047224 */ /* 0x000fe400078e0a04 */
[----:B0-----:R-:W-:Y:S02]  /*15ca0*/  IMAD.MOV.U32 R0, RZ, RZ, R18 ;  /* 0x000000ffff007224 */ /* 0x001fe400078e0012 */
[C---:B------:R-:W-:Y:S02]  /*15cb0*/  IMAD R12, R9.reuse, R15, R12 ;  /* 0x0000000f090c7224 */ /* 0x040fe400078e020c */
[----:B------:R-:W-:Y:S01]  /*15cc0*/  @!P2 IMAD.MOV R0, RZ, RZ, -R0 ;  /* 0x000000ffff00a224 */ /* 0x000fe200078e0a00 */
[----:B------:R-:W-:Y:S01]  /*15cd0*/  ISETP.GE.AND P2, PT, R8, RZ, PT ;  /* 0x000000ff0800720c */ /* 0x000fe20003f46270 */
[----:B------:R-:W-:-:S02]  /*15ce0*/  IMAD R7, R9, R4, R7 ;  /* 0x0000000409077224 */ /* 0x000fc400078e0207 */
[----:B------:R-:W-:Y:S01]  /*15cf0*/  @!P6 IMAD.IADD R14, R14, 0x1, -R9 ;  /* 0x000000010e0ee824 */ /* 0x000fe200078e0a09 */
[----:B------:R-:W-:Y:S01]  /*15d00*/  ISETP.GT.U32.AND P6, PT, R9, R12, PT ;  /* 0x0000000c0900720c */ /* 0x000fe20003fc4070 */
[----:B------:R-:W-:-:S04]  /*15d10*/  IMAD.HI.U32 R8, R10, R5, RZ ;  /* 0x000000050a087227 */ /* 0x000fc800078e00ff */
[C---:B------:R-:W-:Y:S02]  /*15d20*/  VIADD R11, R26.reuse, 0x5b ;  /* 0x0000005b1a0b7836 */ /* 0x040fe40000000000 */
[----:B------:R-:W-:Y:S01]  /*15d30*/  @!P3 IMAD.MOV R3, RZ, RZ, -R3 ;  /* 0x000000ffff03b224 */ /* 0x000fe200078e0a03 */
[----:B------:R-:W-:Y:S01]  /*15d40*/  ISETP.GT.U32.AND P3, PT, R9, R16, PT ;  /* 0x000000100900720c */ /* 0x000fe20003f64070 */
[----:B------:R-:W-:Y:S01]  /*15d50*/  @!P1 IMAD.IADD R17, R17, 0x1, -R9 ;  /* 0x0000000111119824 */ /* 0x000fe200078e0a09 */
[C---:B------:R-:W-:Y:S01]  /*15d60*/  ISETP.GT.U32.AND P1, PT, R9.reuse, R7, PT ;  /* 0x000000070900720c */ /* 0x040fe20003f24070 */
[----:B------:R-:W-:Y:S01]  /*15d70*/  IMAD.MOV R8, RZ, RZ, -R8 ;  /* 0x000000ffff087224 */ /* 0x000fe200078e0a08 */
[----:B------:R-:W-:Y:S01]  /*15d80*/  IABS R6, R11 ;  /* 0x0000000b00067213 */ /* 0x000fe20000000000 */
[----:B------:R0:W-:Y:S01]  /*15d90*/  STL [R1+0x198], R3 ;  /* 0x0001980301007387 */ /* 0x0001e20000100800 */
[----:B------:R-:W-:Y:S02]  /*15da0*/  VIADD R4, R26, 0x59 ;  /* 0x000000591a047836 */ /* 0x000fe40000000000 */
[----:B------:R-:W-:Y:S01]  /*15db0*/  IMAD R5, R9, R8, R5 ;  /* 0x0000000809057224 */ /* 0x000fe200078e0205 */
[----:B------:R1:W-:Y:S01]  /*15dc0*/  STL [R1+0x194], R0 ;  /* 0x0001940001007387 */ /* 0x0003e20000100800 */
[----:B------:R-:W-:-:S04]  /*15dd0*/  IMAD.HI.U32 R15, R10, R6, RZ ;  /* 0x000000060a0f7227 */ /* 0x000fc800078e00ff */
[----:B------:R-:W-:Y:S02]  /*15de0*/  @!P6 IMAD.IADD R12, R12, 0x1, -R9 ;  /* 0x000000010c0ce824 */ /* 0x000fe400078e0a09 */
[----:B0-----:R-:W-:Y:S02]  /*15df0*/  IMAD.MOV.U32 R3, RZ, RZ, R17 ;  /* 0x000000ffff037224 */ /* 0x001fe400078e0011 */
[----:B------:R-:W-:Y:S02]  /*15e00*/  IMAD.MOV R15, RZ, RZ, -R15 ;  /* 0x000000ffff0f7224 */ /* 0x000fe400078e0a0f */
[----:B-1----:R-:W-:Y:S02]  /*15e10*/  IMAD.MOV.U32 R0, RZ, RZ, R14 ;  /* 0x000000ffff007224 */ /* 0x002fe400078e000e */
[----:B------:R-:W-:Y:S01]  /*15e20*/  @!P4 IMAD.MOV R3, RZ, RZ, -R3 ;  /* 0x000000ffff03c224 */ /* 0x000fe200078e0a03 */
[----:B------:R-:W-:Y:S01]  /*15e30*/  ISETP.GT.U32.AND P4, PT, R9, R5, PT ;  /* 0x000000050900720c */ /* 0x000fe20003f84070 */
[--C-:B------:R-:W-:Y:S01]  /*15e40*/  @!P3 IMAD.IADD R16, R16, 0x1, -R9.reuse ;  /* 0x000000011010b824 */ /* 0x100fe200078e0a09 */
[----:B------:R-:W-:Y:S01]  /*15e50*/  ISETP.GE.AND P3, PT, R2, RZ, PT ;  /* 0x000000ff0200720c */ /* 0x000fe20003f66270 */
[----:B------:R-:W-:Y:S01]  /*15e60*/  @!P1 IMAD.IADD R7, R7, 0x1, -R9 ;  /* 0x0000000107079824 */ /* 0x000fe200078e0a09 */
[----:B------:R-:W-:Y:S01]  /*15e70*/  IABS R2, R4 ;  /* 0x0000000400027213 */ /* 0x000fe20000000000 */
[----:B------:R-:W-:Y:S01]  /*15e80*/  @!P0 IMAD.MOV R0, RZ, RZ, -R0 ;  /* 0x000000ffff008224 */ /* 0x000fe200078e0a00 */
[C---:B------:R-:W-:Y:S01]  /*15e90*/  ISETP.GT.U32.AND P1, PT, R9.reuse, R12, PT ;  /* 0x0000000c0900720c */ /* 0x040fe20003f24070 */
[----:B------:R-:W-:Y:S01]  /*15ea0*/  VIADD R8, R26, 0x58 ;  /* 0x000000581a087836 */ /* 0x000fe20000000000 */
[C---:B------:R-:W-:Y:S01]  /*15eb0*/  ISETP.GT.U32.AND P0, PT, R9.reuse, R7, PT ;  /* 0x000000070900720c */ /* 0x040fe20003f04070 */
[----:B------:R-:W-:Y:S01]  /*15ec0*/  IMAD R6, R9, R15, R6 ;  /* 0x0000000f09067224 */ /* 0x000fe200078e0206 */
[----:B------:R0:W-:Y:S01]  /*15ed0*/  STL [R1+0x190], R0 ;  /* 0x0001900001007387 */ /* 0x0001e20000100800 */
[----:B------:R-:W-:Y:S01]  /*15ee0*/  IMAD.HI.U32 R14, R10, R2, RZ ;  /* 0x000000020a0e7227 */ /* 0x000fe200078e00ff */
[----:B------:R-:W-:-:S02]  /*15ef0*/  IABS R15, R8 ;  /* 0x00000008000f7213 */ /* 0x000fc40000000000 */
[----:B------:R-:W-:Y:S01]  /*15f00*/  ISETP.GT.U32.AND P6, PT, R9, R6, PT ;  /* 0x000000060900720c */ /* 0x000fe20003fc4070 */
[----:B------:R-:W-:Y:S01]  /*15f10*/  IMAD.MOV R14, RZ, RZ, -R14 ;  /* 0x000000ffff0e7224 */ /* 0x000fe200078e0a0e */
[----:B------:R-:W-:Y:S01]  /*15f20*/  STL [R1+0x18c], R3 ;  /* 0x00018c0301007387 */ /* 0x000fe20000100800 */
[--C-:B------:R-:W-:Y:S02]  /*15f30*/  @!P4 IMAD.IADD R5, R5, 0x1, -R9.reuse ;  /* 0x000000010505c824 */ /* 0x100fe400078e0a09 */
[C---:B------:R-:W-:Y:S02]  /*15f40*/  IMAD R2, R9.reuse, R14, R2 ;  /* 0x0000000e09027224 */ /* 0x040fe400078e0202 */
[----:B0-----:R-:W-:Y:S01]  /*15f50*/  IMAD.MOV.U32 R0, RZ, RZ, R16 ;  /* 0x000000ffff007224 */ /* 0x001fe200078e0010 */
[----:B------:R-:W-:Y:S01]  /*15f60*/  ISETP.GT.U32.AND P4, PT, R9, R5, PT ;  /* 0x000000050900720c */ /* 0x000fe20003f84070 */
[----:B------:R-:W-:Y:S01]  /*15f70*/  @!P1 IMAD.IADD R12, R12, 0x1, -R9 ;  /* 0x000000010c0c9824 */ /* 0x000fe200078e0a09 */
[----:B------:R-:W-:Y:S01]  /*15f80*/  ISETP.GE.AND P1, PT, R13, RZ, PT ;  /* 0x000000ff0d00720c */ /* 0x000fe20003f26270 */
[----:B------:R-:W-:Y:S01]  /*15f90*/  @!P5 IMAD.MOV R0, RZ, RZ, -R0 ;  /* 0x000000ffff00d224 */ /* 0x000fe200078e0a00 */
[----:B------:R-:W-:Y:S01]  /*15fa0*/  ISETP.GE.AND P5, PT, R11, RZ, PT ;  /* 0x000000ff0b00720c */ /* 0x000fe20003fa6270 */
[----:B------:R-:W-:-:S02]  /*15fb0*/  IMAD.MOV.U32 R11, RZ, RZ, R15 ;  /* 0x000000ffff0b7224 */ /* 0x000fc400078e000f */
[----:B------:R-:W-:Y:S01]  /*15fc0*/  @!P0 IMAD.IADD R7, R7, 0x1, -R9 ;  /* 0x0000000107078824 */ /* 0x000fe200078e0a09 */
[----:B------:R0:W-:Y:S01]  /*15fd0*/  STL [R1+0x188], R0 ;  /* 0x0001880001007387 */ /* 0x0001e20000100800 */
[----:B------:R-:W-:Y:S01]  /*15fe0*/  IMAD.HI.U32 R13, R10, R11, RZ ;  /* 0x0000000b0a0d7227 */ /* 0x000fe200078e00ff */
[----:B------:R-:W-:-:S03]  /*15ff0*/  ISETP.GT.U32.AND P0, PT, R9, R2, PT ;  /* 0x000000020900720c */ /* 0x000fc60003f04070 */
[----:B------:R-:W-:Y:S02]  /*16000*/  IMAD.MOV R13, RZ, RZ, -R13 ;  /* 0x000000ffff0d7224 */ /* 0x000fe400078e0a0d */
[--C-:B------:R-:W-:Y:S02]  /*16010*/  @!P6 IMAD.IADD R6, R6, 0x1, -R9.reuse ;  /* 0x000000010606e824 */ /* 0x100fe400078e0a09 */
[----:B------:R-:W-:Y:S02]  /*16020*/  @!P4 IMAD.IADD R5, R5, 0x1, -R9 ;  /* 0x000000010505c824 */ /* 0x000fe400078e0a09 */
[----:B0-----:R-:W-:Y:S01]  /*16030*/  IMAD.MOV.U32 R0, RZ, RZ, R12 ;  /* 0x000000ffff007224 */ /* 0x001fe200078e000c */
[C---:B------:R-:W-:Y:S01]  /*16040*/  ISETP.GT.U32.AND P6, PT, R9.reuse, R6, PT ;  /* 0x000000060900720c */ /* 0x040fe20003fc4070 */
[----:B------:R-:W-:Y:S02]  /*16050*/  VIADD R19, R26, 0x57 ;  /* 0x000000571a137836 */ /* 0x000fe40000000000 */
[----:B------:R-:W-:Y:S01]  /*16060*/  @!P2 IMAD.MOV R0, RZ, RZ, -R0 ;  /* 0x000000ffff00a224 */ /* 0x000fe200078e0a00 */
[----:B------:R-:W-:Y:S01]  /*16070*/  ISETP.GE.AND P2, PT, R4, RZ, PT ;  /* 0x000000ff0400720c */ /* 0x000fe20003f46270 */
[----:B------:R-:W-:-:S02]  /*16080*/  IMAD R4, R9, R13, R11 ;  /* 0x0000000d09047224 */ /* 0x000fc400078e020b */
[--C-:B------:R-:W-:Y:S01]  /*16090*/  @!P0 IMAD.IADD R2, R2, 0x1, -R9.reuse ;  /* 0x0000000102028824 */ /* 0x100fe200078e0a09 */
[----:B------:R0:W-:Y:S01]  /*160a0*/  STL [R1+0x184], R0 ;  /* 0x0001840001007387 */ /* 0x0001e20000100800 */
[C---:B------:R-:W-:Y:S01]  /*160b0*/  VIADD R16, R26.reuse, 0x56 ;  /* 0x000000561a107836 */ /* 0x040fe20000000000 */
[C---:B------:R-:W-:Y:S01]  /*160c0*/  ISETP.GT.U32.AND P4, PT, R9.reuse, R4, PT ;  /* 0x000000040900720c */ /* 0x040fe20003f84070 */
[----:B------:R-:W-:Y:S01]  /*160d0*/  VIADD R18, R26, 0x53 ;  /* 0x000000531a127836 */ /* 0x000fe20000000000 */
[----:B------:R-:W-:Y:S01]  /*160e0*/  ISETP.GT.U32.AND P0, PT, R9, R2, PT ;  /* 0x000000020900720c */ /* 0x000fe20003f04070 */
[----:B------:R-:W-:Y:S01]  /*160f0*/  @!P6 IMAD.IADD R6, R6, 0x1, -R9 ;  /* 0x000000010606e824 */ /* 0x000fe200078e0a09 */
[----:B------:R-:W-:Y:S01]  /*16100*/  ISETP.GE.AND P6, PT, R8, RZ, PT ;  /* 0x000000ff0800720c */ /* 0x000fe20003fc6270 */
[----:B------:R-:W-:Y:S02]  /*16110*/  VIADD R8, R26, 0x55 ;  /* 0x000000551a087836 */ /* 0x000fe40000000000 */
[----:B------:R-:W-:-:S02]  /*16120*/  IMAD.MOV.U32 R3, RZ, RZ, R6 ;  /* 0x000000ffff037224 */ /* 0x000fc400078e0006 */
[----:B0-----:R-:W-:Y:S02]  /*16130*/  IMAD.MOV.U32 R0, RZ, RZ, R7 ;  /* 0x000000ffff007224 */ /* 0x001fe400078e0007 */
[----:B------:R-:W-:Y:S01]  /*16140*/  @!P5 IMAD.MOV R3, RZ, RZ, -R3 ;  /* 0x000000ffff03d224 */ /* 0x000fe200078e0a03 */
[----:B------:R-:W-:Y:S01]  /*16150*/  ISETP.GE.AND P5, PT, R16, RZ, PT ;  /* 0x000000ff1000720c */ /* 0x000fe20003fa6270 */
[----:B------:R-:W-:Y:S01]  /*16160*/  @!P3 IMAD.MOV R0, RZ, RZ, -R0 ;  /* 0x000000ffff00b224 */ /* 0x000fe200078e0a00 */
[----:B------:R-:W-:Y:S01]  /*16170*/  ISETP.GE.AND P3, PT, R19, RZ, PT ;  /* 0x000000ff1300720c */ /* 0x000fe20003f66270 */
[--C-:B------:R-:W-:Y:S01]  /*16180*/  @!P4 IMAD.IADD R4, R4, 0x1, -R9.reuse ;  /* 0x000000010404c824 */ /* 0x100fe200078e0a09 */
[----:B------:R-:W-:Y:S01]  /*16190*/  IABS R19, R19 ;  /* 0x0000001300137213 */ /* 0x000fe20000000000 */
[----:B------:R-:W-:Y:S01]  /*161a0*/  @!P0 IMAD.IADD R2, R2, 0x1, -R9 ;  /* 0x0000000102028824 */ /* 0x000fe200078e0a09 */
[----:B------:R0:W-:Y:S01]  /*161b0*/  STL [R1+0x180], R0 ;  /* 0x0001800001007387 */ /* 0x0001e20000100800 */
[----:B------:R-:W-:Y:S01]  /*161c0*/  IABS R16, R16 ;  /* 0x0000001000107213 */ /* 0x000fe20000000000 */
[----:B------:R-:W-:Y:S01]  /*161d0*/  VIADD R7, R26, 0x54 ;  /* 0x000000541a077836 */ /* 0x000fe20000000000 */
[----:B------:R-:W-:Y:S01]  /*161e0*/  ISETP.GT.U32.AND P4, PT, R9, R4, PT ;  /* 0x000000040900720c */ /* 0x000fe20003f84070 */
[----:B------:R-:W-:Y:S01]  /*161f0*/  IMAD.HI.U32 R11, R10, R19, RZ ;  /* 0x000000130a0b7227 */ /* 0x000fe200078e00ff */
[----:B------:R-:W-:Y:S02]  /*16200*/  STL [R1+0x178], R3 ;  /* 0x0001780301007387 */ /* 0x000fe40000100800 */
[----:B------:R-:W-:Y:S01]  /*16210*/  ISETP.GE.AND P0, PT, R7, RZ, PT ;  /* 0x000000ff0700720c */ /* 0x000fe20003f06270 */
[----:B------:R-:W-:Y:S01]  /*16220*/  IMAD.MOV R11, RZ, RZ, -R11 ;  /* 0x000000ffff0b7224 */ /* 0x000fe200078e0a0b */
[----:B------:R-:W-:Y:S01]  /*16230*/  IABS R7, R7 ;  /* 0x0000000700077213 */ /* 0x000fe20000000000 */
[----:B0-----:R-:W-:-:S02]  /*16240*/  IMAD.MOV.U32 R0, RZ, RZ, R5 ;  /* 0x000000ffff007224 */ /* 0x001fc400078e0005 */
[----:B------:R-:W-:-:S04]  /*16250*/  IMAD.HI.U32 R6, R10, R16, RZ ;  /* 0x000000100a067227 */ /* 0x000fc800078e00ff */
[----:B------:R-:W-:Y:S01]  /*16260*/  @!P1 IMAD.MOV R0, RZ, RZ, -R0 ;  /* 0x000000ffff009224 */ /* 0x000fe200078e0a00 */
[----:B------:R-:W-:Y:S01]  /*16270*/  ISETP.GE.AND P1, PT, R8, RZ, PT ;  /* 0x000000ff0800720c */ /* 0x000fe20003f26270 */
[----:B------:R-:W-:Y:S01]  /*16280*/  IMAD R19, R9, R11, R19 ;  /* 0x0000000b09137224 */ /* 0x000fe200078e0213 */
[----:B------:R-:W-:Y:S01]  /*16290*/  IABS R8, R8 ;  /* 0x0000000800087213 */ /* 0x000fe20000000000 */
[----:B------:R-:W-:Y:S01]  /*162a0*/  IMAD.MOV R6, RZ, RZ, -R6 ;  /* 0x000000ffff067224 */ /* 0x000fe200078e0a06 */
[----:B------:R0:W-:Y:S01]  /*162b0*/  STL [R1+0x170], R0 ;  /* 0x0001700001007387 */ /* 0x0001e20000100800 */
[----:B------:R-:W-:Y:S02]  /*162c0*/  @!P4 IMAD.IADD R4, R4, 0x1, -R9 ;  /* 0x000000010404c824 */ /* 0x000fe400078e0a09 */
[----:B------:R-:W-:-:S04]  /*162d0*/  IMAD.HI.U32 R5, R10, R8, RZ ;  /* 0x000000080a057227 */ /* 0x000fc800078e00ff */
[----:B------:R-:W-:Y:S02]  /*162e0*/  IMAD.MOV R5, RZ, RZ, -R5 ;  /* 0x000000ffff057224 */ /* 0x000fe400078e0a05 */
[C---:B------:R-:W-:Y:S02]  /*162f0*/  IMAD R16, R9.reuse, R6, R16 ;  /* 0x0000000609107224 */ /* 0x040fe400078e0210 */
[----:B0-----:R-:W-:Y:S02]  /*16300*/  IMAD.MOV.U32 R0, RZ, RZ, R2 ;  /* 0x000000ffff007224 */ /* 0x001fe400078e0002 */
[C---:B------:R-:W-:Y:S01]  /*16310*/  IMAD R8, R9.reuse, R5, R8 ;  /* 0x0000000509087224 */ /* 0x040fe200078e0208 */
[C---:B------:R-:W-:Y:S01]  /*16320*/  ISETP.GT.U32.AND P4, PT, R9.reuse, R16, PT ;  /* 0x000000100900720c */ /* 0x040fe20003f84070 */
[----:B------:R-:W-:Y:S01]  /*16330*/  @!P2 IMAD.MOV R0, RZ, RZ, -R0 ;  /* 0x000000ffff00a224 */ /* 0x000fe200078e0a00 */
[----:B------:R-:W-:Y:S01]  /*16340*/  ISETP.GT.U32.AND P2, PT, R9, R19, PT ;  /* 0x000000130900720c */ /* 0x000fe20003f44070 */
[----:B------:R-:W-:-:S02]  /*16350*/  VIADD R13, R26, 0x52 ;  /* 0x000000521a0d7836 */ /* 0x000fc40000000000 */
[----:B------:R-:W-:Y:S01]  /*16360*/  IMAD.HI.U32 R2, R10, R7, RZ ;  /* 0x000000070a027227 */ /* 0x000fe200078e00ff */
[----:B------:R0:W-:Y:S02]  /*16370*/  STL [R1+0x16c], R0 ;  /* 0x00016c0001007387 */ /* 0x0001e40000100800 */
[----:B------:R-:W-:Y:S01]  /*16380*/  IABS R15, R13 ;  /* 0x0000000d000f7213 */ /* 0x000fe20000000000 */
[----:B------:R-:W-:Y:S02]  /*16390*/  IMAD.MOV R2, RZ, RZ, -R2 ;  /* 0x000000ffff027224 */ /* 0x000fe400078e0a02 */
[----:B------:R-:W-:Y:S02]  /*163a0*/  VIADD R5, R26, 0x50 ;  /* 0x000000501a057836 */ /* 0x000fe40000000000 */
[--C-:B------:R-:W-:Y:S02]  /*163b0*/  @!P4 IMAD.IADD R16, R16, 0x1, -R9.reuse ;  /* 0x000000011010c824 */ /* 0x100fe400078e0a09 */
[----:B------:R-:W-:Y:S01]  /*163c0*/  @!P2 IMAD.IADD R19, R19, 0x1, -R9 ;  /* 0x000000011313a824 */ /* 0x000fe200078e0a09 */
[----:B------:R-:W-:Y:S01]  /*163d0*/  IABS R14, R5 ;  /* 0x00000005000e7213 */ /* 0x000fe20000000000 */
[----:B0-----:R-:W-:Y:S01]  /*163e0*/  IMAD.MOV.U32 R0, RZ, RZ, R4 ;  /* 0x000000ffff007224 */ /* 0x001fe200078e0004 */
[----:B------:R-:W-:Y:S01]  /*163f0*/  IABS R4, R18 ;  /* 0x0000001200047213 */ /* 0x000fe20000000000 */
[C---:B------:R-:W-:Y:S01]  /*16400*/  IMAD R7, R9.reuse, R2, R7 ;  /* 0x0000000209077224 */ /* 0x040fe200078e0207 */
[C---:B------:R-:W-:Y:S01]  /*16410*/  ISETP.GT.U32.AND P2, PT, R9.reuse, R19, PT ;  /* 0x000000130900720c */ /* 0x040fe20003f44070 */
[----:B------:R-:W-:Y:S01]  /*16420*/  @!P6 IMAD.MOV R0, RZ, RZ, -R0 ;  /* 0x000000ffff00e224 */ /* 0x000fe200078e0a00 */
[C---:B------:R-:W-:Y:S01]  /*16430*/  ISETP.GT.U32.AND P6, PT, R9.reuse, R8, PT ;  /* 0x000000080900720c */ /* 0x040fe20003fc4070 */
[----:B------:R-:W-:Y:S01]  /*16440*/  IMAD.HI.U32 R11, R10, R4, RZ ;  /* 0x000000040a0b7227 */ /* 0x000fe200078e00ff */
[----:B------:R-:W-:-:S02]  /*16450*/  ISETP.GT.U32.AND P4, PT, R9, R16, PT ;  /* 0x000000100900720c */ /* 0x000fc40003f84070 */
[----:B------:R0:W-:Y:S01]  /*16460*/  STL [R1+0x168], R0 ;  /* 0x0001680001007387 */ /* 0x0001e20000100800 */
[----:B------:R-:W-:-:S04]  /*16470*/  IMAD.HI.U32 R2, R10, R15, RZ ;  /* 0x0000000f0a027227 */ /* 0x000fc800078e00ff */
[----:B------:R-:W-:Y:S02]  /*16480*/  IMAD.MOV R11, RZ, RZ, -R11 ;  /* 0x000000ffff0b7224 */ /* 0x000fe400078e0a0b */
[----:B------:R-:W-:Y:S02]  /*16490*/  IMAD.MOV R2, RZ, RZ, -R2 ;  /* 0x000000ffff027224 */ /* 0x000fe400078e0a02 */
[--C-:B------:R-:W-:Y:S02]  /*164a0*/  @!P6 IMAD.IADD R8, R8, 0x1, -R9.reuse ;  /* 0x000000010808e824 */ /* 0x100fe400078e0a09 */
[----:B------:R-:W-:Y:S01]  /*164b0*/  @!P2 IMAD.IADD R19, R19, 0x1, -R9 ;  /* 0x000000011313a824 */ /* 0x000fe200078e0a09 */
[C---:B------:R-:W-:Y:S01]  /*164c0*/  ISETP.GT.U32.AND P2, PT, R9.reuse, R7, PT ;  /* 0x000000070900720c */ /* 0x040fe20003f44070 */
[C---:B------:R-:W-:Y:S01]  /*164d0*/  IMAD R4, R9.reuse, R11, R4 ;  /* 0x0000000b09047224 */ /* 0x040fe200078e0204 */
[C---:B------:R-:W-:Y:S01]  /*164e0*/  ISETP.GT.U32.AND P6, PT, R9.reuse, R8, PT ;  /* 0x000000080900720c */ /* 0x040fe20003fc4070 */
[----:B------:R-:W-:-:S02]  /*164f0*/  IMAD R15, R9, R2, R15 ;  /* 0x00000002090f7224 */ /* 0x000fc400078e020f */
[----:B------:R-:W-:Y:S01]  /*16500*/  @!P4 IMAD.IADD R16, R16, 0x1, -R9 ;  /* 0x000000011010c824 */ /* 0x000fe200078e0a09 */
[----:B------:R-:W-:Y:S01]  /*16510*/  ISETP.GT.U32.AND P4, PT, R9, R4, PT ;  /* 0x000000040900720c */ /* 0x000fe20003f84070 */
[C---:B------:R-:W-:Y:S02]  /*16520*/  VIADD R6, R26.reuse, 0x51 ;  /* 0x000000511a067836 */ /* 0x040fe40000000000 */
[----:B------:R-:W-:Y:S02]  /*16530*/  VIADD R2, R26, 0x4f ;  /* 0x0000004f1a027836 */ /* 0x000fe40000000000 */
[----:B0-----:R-:W-:Y:S01]  /*16540*/  IMAD.MOV.U32 R0, RZ, RZ, R19 ;  /* 0x000000ffff007224 */ /* 0x001fe200078e0013 */
[----:B------:R-:W-:Y:S01]  /*16550*/  IABS R12, R6 ;  /* 0x00000006000c7213 */ /* 0x000fe20000000000 */
[--C-:B------:R-:W-:Y:S01]  /*16560*/  @!P2 IMAD.IADD R7, R7, 0x1, -R9.reuse ;  /* 0x000000010707a824 */ /* 0x100fe200078e0a09 */
[----:B------:R-:W-:Y:S01]  /*16570*/  ISETP.GE.AND P2, PT, R18, RZ, PT ;  /* 0x000000ff1200720c */ /* 0x000fe20003f46270 */
[----:B------:R-:W-:Y:S01]  /*16580*/  @!P6 IMAD.IADD R8, R8, 0x1, -R9 ;  /* 0x000000010808e824 */ /* 0x000fe200078e0a09 */
[C---:B------:R-:W-:Y:S01]  /*16590*/  ISETP.GT.U32.AND P6, PT, R9.reuse, R15, PT ;  /* 0x0000000f0900720c */ /* 0x040fe20003fc4070 */
[----:B------:R-:W-:Y:S01]  /*165a0*/  @!P3 IMAD.MOV R0, RZ, RZ, -R0 ;  /* 0x000000ffff00b224 */ /* 0x000fe200078e0a00 */
[----:B------:R-:W-:Y:S01]  /*165b0*/  IABS R18, R2 ;  /* 0x0000000200127213 */ /* 0x000fe20000000000 */
        /* <DEDUP_REMOVED lines=8> */
[----:B------:R-:W-:Y:S02]  /*16640*/  IMAD.MOV.U32 R13, RZ, RZ, R18 ;  /* 0x000000ffff0d7224 */ /* 0x000fe400078e0012 */
[----:B0-----:R-:W-:Y:S01]  /*16650*/  IMAD.MOV.U32 R0, RZ, RZ, R16 ;  /* 0x000000ffff007224 */ /* 0x001fe200078e0010 */
[C---:B------:R-:W-:Y:S01]  /*16660*/  ISETP.GT.U32.AND P6, PT, R9.reuse, R15, PT ;  /* 0x0000000f0900720c */ /* 0x040fe20003fc4070 */
[----:B------:R-:W-:Y:S02]  /*16670*/  IMAD R14, R9, R11, R14 ;  /* 0x0000000b090e7224 */ /* 0x000fe400078e020e */
[----:B------:R-:W-:Y:S02]  /*16680*/  IMAD.MOV R17, RZ, RZ, -R17 ;  /* 0x000000ffff117224 */ /* 0x000fe400078e0a11 */
[----:B------:R-:W-:-:S04]  /*16690*/  IMAD.HI.U32 R11, R10, R13, RZ ;  /* 0x0000000d0a0b7227 */ /* 0x000fc800078e00ff */
[----:B------:R-:W-:Y:S01]  /*166a0*/  @!P5 IMAD.MOV R0, RZ, RZ, -R0 ;  /* 0x000000ffff00d224 */ /* 0x000fe200078e0a00 */
[C---:B------:R-:W-:Y:S01]  /*166b0*/  ISETP.GT.U32.AND P5, PT, R9.reuse, R4, PT ;  /* 0x000000040900720c */ /* 0x040fe20003fa4070 */
[----:B------:R-:W-:Y:S02]  /*166c0*/  IMAD R12, R9, R17, R12 ;  /* 0x00000011090c7224 */ /* 0x000fe400078e020c */
[----:B------:R-:W-:Y:S01]  /*166d0*/  @!P3 IMAD.IADD R7, R7, 0x1, -R9 ;  /* 0x000000010707b824 */ /* 0x000fe200078e0a09 */
[----:B------:R0:W-:Y:S01]  /*166e0*/  STL [R1+0x160], R0 ;  /* 0x0001600001007387 */ /* 0x0001e20000100800 */
[----:B------:R-:W-:Y:S01]  /*166f0*/  IMAD.MOV R11, RZ, RZ, -R11 ;  /* 0x000000ffff0b7224 */ /* 0x000fe200078e0a0b */
[----:B------:R-:W-:Y:S01]  /*16700*/  ISETP.GT.U32.AND P3, PT, R9, R12, PT ;  /* 0x0000000c0900720c */ /* 0x000fe20003f64070 */
[----:B------:R-:W-:Y:S02]  /*16710*/  @!P6 IMAD.IADD R15, R15, 0x1, -R9 ;  /* 0x000000010f0fe824 */ /* 0x000fe400078e0a09 */
[----:B------:R-:W-:-:S02]  /*16720*/  IMAD R13, R9, R11, R13 ;  /* 0x0000000b090d7224 */ /* 0x000fc400078e020d */
[----:B------:R-:W-:Y:S02]  /*16730*/  IMAD.MOV.U32 R3, RZ, RZ, R8 ;  /* 0x000000ffff037224 */ /* 0x000fe400078e0008 */
[----:B------:R-:W-:Y:S01]  /*16740*/  VIADD R11, R26, 0x4e ;  /* 0x0000004e1a0b7836 */ /* 0x000fe20000000000 */
[C---:B------:R-:W-:Y:S01]  /*16750*/  ISETP.GT.U32.AND P6, PT, R9.reuse, R13, PT ;  /* 0x0000000d0900720c */ /* 0x040fe20003fc4070 */
[----:B0-----:R-:W-:Y:S02]  /*16760*/  IMAD.MOV.U32 R0, RZ, RZ, R7 ;  /* 0x000000ffff007224 */ /* 0x001fe400078e0007 */
[----:B------:R-:W-:Y:S01]  /*16770*/  @!P1 IMAD.MOV R3, RZ, RZ, -R3 ;  /* 0x000000ffff039224 */ /* 0x000fe200078e0a03 */
[----:B------:R-:W-:Y:S01]  /*16780*/  IABS R8, R11 ;  /* 0x0000000b00087213 */ /* 0x000fe20000000000 */
[----:B------:R-:W-:Y:S01]  /*16790*/  @!P0 IMAD.MOV R0, RZ, RZ, -R0 ;  /* 0x000000ffff008224 */ /* 0x000fe200078e0a00 */
[----:B------:R-:W-:Y:S01]  /*167a0*/  ISETP.GT.U32.AND P0, PT, R9, R14, PT ;  /* 0x0000000e0900720c */ /* 0x000fe20003f04070 */
[--C-:B------:R-:W-:Y:S01]  /*167b0*/  @!P5 IMAD.IADD R4, R4, 0x1, -R9.reuse ;  /* 0x000000010404d824 */ /* 0x100fe200078e0a09 */
[----:B------:R-:W-:Y:S01]  /*167c0*/  ISETP.GE.AND P5, PT, R5, RZ, PT ;  /* 0x000000ff0500720c */ /* 0x000fe20003fa6270 */
[----:B------:R-:W-:Y:S01]  /*167d0*/  VIADD R5, R26, 0x4d ;  /* 0x0000004d1a057836 */ /* 0x000fe20000000000 */
[----:B------:R-:W-:Y:S01]  /*167e0*/  STL [R1+0x15c], R3 ;  /* 0x00015c0301007387 */ /* 0x000fe20000100800 */
[--C-:B------:R-:W-:Y:S01]  /*167f0*/  @!P3 IMAD.IADD R12, R12, 0x1, -R9.reuse ;  /* 0x000000010c0cb824 */ /* 0x100fe200078e0a09 */
[----:B------:R-:W-:Y:S01]  /*16800*/  ISETP.GE.AND P1, PT, R6, RZ, PT ;  /* 0x000000ff0600720c */ /* 0x000fe20003f26270 */
[----:B------:R-:W-:Y:S01]  /*16810*/  @!P6 IMAD.IADD R13, R13, 0x1, -R9 ;  /* 0x000000010d0de824 */ /* 0x000fe200078e0a09 */
[----:B------:R0:W-:Y:S01]  /*16820*/  STL [R1+0x158], R0 ;  /* 0x0001580001007387 */ /* 0x0001e20000100800 */
[----:B------:R-:W-:Y:S01]  /*16830*/  IABS R7, R5 ;  /* 0x0000000500077213 */ /* 0x000fe20000000000 */
[----:B------:R-:W-:Y:S01]  /*16840*/  IMAD.HI.U32 R6, R10, R8, RZ ;  /* 0x000000080a067227 */ /* 0x000fe200078e00ff */
[----:B------:R-:W-:-:S03]  /*16850*/  ISETP.GE.AND P3, PT, R2, RZ, PT ;  /* 0x000000ff0200720c */ /* 0x000fc60003f66270 */
[----:B------:R-:W-:Y:S01]  /*16860*/  @!P0 IMAD.IADD R14, R14, 0x1, -R9 ;  /* 0x000000010e0e8824 */ /* 0x000fe200078e0a09 */
[C---:B------:R-:W-:Y:S01]  /*16870*/  ISETP.GT.U32.AND P0, PT, R9.reuse, R12, PT ;  /* 0x0000000c0900720c */ /* 0x040fe20003f04070 */
[----:B------:R-:W-:Y:S02]  /*16880*/  IMAD.MOV R6, RZ, RZ, -R6 ;  /* 0x000000ffff067224 */ /* 0x000fe400078e0a06 */
[----:B0-----:R-:W-:Y:S01]  /*16890*/  IMAD.MOV.U32 R0, RZ, RZ, R4 ;  /* 0x000000ffff007224 */ /* 0x001fe200078e0004 */
[----:B------:R-:W-:Y:S01]  /*168a0*/  ISETP.GT.U32.AND P6, PT, R9, R14, PT ;  /* 0x0000000e0900720c */ /* 0x000fe20003fc4070 */
[----:B------:R-:W-:-:S04]  /*168b0*/  IMAD.HI.U32 R16, R10, R7, RZ ;  /* 0x000000070a107227 */ /* 0x000fc800078e00ff */
[----:B------:R-:W-:Y:S01]  /*168c0*/  @!P2 IMAD.MOV R0, RZ, RZ, -R0 ;  /* 0x000000ffff00a224 */ /* 0x000fe200078e0a00 */
[C---:B------:R-:W-:Y:S01]  /*168d0*/  ISETP.GT.U32.AND P2, PT, R9.reuse, R13, PT ;  /* 0x0000000d0900720c */ /* 0x040fe20003f44070 */
[C---:B------:R-:W-:Y:S02]  /*168e0*/  IMAD R8, R9.reuse, R6, R8 ;  /* 0x0000000609087224 */ /* 0x040fe400078e0208 */
[----:B------:R-:W-:Y:S01]  /*168f0*/  IMAD.MOV R16, RZ, RZ, -R16 ;  /* 0x000000ffff107224 */ /* 0x000fe200078e0a10 */
[----:B------:R0:W-:Y:S01]  /*16900*/  STL [R1+0x154], R0 ;  /* 0x0001540001007387 */ /* 0x0001e20000100800 */
[----:B------:R-:W-:Y:S02]  /*16910*/  VIADD R2, R26, 0x4c ;  /* 0x0000004c1a027836 */ /* 0x000fe40000000000 */
[----:B------:R-:W-:Y:S01]  /*16920*/  @!P0 IMAD.IADD R12, R12, 0x1, -R9 ;  /* 0x000000010c0c8824 */ /* 0x000fe200078e0a09 */
[C---:B------:R-:W-:Y:S01]  /*16930*/  ISETP.GT.U32.AND P0, PT, R9.reuse, R8, PT ;  /* 0x000000080900720c */ /* 0x040fe20003f04070 */
[----:B------:R-:W-:Y:S01]  /*16940*/  IMAD R7, R9, R16, R7 ;  /* 0x0000001009077224 */ /* 0x000fe200078e0207 */
[----:B------:R-:W-:Y:S01]  /*16950*/  IABS R6, R2 ;  /* 0x0000000200067213 */ /* 0x000fe20000000000 */
        /* <DEDUP_REMOVED lines=8> */
[----:B------:R-:W-:Y:S01]  /*169e0*/  @!P6 IMAD.IADD R14, R14, 0x1, -R9 ;  /* 0x000000010e0ee824 */ /* 0x000fe200078e0a09 */
[----:B------:R-:W-:Y:S01]  /*169f0*/  ISETP.GE.AND P6, PT, R11, RZ, PT ;  /* 0x000000ff0b00720c */ /* 0x000fe20003fc6270 */
[----:B------:R-:W-:Y:S02]  /*16a00*/  IMAD.MOV.U32 R3, RZ, RZ, R15 ;  /* 0x000000ffff037224 */ /* 0x000fe400078e000f */
[----:B------:R-:W-:-:S04]  /*16a10*/  IMAD.HI.U32 R16, R10, R20, RZ ;  /* 0x000000140a107227 */ /* 0x000fc800078e00ff */
[----:B------:R-:W-:Y:S02]  /*16a20*/  VIADD R11, R26, 0x4a ;  /* 0x0000004a1a0b7836 */ /* 0x000fe40000000000 */
[----:B------:R-:W-:Y:S02]  /*16a30*/  IMAD R6, R9, R17, R6 ;  /* 0x0000001109067224 */ /* 0x000fe400078e0206 */
[----:B------:R-:W-:Y:S01]  /*16a40*/  @!P2 IMAD.IADD R7, R7, 0x1, -R9 ;  /* 0x000000010707a824 */ /* 0x000fe200078e0a09 */
[C---:B------:R-:W-:Y:S01]  /*16a50*/  ISETP.GT.U32.AND P2, PT, R9.reuse, R8, PT ;  /* 0x000000080900720c */ /* 0x040fe20003f44070 */
[----:B0-----:R-:W-:Y:S01]  /*16a60*/  IMAD.MOV.U32 R0, RZ, RZ, R12 ;  /* 0x000000ffff007224 */ /* 0x001fe200078e000c */
[----:B------:R-:W-:Y:S01]  /*16a70*/  IABS R17, R11 ;  /* 0x0000000b00117213 */ /* 0x000fe20000000000 */
[----:B------:R-:W-:Y:S01]  /*16a80*/  @!P4 IMAD.MOV R3, RZ, RZ, -R3 ;  /* 0x000000ffff03c224 */ /* 0x000fe200078e0a03 */
[----:B------:R-:W-:Y:S01]  /*16a90*/  ISETP.GT.U32.AND P4, PT, R9, R6, PT ;  /* 0x000000060900720c */ /* 0x000fe20003f84070 */
[----:B------:R-:W-:-:S02]  /*16aa0*/  IMAD.MOV R16, RZ, RZ, -R16 ;  /* 0x000000ffff107224 */ /* 0x000fc400078e0a10 */
[----:B------:R-:W-:Y:S01]  /*16ab0*/  VIADD R5, R26, 0x49 ;  /* 0x000000491a057836 */ /* 0x000fe20000000000 */
[----:B------:R0:W-:Y:S01]  /*16ac0*/  STL [R1+0x150], R3 ;  /* 0x0001500301007387 */ /* 0x0001e20000100800 */
[----:B------:R-:W-:Y:S01]  /*16ad0*/  @!P1 IMAD.MOV R0, RZ, RZ, -R0 ;  /* 0x000000ffff009224 */ /* 0x000fe200078e0a00 */
[C---:B------:R-:W-:Y:S01]  /*16ae0*/  ISETP.GT.U32.AND P1, PT, R9.reuse, R7, PT ;  /* 0x000000070900720c */ /* 0x040fe20003f24070 */
[----:B------:R-:W-:Y:S01]  /*16af0*/  IMAD R20, R9, R16, R20 ;  /* 0x0000001009147224 */ /* 0x000fe200078e0214 */
[----:B------:R-:W-:Y:S01]  /*16b00*/  IABS R16, R5 ;  /* 0x0000000500107213 */ /* 0x000fe20000000000 */
[----:B------:R-:W-:Y:S01]  /*16b10*/  IMAD.HI.U32 R12, R10, R17, RZ ;  /* 0x000000110a0c7227 */ /* 0x000fe200078e00ff */
[----:B------:R1:W-:Y:S03]  /*16b20*/  STL [R1+0x14c], R0 ;  /* 0x00014c0001007387 */ /* 0x0003e60000100800 */
[----:B------:R-:W-:Y:S01]  /*16b30*/  @!P2 IMAD.IADD R8, R8, 0x1, -R9 ;  /* 0x000000010808a824 */ /* 0x000fe200078e0a09 */
[----:B------:R-:W-:Y:S01]  /*16b40*/  ISETP.GE.AND P2, PT, R4, RZ, PT ;  /* 0x000000ff0400720c */ /* 0x000fe20003f46270 */
[----:B0-----:R-:W-:-:S02]  /*16b50*/  IMAD.MOV.U32 R3, RZ, RZ, R14 ;  /* 0x000000ffff037224 */ /* 0x001fc400078e000e */
[----:B------:R-:W-:Y:S02]  /*16b60*/  IMAD.MOV R12, RZ, RZ, -R12 ;  /* 0x000000ffff0c7224 */ /* 0x000fe400078e0a0c */
[----:B------:R-:W-:Y:S01]  /*16b70*/  @!P5 IMAD.MOV R3, RZ, RZ, -R3 ;  /* 0x000000ffff03d224 */ /* 0x000fe200078e0a03 */
[----:B------:R-:W-:Y:S01]  /*16b80*/  ISETP.GT.U32.AND P5, PT, R9, R20, PT ;  /* 0x000000140900720c */ /* 0x000fe20003fa4070 */
[----:B-1----:R-:W-:Y:S02]  /*16b90*/  IMAD.MOV.U32 R0, RZ, RZ, R13 ;  /* 0x000000ffff007224 */ /* 0x002fe400078e000d */
[----:B------:R-:W-:Y:S01]  /*16ba0*/  IMAD.HI.U32 R13, R10, R16, RZ ;  /* 0x000000100a0d7227 */ /* 0x000fe200078e00ff */
[----:B------:R0:W-:Y:S03]  /*16bb0*/  STL [R1+0x148], R3 ;  /* 0x0001480301007387 */ /* 0x0001e60000100800 */
[----:B------:R-:W-:Y:S01]  /*16bc0*/  @!P3 IMAD.MOV R0, RZ, RZ, -R0 ;  /* 0x000000ffff00b224 */ /* 0x000fe200078e0a00 */
[----:B------:R-:W-:Y:S01]  /*16bd0*/  ISETP.GE.AND P3, PT, R2, RZ, PT ;  /* 0x000000ff0200720c */ /* 0x000fe20003f66270 */
[----:B------:R-:W-:-:S02]  /*16be0*/  IMAD.MOV R13, RZ, RZ, -R13 ;  /* 0x000000ffff0d7224 */ /* 0x000fc400078e0a0d */
[--C-:B------:R-:W-:Y:S01]  /*16bf0*/  @!P1 IMAD.IADD R7, R7, 0x1, -R9.reuse ;  /* 0x0000000107079824 */ /* 0x100fe200078e0a09 */
[----:B------:R1:W-:Y:S01]  /*16c00*/  STL [R1+0x144], R0 ;  /* 0x0001440001007387 */ /* 0x0003e20000100800 */
[----:B------:R-:W-:Y:S01]  /*16c10*/  @!P4 IMAD.IADD R6, R6, 0x1, -R9 ;  /* 0x000000010606c824 */ /* 0x000fe200078e0a09 */
[----:B------:R-:W-:Y:S01]  /*16c20*/  ISETP.GE.AND P1, PT, R11, RZ, PT ;  /* 0x000000ff0b00720c */ /* 0x000fe20003f26270 */
[C---:B------:R-:W-:Y:S02]  /*16c30*/  IMAD R17, R9.reuse, R12, R17 ;  /* 0x0000000c09117224 */ /* 0x040fe400078e0211 */
[----:B0-----:R-:W-:Y:S01]  /*16c40*/  IMAD.MOV.U32 R3, RZ, RZ, R8 ;  /* 0x000000ffff037224 */ /* 0x001fe200078e0008 */
[C---:B------:R-:W-:Y:S01]  /*16c50*/  ISETP.GT.U32.AND P4, PT, R9.reuse, R6, PT ;  /* 0x000000060900720c */ /* 0x040fe20003f84070 */
[C---:B------:R-:W-:Y:S02]  /*16c60*/  IMAD R16, R9.reuse, R13, R16 ;  /* 0x0000000d09107224 */ /* 0x040fe400078e0210 */
[----:B------:R-:W-:Y:S01]  /*16c70*/  @!P6 IMAD.MOV R3, RZ, RZ, -R3 ;  /* 0x000000ffff03e224 */ /* 0x000fe200078e0a03 */
[----:B------:R-:W-:Y:S01]  /*16c80*/  ISETP.GT.U32.AND P6, PT, R9, R17, PT ;  /* 0x000000110900720c */ /* 0x000fe20003fc4070 */
[----:B-1----:R-:W-:-:S02]  /*16c90*/  IMAD.MOV.U32 R0, RZ, RZ, R7 ;  /* 0x000000ffff007224 */ /* 0x002fc400078e0007 */
[--C-:B------:R-:W-:Y:S01]  /*16ca0*/  @!P5 IMAD.IADD R20, R20, 0x1, -R9.reuse ;  /* 0x000000011414d824 */ /* 0x100fe200078e0a09 */
[----:B------:R-:W-:Y:S01]  /*16cb0*/  STL [R1+0x140], R3 ;  /* 0x0001400301007387 */ /* 0x000fe20000100800 */
[----:B------:R-:W-:Y:S01]  /*16cc0*/  @!P0 IMAD.MOV R0, RZ, RZ, -R0 ;  /* 0x000000ffff008224 */ /* 0x000fe200078e0a00 */
[C---:B------:R-:W-:Y:S01]  /*16cd0*/  ISETP.GT.U32.AND P0, PT, R9.reuse, R16, PT ;  /* 0x000000100900720c */ /* 0x040fe20003f04070 */
[C---:B------:R-:W-:Y:S01]  /*16ce0*/  VIADD R2, R26.reuse, 0x48 ;  /* 0x000000481a027836 */ /* 0x040fe20000000000 */
[----:B------:R-:W-:Y:S01]  /*16cf0*/  ISETP.GT.U32.AND P5, PT, R9, R20, PT ;  /* 0x000000140900720c */ /* 0x000fe20003fa4070 */
[----:B------:R-:W-:Y:S01]  /*16d00*/  VIADD R4, R26, 0x47 ;  /* 0x000000471a047836 */ /* 0x000fe20000000000 */
[----:B------:R0:W-:Y:S01]  /*16d10*/  STL [R1+0x13c], R0 ;  /* 0x00013c0001007387 */ /* 0x0001e20000100800 */
[--C-:B------:R-:W-:Y:S01]  /*16d20*/  @!P4 IMAD.IADD R6, R6, 0x1, -R9.reuse ;  /* 0x000000010606c824 */ /* 0x100fe200078e0a09 */
[----:B------:R-:W-:Y:S01]  /*16d30*/  IABS R15, R2 ;  /* 0x00000002000f7213 */ /* 0x000fe20000000000 */
[----:B------:R-:W-:Y:S01]  /*16d40*/  @!P6 IMAD.IADD R17, R17, 0x1, -R9 ;  /* 0x000000011111e824 */ /* 0x000fe200078e0a09 */
[----:B------:R-:W-:Y:S01]  /*16d50*/  IABS R11, R4 ;  /* 0x00000004000b7213 */ /* 0x000fe20000000000 */
[----:B------:R-:W-:Y:S01]  /*16d60*/  VIADD R8, R26, 0x46 ;  /* 0x000000461a087836 */ /* 0x000fe20000000000 */
[----:B------:R-:W-:Y:S01]  /*16d70*/  ISETP.GE.AND P4, PT, R5, RZ, PT ;  /* 0x000000ff0500720c */ /* 0x000fe20003f86270 */
[----:B------:R-:W-:Y:S01]  /*16d80*/  IMAD.HI.U32 R5, R10, R15, RZ ;  /* 0x0000000f0a057227 */ /* 0x000fe200078e00ff */
[----:B------:R-:W-:-:S02]  /*16d90*/  ISETP.GT.U32.AND P6, PT, R9, R17, PT ;  /* 0x000000110900720c */ /* 0x000fc40003fc4070 */
[----:B------:R-:W-:Y:S01]  /*16da0*/  IABS R7, R8 ;  /* 0x0000000800077213 */ /* 0x000fe20000000000 */
[----:B0-----:R-:W-:Y:S02]  /*16db0*/  IMAD.MOV.U32 R0, RZ, RZ, R6 ;  /* 0x000000ffff007224 */ /* 0x001fe400078e0006 */
[--C-:B------:R-:W-:Y:S01]  /*16dc0*/  @!P0 IMAD.IADD R16, R16, 0x1, -R9.reuse ;  /* 0x0000000110108824 */ /* 0x100fe200078e0a09 */
[----:B------:R-:W-:Y:S01]  /*16dd0*/  ISETP.GE.AND P0, PT, R4, RZ, PT ;  /* 0x000000ff0400720c */ /* 0x000fe20003f06270 */
[----:B------:R-:W-:Y:S01]  /*16de0*/  @!P5 IMAD.IADD R20, R20, 0x1, -R9 ;  /* 0x000000011414d824 */ /* 0x000fe200078e0a09 */
[----:B------:R-:W-:Y:S01]  /*16df0*/  ISETP.GE.AND P5, PT, R2, RZ, PT ;  /* 0x000000ff0200720c */ /* 0x000fe20003fa6270 */
[----:B------:R-:W-:Y:S01]  /*16e00*/  @!P3 IMAD.MOV R0, RZ, RZ, -R0 ;  /* 0x000000ffff00b224 */ /* 0x000fe200078e0a00 */
[----:B------:R-:W-:Y:S01]  /*16e10*/  ISETP.GT.U32.AND P3, PT, R9, R16, PT ;  /* 0x000000100900720c */ /* 0x000fe20003f64070 */
[----:B------:R-:W-:-:S03]  /*16e20*/  IMAD.HI.U32 R2, R10, R11, RZ ;  /* 0x0000000b0a027227 */ /* 0x000fc600078e00ff */
[----:B------:R0:W-:Y:S01]  /*16e30*/  STL [R1+0x138], R0 ;  /* 0x0001380001007387 */ /* 0x0001e20000100800 */
[----:B------:R-:W-:Y:S02]  /*16e40*/  IMAD.MOV R5, RZ, RZ, -R5 ;  /* 0x000000ffff057224 */ /* 0x000fe400078e0a05 */
[----:B------:R-:W-:Y:S02]  /*16e50*/  IMAD.MOV R2, RZ, RZ, -R2 ;  /* 0x000000ffff027224 */ /* 0x000fe400078e0a02 */
[C---:B------:R-:W-:Y:S02]  /*16e60*/  IMAD R15, R9.reuse, R5, R15 ;  /* 0x00000005090f7224 */ /* 0x040fe400078e020f */
[----:B------:R-:W-:Y:S02]  /*16e70*/  IMAD R11, R9, R2, R11 ;  /* 0x00000002090b7224 */ /* 0x000fe400078e020b */
[--C-:B------:R-:W-:Y:S01]  /*16e80*/  @!P6 IMAD.IADD R17, R17, 0x1, -R9.reuse ;  /* 0x000000011111e824 */ /* 0x100fe200078e0a09 */
[C---:B------:R-:W-:Y:S01]  /*16e90*/  ISETP.GT.U32.AND P6, PT, R9.reuse, R15, PT ;  /* 0x0000000f0900720c */ /* 0x040fe20003fc4070 */
[----:B------:R-:W-:Y:S01]  /*16ea0*/  @!P3 IMAD.IADD R16, R16, 0x1, -R9 ;  /* 0x000000011010b824 */ /* 0x000fe200078e0a09 */
[----:B------:R-:W-:Y:S01]  /*16eb0*/  ISETP.GT.U32.AND P3, PT, R9, R11, PT ;  /* 0x0000000b0900720c */ /* 0x000fe20003f64070 */
[----:B------:R-:W-:-:S02]  /*16ec0*/  VIADD R13, R26, 0x45 ;  /* 0x000000451a0d7836 */ /* 0x000fc40000000000 */
[----:B0-----:R-:W-:Y:S02]  /*16ed0*/  IMAD.MOV.U32 R0, RZ, RZ, R20 ;  /* 0x000000ffff007224 */ /* 0x001fe400078e0014 */
[----:B------:R-:W-:Y:S01]  /*16ee0*/  IMAD.HI.U32 R2, R10, R7, RZ ;  /* 0x000000070a027227 */ /* 0x000fe200078e00ff */
[----:B------:R-:W-:-:S03]  /*16ef0*/  IABS R12, R13 ;  /* 0x0000000d000c7213 */ /* 0x000fc60000000000 */
[----:B------:R-:W-:Y:S01]  /*16f00*/  @!P2 IMAD.MOV R0, RZ, RZ, -R0 ;  /* 0x000000ffff00a224 */ /* 0x000fe200078e0a00 */
[----:B------:R-:W-:Y:S01]  /*16f10*/  ISETP.GE.AND P2, PT, R8, RZ, PT ;  /* 0x000000ff0800720c */ /* 0x000fe20003f46270 */
[--C-:B------:R-:W-:Y:S02]  /*16f20*/  @!P6 IMAD.IADD R15, R15, 0x1, -R9.reuse ;  /* 0x000000010f0fe824 */ /* 0x100fe400078e0a09 */
[----:B------:R-:W-:Y:S01]  /*16f30*/  @!P3 IMAD.IADD R11, R11, 0x1, -R9 ;  /* 0x000000010b0bb824 */ /* 0x000fe200078e0a09 */
[----:B------:R0:W-:Y:S01]  /*16f40*/  STL [R1+0x134], R0 ;  /* 0x0001340001007387 */ /* 0x0001e20000100800 */
[----:B------:R-:W-:Y:S01]  /*16f50*/  IMAD.HI.U32 R19, R10, R12, RZ ;  /* 0x0000000c0a137227 */ /* 0x000fe200078e00ff */
[----:B------:R-:W-:-:S03]  /*16f60*/  ISETP.GT.U32.AND P3, PT, R9, R15, PT ;  /* 0x0000000f0900720c */ /* 0x000fc60003f64070 */
[----:B------:R-:W-:Y:S02]  /*16f70*/  VIADD R14, R26, 0x44 ;  /* 0x000000441a0e7836 */ /* 0x000fe40000000000 */
[----:B------:R-:W-:Y:S02]  /*16f80*/  IMAD.MOV R2, RZ, RZ, -R2 ;  /* 0x000000ffff027224 */ /* 0x000fe400078e0a02 */
[----:B------:R-:W-:Y:S01]  /*16f90*/  IMAD.MOV R19, RZ, RZ, -R19 ;  /* 0x000000ffff137224 */ /* 0x000fe200078e0a13 */
[----:B------:R-:W-:Y:S01]  /*16fa0*/  IABS R5, R14 ;  /* 0x0000000e00057213 */ /* 0x000fe20000000000 */
[----:B0-----:R-:W-:Y:S02]  /*16fb0*/  IMAD.MOV.U32 R0, RZ, RZ, R17 ;  /* 0x000000ffff007224 */ /* 0x001fe400078e0011 */
[C---:B------:R-:W-:Y:S02]  /*16fc0*/  IMAD R7, R9.reuse, R2, R7 ;  /* 0x0000000209077224 */ /* 0x040fe400078e0207 */
[----:B------:R-:W-:-:S02]  /*16fd0*/  IMAD R12, R9, R19, R12 ;  /* 0x00000013090c7224 */ /* 0x000fc400078e020c */
[----:B------:R-:W-:Y:S01]  /*16fe0*/  @!P1 IMAD.MOV R0, RZ, RZ, -R0 ;  /* 0x000000ffff009224 */ /* 0x000fe200078e0a00 */
[----:B------:R-:W-:Y:S01]  /*16ff0*/  ISETP.GT.U32.AND P1, PT, R9, R11, PT ;  /* 0x0000000b0900720c */ /* 0x000fe20003f24070 */
[----:B------:R-:W-:Y:S01]  /*17000*/  @!P3 IMAD.IADD R15, R15, 0x1, -R9 ;  /* 0x000000010f0fb824 */ /* 0x000fe200078e0a09 */
[C---:B------:R-:W-:Y:S01]  /*17010*/  ISETP.GT.U32.AND P6, PT, R9.reuse, R7, PT ;  /* 0x000000070900720c */ /* 0x040fe20003fc4070 */
[----:B------:R-:W-:Y:S01]  /*17020*/  IMAD.HI.U32 R18, R10, R5, RZ ;  /* 0x000000050a127227 */ /* 0x000fe200078e00ff */
[----:B------:R-:W-:Y:S01]  /*17030*/  ISETP.GT.U32.AND P3, PT, R9, R12, PT ;  /* 0x0000000c0900720c */ /* 0x000fe20003f64070 */
[----:B------:R0:W-:Y:S02]  /*17040*/  STL [R1+0x130], R0 ;  /* 0x0001300001007387 */ /* 0x0001e40000100800 */
[----:B------:R-:W-:Y:S02]  /*17050*/  VIADD R4, R26, 0x43 ;  /* 0x000000431a047836 */ /* 0x000fe40000000000 */
[----:B------:R-:W-:-:S02]  /*17060*/  IMAD.MOV.U32 R3, RZ, RZ, R16 ;  /* 0x000000ffff037224 */ /* 0x000fc400078e0010 */
[----:B------:R-:W-:Y:S01]  /*17070*/  IMAD.MOV R18, RZ, RZ, -R18 ;  /* 0x000000ffff127224 */ /* 0x000fe200078e0a12 */
[----:B------:R-:W-:Y:S01]  /*17080*/  IABS R2, R4 ;  /* 0x0000000400027213 */ /* 0x000fe20000000000 */
[----:B------:R-:W-:Y:S02]  /*17090*/  @!P4 IMAD.MOV R3, RZ, RZ, -R3 ;  /* 0x000000ffff03c224 */ /* 0x000fe400078e0a03 */
[----:B0-----:R-:W-:Y:S02]  /*170a0*/  IMAD.MOV.U32 R0, RZ, RZ, R15 ;  /* 0x000000ffff007224 */ /* 0x001fe400078e000f */
[----:B------:R-:W-:Y:S01]  /*170b0*/  VIADD R6, R26, 0x42 ;  /* 0x000000421a067836 */ /* 0x000fe20000000000 */
[----:B------:R-:W-:Y:S01]  /*170c0*/  STL [R1+0x12c], R3 ;  /* 0x00012c0301007387 */ /* 0x000fe20000100800 */
[----:B------:R-:W-:Y:S01]  /*170d0*/  @!P5 IMAD.MOV R0, RZ, RZ, -R0 ;  /* 0x000000ffff00d224 */ /* 0x000fe200078e0a00 */
[----:B------:R-:W-:Y:S01]  /*170e0*/  ISETP.GE.AND P5, PT, R13, RZ, PT ;  /* 0x000000ff0d00720c */ /* 0x000fe20003fa6270 */
[----:B------:R-:W-:Y:S01]  /*170f0*/  IMAD R5, R9, R18, R5 ;  /* 0x0000001209057224 */ /* 0x000fe200078e0205 */
[----:B------:R-:W-:Y:S01]  /*17100*/  IABS R8, R6 ;  /* 0x0000000600087213 */ /* 0x000fe20000000000 */
[----:B------:R-:W-:Y:S01]  /*17110*/  @!P1 IMAD.IADD R11, R11, 0x1, -R9 ;  /* 0x000000010b0b9824 */ /* 0x000fe200078e0a09 */
[----:B------:R0:W-:Y:S01]  /*17120*/  STL [R1+0x128], R0 ;  /* 0x0001280001007387 */ /* 0x0001e20000100800 */
[----:B------:R-:W-:Y:S01]  /*17130*/  IMAD.HI.U32 R17, R10, R2, RZ ;  /* 0x000000020a117227 */ /* 0x000fe200078e00ff */
[----:B------:R-:W-:-:S03]  /*17140*/  ISETP.GT.U32.AND P4, PT, R9, R5, PT ;  /* 0x000000050900720c */ /* 0x000fc60003f84070 */
[--C-:B------:R-:W-:Y:S02]  /*17150*/  @!P6 IMAD.IADD R7, R7, 0x1, -R9.reuse ;  /* 0x000000010707e824 */ /* 0x100fe400078e0a09 */
[----:B------:R-:W-:Y:S01]  /*17160*/  @!P3 IMAD.IADD R12, R12, 0x1, -R9 ;  /* 0x000000010c0cb824 */ /* 0x000fe200078e0a09 */
[----:B------:R-:W-:Y:S01]  /*17170*/  ISETP.GE.AND P3, PT, R4, RZ, PT ;  /* 0x000000ff0400720c */ /* 0x000fe20003f66270 */
[----:B------:R-:W-:Y:S01]  /*17180*/  IMAD.MOV R17, RZ, RZ, -R17 ;  /* 0x000000ffff117224 */ /* 0x000fe200078e0a11 */
[----:B------:R-:W-:Y:S01]  /*17190*/  ISETP.GT.U32.AND P6, PT, R9, R7, PT ;  /* 0x000000070900720c */ /* 0x000fe20003fc4070 */
[----:B0-----:R-:W-:Y:S02]  /*171a0*/  IMAD.MOV.U32 R0, RZ, RZ, R11 ;  /* 0x000000ffff007224 */ /* 0x001fe400078e000b */
[----:B------:R-:W-:-:S04]  /*171b0*/  IMAD.HI.U32 R13, R10, R8, RZ ;  /* 0x000000080a0d7227 */ /* 0x000fc800078e00ff */
[----:B------:R-:W-:Y:S01]  /*171c0*/  @!P0 IMAD.MOV R0, RZ, RZ, -R0 ;  /* 0x000000ffff008224 */ /* 0x000fe200078e0a00 */
[C---:B------:R-:W-:Y:S01]  /*171d0*/  ISETP.GT.U32.AND P0, PT, R9.reuse, R12, PT ;  /* 0x0000000c0900720c */ /* 0x040fe20003f04070 */
[----:B------:R-:W-:Y:S02]  /*171e0*/  IMAD R2, R9, R17, R2 ;  /* 0x0000001109027224 */ /* 0x000fe400078e0202 */
[----:B------:R-:W-:Y:S01]  /*171f0*/  IMAD.MOV R13, RZ, RZ, -R13 ;  /* 0x000000ffff0d7224 */ /* 0x000fe200078e0a0d */
[----:B------:R0:W-:Y:S01]  /*17200*/  STL [R1+0x124], R0 ;  /* 0x0001240001007387 */ /* 0x0001e20000100800 */
[--C-:B------:R-:W-:Y:S01]  /*17210*/  @!P4 IMAD.IADD R5, R5, 0x1, -R9.reuse ;  /* 0x000000010505c824 */ /* 0x100fe200078e0a09 */
[C---:B------:R-:W-:Y:S01]  /*17220*/  ISETP.GT.U32.AND P1, PT, R9.reuse, R2, PT ;  /* 0x000000020900720c */ /* 0x040fe20003f24070 */
[----:B------:R-:W-:Y:S02]  /*17230*/  IMAD R4, R9, R13, R8 ;  /* 0x0000000d09047224 */ /* 0x000fe400078e0208 */
[--C-:B------:R-:W-:Y:S01]  /*17240*/  @!P6 IMAD.IADD R7, R7, 0x1, -R9.reuse ;  /* 0x000000010707e824 */ /* 0x100fe200078e0a09 */
[C---:B------:R-:W-:Y:S01]  /*17250*/  ISETP.GT.U32.AND P4, PT, R9.reuse, R5, PT ;  /* 0x000000050900720c */ /* 0x040fe20003f84070 */
[----:B------:R-:W-:Y:S01]  /*17260*/  VIADD R8, R26, 0x41 ;  /* 0x000000411a087836 */ /* 0x000fe20000000000 */
[----:B------:R-:W-:Y:S01]  /*17270*/  ISETP.GE.AND P6, PT, R14, RZ, PT ;  /* 0x000000ff0e00720c */ /* 0x000fe20003fc6270 */
[----:B------:R-:W-:Y:S01]  /*17280*/  @!P0 IMAD.IADD R12, R12, 0x1, -R9 ;  /* 0x000000010c0c8824 */ /* 0x000fe200078e0a09 */
[----:B------:R-:W-:Y:S01]  /*17290*/  ISETP.GT.U32.AND P0, PT, R9, R4, PT ;  /* 0x000000040900720c */ /* 0x000fe20003f04070 */
[----:B0-----:R-:W-:Y:S01]  /*172a0*/  IMAD.MOV.U32 R0, RZ, RZ, R7 ;  /* 0x000000ffff007224 */ /* 0x001fe200078e0007 */
[----:B------:R-:W-:Y:S01]  /*172b0*/  IABS R15, R8 ;  /* 0x00000008000f7213 */ /* 0x000fe20000000000 */
[----:B------:R-:W-:-:S02]  /*172c0*/  VIADD R11, R26, 0x40 ;  /* 0x000000401a0b7836 */ /* 0x000fc40000000000 */
[--C-:B------:R-:W-:Y:S02]  /*172d0*/  @!P1 IMAD.IADD R2, R2, 0x1, -R9.reuse ;  /* 0x0000000102029824 */ /* 0x100fe400078e0a09 */
[----:B------:R-:W-:Y:S01]  /*172e0*/  @!P2 IMAD.MOV R0, RZ, RZ, -R0 ;  /* 0x000000ffff00a224 */ /* 0x000fe200078e0a00 */
[----:B------:R-:W-:Y:S01]  /*172f0*/  IABS R14, R11 ;  /* 0x0000000b000e7213 */ /* 0x000fe20000000000 */
[--C-:B------:R-:W-:Y:S01]  /*17300*/  @!P4 IMAD.IADD R5, R5, 0x1, -R9.reuse ;  /* 0x000000010505c824 */ /* 0x100fe200078e0a09 */
[----:B------:R-:W-:Y:S01]  /*17310*/  ISETP.GT.U32.AND P1, PT, R9, R2, PT ;  /* 0x000000020900720c */ /* 0x000fe20003f24070 */
[----:B------:R-:W-:Y:S01]  /*17320*/  VIADD R7, R26, 0x3f ;  /* 0x0000003f1a077836 */ /* 0x000fe20000000000 */
[----:B------:R0:W-:Y:S01]  /*17330*/  STL [R1+0x120], R0 ;  /* 0x0001200001007387 */ /* 0x0001e20000100800 */
[----:B------:R-:W-:Y:S01]  /*17340*/  @!P0 IMAD.IADD R4, R4, 0x1, -R9 ;  /* 0x0000000104048824 */ /* 0x000fe200078e0a09 */
[----:B------:R-:W-:Y:S01]  /*17350*/  ISETP.GE.AND P4, PT, R8, RZ, PT ;  /* 0x000000ff0800720c */ /* 0x000fe20003f86270 */
[----:B------:R-:W-:Y:S01]  /*17360*/  IMAD.HI.U32 R8, R10, R15, RZ ;  /* 0x0000000f0a087227 */ /* 0x000fe200078e00ff */
[----:B------:R-:W-:-:S02]  /*17370*/  ISETP.GE.AND P2, PT, R6, RZ, PT ;  /* 0x000000ff0600720c */ /* 0x000fc40003f46270 */
[----:B------:R-:W-:Y:S01]  /*17380*/  ISETP.GE.AND P0, PT, R7, RZ, PT ;  /* 0x000000ff0700720c */ /* 0x000fe20003f06270 */
[----:B------:R-:W-:-:S04]  /*17390*/  IMAD.HI.U32 R6, R10, R14, RZ ;  /* 0x0000000e0a067227 */ /* 0x000fc800078e00ff */
[----:B0-----:R-:W-:Y:S02]  /*173a0*/  IMAD.MOV.U32 R0, RZ, RZ, R12 ;  /* 0x000000ffff007224 */ /* 0x001fe400078e000c */
[----:B------:R-:W-:Y:S02]  /*173b0*/  IMAD.MOV R8, RZ, RZ, -R8 ;  /* 0x000000ffff087224 */ /* 0x000fe400078e0a08 */
[----:B------:R-:W-:Y:S01]  /*173c0*/  @!P5 IMAD.MOV R0, RZ, RZ, -R0 ;  /* 0x000000ffff00d224 */ /* 0x000fe200078e0a00 */
[C---:B------:R-:W-:Y:S01]  /*173d0*/  ISETP.GT.U32.AND P5, PT, R9.reuse, R4, PT ;  /* 0x000000040900720c */ /* 0x040fe20003fa4070 */
[----:B------:R-:W-:Y:S02]  /*173e0*/  IMAD.MOV R6, RZ, RZ, -R6 ;  /* 0x000000ffff067224 */ /* 0x000fe400078e0a06 */
[----:B------:R-:W-:Y:S01]  /*173f0*/  IMAD R15, R9, R8, R15 ;  /* 0x00000008090f7224 */ /* 0x000fe200078e020f */
[----:B------:R0:W-:Y:S01]  /*17400*/  STL [R1+0x11c], R0 ;  /* 0x00011c0001007387 */ /* 0x0001e20000100800 */
[----:B------:R-:W-:-:S02]  /*17410*/  IMAD.MOV.U32 R3, RZ, RZ, R5 ;  /* 0x000000ffff037224 */ /* 0x000fc400078e0005 */
[----:B------:R-:W-:Y:S01]  /*17420*/  @!P1 IMAD.IADD R2, R2, 0x1, -R9 ;  /* 0x0000000102029824 */ /* 0x000fe200078e0a09 */
[----:B------:R-:W-:Y:S01]  /*17430*/  ISETP.GE.AND P1, PT, R11, RZ, PT ;  /* 0x000000ff0b00720c */ /* 0x000fe20003f26270 */
[C---:B------:R-:W-:Y:S01]  /*17440*/  IMAD R14, R9.reuse, R6, R14 ;  /* 0x00000006090e7224 */ /* 0x040fe200078e020e */
[----:B------:R-:W-:Y:S01]  /*17450*/  IABS R11, R7 ;  /* 0x00000007000b7213 */ /* 0x000fe20000000000 */
[----:B------:R-:W-:Y:S01]  /*17460*/  @!P6 IMAD.MOV R3, RZ, RZ, -R3 ;  /* 0x000000ffff03e224 */ /* 0x000fe200078e0a03 */
[C---:B------:R-:W-:Y:S01]  /*17470*/  ISETP.GT.U32.AND P6, PT, R9.reuse, R15, PT ;  /* 0x0000000f0900720c */ /* 0x040fe20003fc4070 */
[----:B------:R-:W-:Y:S01]  /*17480*/  @!P5 IMAD.IADD R4, R4, 0x1, -R9 ;  /* 0x000000010404d824 */ /* 0x000fe200078e0a09 */
[----:B------:R-:W-:Y:S01]  /*17490*/  ISETP.GT.U32.AND P5, PT, R9, R14, PT ;  /* 0x0000000e0900720c */ /* 0x000fe20003fa4070 */
[----:B------:R-:W-:Y:S01]  /*174a0*/  IMAD.HI.U32 R5, R10, R11, RZ ;  /* 0x0000000b0a057227 */ /* 0x000fe200078e00ff */
[----:B------:R-:W-:Y:S03]  /*174b0*/  STL [R1+0x118], R3 ;  /* 0x0001180301007387 */ /* 0x000fe60000100800 */
[----:B------:R-:W-:-:S02]  /*174c0*/  IMAD.MOV R5, RZ, RZ, -R5 ;  /* 0x000000ffff057224 */ /* 0x000fc400078e0a05 */
[----:B0-----:R-:W-:Y:S02]  /*174d0*/  IMAD.MOV.U32 R0, RZ, RZ, R2 ;  /* 0x000000ffff007224 */ /* 0x001fe400078e0002 */
[----:B------:R-:W-:Y:S02]  /*174e0*/  IMAD R11, R9, R5, R11 ;  /* 0x00000005090b7224 */ /* 0x000fe400078e020b */
[--C-:B------:R-:W-:Y:S02]  /*174f0*/  @!P6 IMAD.IADD R15, R15, 0x1, -R9.reuse ;  /* 0x000000010f0fe824 */ /* 0x100fe400078e0a09 */
[----:B------:R-:W-:Y:S01]  /*17500*/  VIADD R2, R26, 0x3d ;  /* 0x0000003d1a027836 */ /* 0x000fe20000000000 */
[C---:B------:R-:W-:Y:S01]  /*17510*/  ISETP.GT.U32.AND P6, PT, R9.reuse, R11, PT ;  /* 0x0000000b0900720c */ /* 0x040fe20003fc4070 */
[----:B------:R-:W-:Y:S01]  /*17520*/  @!P5 IMAD.IADD R14, R14, 0x1, -R9 ;  /* 0x000000010e0ed824 */ /* 0x000fe200078e0a09 */
[----:B------:R-:W-:Y:S01]  /*17530*/  ISETP.GT.U32.AND P5, PT, R9, R15, PT ;  /* 0x0000000f0900720c */ /* 0x000fe20003fa4070 */
[----:B------:R-:W-:Y:S01]  /*17540*/  VIADD R6, R26, 0x3e ;  /* 0x0000003e1a067836 */ /* 0x000fe20000000000 */
[----:B------:R-:W-:Y:S01]  /*17550*/  IABS R13, R2 ;  /* 0x00000002000d7213 */ /* 0x000fe20000000000 */
[----:B------:R-:W-:-:S02]  /*17560*/  @!P3 IMAD.MOV R0, RZ, RZ, -R0 ;  /* 0x000000ffff00b224 */ /* 0x000fc400078e0a00 */
[----:B------:R-:W-:Y:S01]  /*17570*/  VIADD R7, R26, 0x3c ;  /* 0x0000003c1a077836 */ /* 0x000fe20000000000 */
[----:B------:R-:W-:Y:S01]  /*17580*/  ISETP.GE.AND P3, PT, R6, RZ, PT ;  /* 0x000000ff0600720c */ /* 0x000fe20003f66270 */
[C---:B------:R-:W-:Y:S01]  /*17590*/  IMAD.HI.U32 R16, R10.reuse, R13, RZ ;  /* 0x0000000d0a107227 */ /* 0x040fe200078e00ff */
[----:B------:R-:W-:Y:S01]  /*175a0*/  IABS R6, R6 ;  /* 0x0000000600067213 */ /* 0x000fe20000000000 */
[----:B------:R0:W-:Y:S01]  /*175b0*/  STL [R1+0x114], R0 ;  /* 0x0001140001007387 */ /* 0x0001e20000100800 */
[----:B------:R-:W-:Y:S01]  /*175c0*/  IABS R12, R7 ;  /* 0x00000007000c7213 */ /* 0x000fe20000000000 */
[----:B------:R-:W-:Y:S01]  /*175d0*/  @!P6 IMAD.IADD R11, R11, 0x1, -R9 ;  /* 0x000000010b0be824 */ /* 0x000fe200078e0a09 */
[----:B------:R-:W-:Y:S01]  /*175e0*/  ISETP.GT.U32.AND P6, PT, R9, R14, PT ;  /* 0x0000000e0900720c */ /* 0x000fe20003fc4070 */
[----:B------:R-:W-:-:S04]  /*175f0*/  IMAD.HI.U32 R8, R10, R6, RZ ;  /* 0x000000060a087227 */ /* 0x000fc800078e00ff */
[----:B------:R-:W-:Y:S02]  /*17600*/  IMAD.MOV R16, RZ, RZ, -R16 ;  /* 0x000000ffff107224 */ /* 0x000fe400078e0a10 */
[----:B0-----:R-:W-:Y:S02]  /*17610*/  IMAD.MOV.U32 R0, RZ, RZ, R4 ;  /* 0x000000ffff007224 */ /* 0x001fe400078e0004 */
[----:B------:R-:W-:-:S04]  /*17620*/  IMAD.HI.U32 R4, R10, R12, RZ ;  /* 0x0000000c0a047227 */ /* 0x000fc800078e00ff */
[----:B------:R-:W-:Y:S01]  /*17630*/  @!P2 IMAD.MOV R0, RZ, RZ, -R0 ;  /* 0x000000ffff00a224 */ /* 0x000fe200078e0a00 */
[----:B------:R-:W-:Y:S01]  /*17640*/  ISETP.GT.U32.AND P2, PT, R9, R11, PT ;  /* 0x0000000b0900720c */ /* 0x000fe20003f44070 */
[----:B------:R-:W-:Y:S02]  /*17650*/  @!P5 IMAD.IADD R15, R15, 0x1, -R9 ;  /* 0x000000010f0fd824 */ /* 0x000fe400078e0a09 */
[----:B------:R-:W-:Y:S01]  /*17660*/  IMAD.MOV R8, RZ, RZ, -R8 ;  /* 0x000000ffff087224 */ /* 0x000fe200078e0a08 */
[----:B------:R0:W-:Y:S01]  /*17670*/  STL [R1+0x110], R0 ;  /* 0x0001100001007387 */ /* 0x0001e20000100800 */
[----:B------:R-:W-:Y:S02]  /*17680*/  IMAD.MOV R4, RZ, RZ, -R4 ;  /* 0x000000ffff047224 */ /* 0x000fe400078e0a04 */
[C---:B------:R-:W-:Y:S02]  /*17690*/  IMAD R13, R9.reuse, R16, R13 ;  /* 0x00000010090d7224 */ /* 0x040fe400078e020d */
[----:B------:R-:W-:-:S02]  /*176a0*/  IMAD R6, R9, R8, R6 ;  /* 0x0000000809067224 */ /* 0x000fc400078e0206 */
[----:B------:R-:W-:Y:S02]  /*176b0*/  VIADD R5, R26, 0x3b ;  /* 0x0000003b1a057836 */ /* 0x000fe40000000000 */
[C---:B------:R-:W-:Y:S01]  /*176c0*/  IMAD R12, R9.reuse, R4, R12 ;  /* 0x00000004090c7224 */ /* 0x040fe200078e020c */
[C---:B------:R-:W-:Y:S01]  /*176d0*/  ISETP.GT.U32.AND P5, PT, R9.reuse, R6, PT ;  /* 0x000000060900720c */ /* 0x040fe20003fa4070 */
[----:B0-----:R-:W-:Y:S01]  /*176e0*/  IMAD.MOV.U32 R0, RZ, RZ, R15 ;  /* 0x000000ffff007224 */ /* 0x001fe200078e000f */
[----:B------:R-:W-:Y:S01]  /*176f0*/  IABS R8, R5 ;  /* 0x0000000500087213 */ /* 0x000fe20000000000 */
[----:B------:R-:W-:Y:S01]  /*17700*/  @!P6 IMAD.IADD R14, R14, 0x1, -R9 ;  /* 0x000000010e0ee824 */ /* 0x000fe200078e0a09 */
[C---:B------:R-:W-:Y:S01]  /*17710*/  ISETP.GT.U32.AND P6, PT, R9.reuse, R12, PT ;  /* 0x0000000c0900720c */ /* 0x040fe20003fc4070 */
[----:B------:R-:W-:Y:S01]  /*17720*/  @!P4 IMAD.MOV R0, RZ, RZ, -R0 ;  /* 0x000000ffff00c224 */ /* 0x000fe200078e0a00 */
[----:B------:R-:W-:Y:S01]  /*17730*/  ISETP.GT.U32.AND P4, PT, R9, R13, PT ;  /* 0x0000000d0900720c */ /* 0x000fe20003f84070 */
[----:B------:R-:W-:-:S02]  /*17740*/  VIADD R15, R26, 0x3a ;  /* 0x0000003a1a0f7836 */ /* 0x000fc40000000000 */
[----:B------:R-:W-:Y:S01]  /*17750*/  IMAD.HI.U32 R16, R10, R8, RZ ;  /* 0x000000080a107227 */ /* 0x000fe200078e00ff */
[----:B------:R0:W-:Y:S02]  /*17760*/  STL [R1+0x10c], R0 ;  /* 0x00010c0001007387 */ /* 0x0001e40000100800 */
[----:B------:R-:W-:Y:S01]  /*17770*/  IABS R4, R15 ;  /* 0x0000000f00047213 */ /* 0x000fe20000000000 */
[--C-:B------:R-:W-:Y:S01]  /*17780*/  @!P2 IMAD.IADD R11, R11, 0x1, -R9.reuse ;  /* 0x000000010b0ba824 */ /* 0x100fe200078e0a09 */
[----:B------:R-:W-:Y:S01]  /*17790*/  ISETP.GE.AND P2, PT, R2, RZ, PT ;  /* 0x000000ff0200720c */ /* 0x000fe20003f46270 */
[----:B------:R-:W-:Y:S02]  /*177a0*/  IMAD.MOV R16, RZ, RZ, -R16 ;  /* 0x000000ffff107224 */ /* 0x000fe400078e0a10 */
[--C-:B------:R-:W-:Y:S01]  /*177b0*/  @!P5 IMAD.IADD R6, R6, 0x1, -R9.reuse ;  /* 0x000000010606d824 */ /* 0x100fe200078e0a09 */
[----:B------:R-:W-:Y:S01]  /*177c0*/  ISETP.GE.AND P5, PT, R7, RZ, PT ;  /* 0x000000ff0700720c */ /* 0x000fe20003fa6270 */
[----:B------:R-:W-:-:S02]  /*177d0*/  @!P4 IMAD.IADD R13, R13, 0x1, -R9 ;  /* 0x000000010d0dc824 */ /* 0x000fc400078e0a09 */
[----:B0-----:R-:W-:Y:S01]  /*177e0*/  IMAD.MOV.U32 R0, RZ, RZ, R14 ;  /* 0x000000ffff007224 */ /* 0x001fe200078e000e */
[C---:B------:R-:W-:Y:S01]  /*177f0*/  ISETP.GT.U32.AND P4, PT, R9.reuse, R6, PT ;  /* 0x000000060900720c */ /* 0x040fe20003f84070 */
[C---:B------:R-:W-:Y:S02]  /*17800*/  IMAD R8, R9.reuse, R16, R8 ;  /* 0x0000001009087224 */ /* 0x040fe400078e0208 */
[----:B------:R-:W-:Y:S02]  /*17810*/  @!P1 IMAD.MOV R0, RZ, RZ, -R0 ;  /* 0x000000ffff009224 */ /* 0x000fe400078e0a00 */
[----:B------:R-:W-:Y:S01]  /*17820*/  @!P6 IMAD.IADD R12, R12, 0x1, -R9 ;  /* 0x000000010c0ce824 */ /* 0x000fe200078e0a09 */
[C---:B------:R-:W-:Y:S01]  /*17830*/  ISETP.GT.U32.AND P6, PT, R9.reuse, R13, PT ;  /* 0x0000000d0900720c */ /* 0x040fe20003fc4070 */
[----:B------:R-:W-:Y:S01]  /*17840*/  IMAD.HI.U32 R14, R10, R4, RZ ;  /* 0x000000040a0e7227 */ /* 0x000fe200078e00ff */
[----:B------:R0:W-:Y:S02]  /*17850*/  STL [R1+0x108], R0 ;  /* 0x0001080001007387 */ /* 0x0001e40000100800 */
[----:B------:R-:W-:Y:S01]  /*17860*/  ISETP.GT.U32.AND P1, PT, R9, R12, PT ;  /* 0x0000000c0900720c */ /* 0x000fe20003f24070 */
[----:B------:R-:W-:-:S02]  /*17870*/  VIADD R2, R26, 0x39 ;  /* 0x000000391a027836 */ /* 0x000fc40000000000 */
[----:B------:R-:W-:Y:S02]  /*17880*/  IMAD.MOV R14, RZ, RZ, -R14 ;  /* 0x000000ffff0e7224 */ /* 0x000fe400078e0a0e */
[----:B------:R-:W-:Y:S01]  /*17890*/  @!P4 IMAD.IADD R6, R6, 0x1, -R9 ;  /* 0x000000010606c824 */ /* 0x000fe200078e0a09 */
[----:B------:R-:W-:Y:S01]  /*178a0*/  IABS R7, R2 ;  /* 0x0000000200077213 */ /* 0x000fe20000000000 */
[----:B------:R-:W-:Y:S01]  /*178b0*/  IMAD R4, R9, R14, R4 ;  /* 0x0000000e09047224 */ /* 0x000fe200078e0204 */
[----:B------:R-:W-:Y:S01]  /*178c0*/  ISETP.GE.AND P4, PT, R5, RZ, PT ;  /* 0x000000ff0500720c */ /* 0x000fe20003f86270 */
[----:B0-----:R-:W-:Y:S02]  /*178d0*/  IMAD.MOV.U32 R0, RZ, RZ, R11 ;  /* 0x000000ffff007224 */ /* 0x001fe400078e000b */
[----:B------:R-:W-:-:S04]  /*178e0*/  IMAD.HI.U32 R14, R10, R7, RZ ;  /* 0x000000070a0e7227 */ /* 0x000fc800078e00ff */
[----:B------:R-:W-:Y:S01]  /*178f0*/  @!P0 IMAD.MOV R0, RZ, RZ, -R0 ;  /* 0x000000ffff008224 */ /* 0x000fe200078e0a00 */
[----:B------:R-:W-:Y:S01]  /*17900*/  ISETP.GT.U32.AND P0, PT, R9, R8, PT ;  /* 0x000000080900720c */ /* 0x000fe20003f04070 */
[----:B------:R-:W-:Y:S01]  /*17910*/  @!P6 IMAD.IADD R13, R13, 0x1, -R9 ;  /* 0x000000010d0de824 */ /* 0x000fe200078e0a09 */
[C---:B------:R-:W-:Y:S01]  /*17920*/  ISETP.GT.U32.AND P6, PT, R9.reuse, R4, PT ;  /* 0x000000040900720c */ /* 0x040fe20003fc4070 */
[----:B------:R-:W-:Y:S01]  /*17930*/  IMAD.MOV R14, RZ, RZ, -R14 ;  /* 0x000000ffff0e7224 */ /* 0x000fe200078e0a0e */
[----:B------:R0:W-:Y:S01]  /*17940*/  STL [R1+0x104], R0 ;  /* 0x0001040001007387 */ /* 0x0001e20000100800 */
[----:B------:R-:W-:Y:S02]  /*17950*/  IMAD.MOV.U32 R3, RZ, RZ, R13 ;  /* 0x000000ffff037224 */ /* 0x000fe400078e000d */
[----:B------:R-:W-:Y:S02]  /*17960*/  IMAD R7, R9, R14, R7 ;  /* 0x0000000e09077224 */ /* 0x000fe400078e0207 */
[----:B------:R-:W-:-:S02]  /*17970*/  VIADD R11, R26, 0x38 ;  /* 0x000000381a0b7836 */ /* 0x000fc40000000000 */
[--C-:B------:R-:W-:Y:S01]  /*17980*/  @!P1 IMAD.IADD R12, R12, 0x1, -R9.reuse ;  /* 0x000000010c0c9824 */ /* 0x100fe200078e0a09 */
[----:B------:R-:W-:Y:S01]  /*17990*/  ISETP.GE.AND P1, PT, R15, RZ, PT ;  /* 0x000000ff0f00720c */ /* 0x000fe20003f26270 */
[----:B------:R-:W-:Y:S01]  /*179a0*/  @!P0 IMAD.IADD R8, R8, 0x1, -R9 ;  /* 0x0000000108088824 */ /* 0x000fe200078e0a09 */
[----:B------:R-:W-:Y:S01]  /*179b0*/  IABS R5, R11 ;  /* 0x0000000b00057213 */ /* 0x000fe20000000000 */
[----:B0-----:R-:W-:Y:S02]  /*179c0*/  IMAD.MOV.U32 R0, RZ, RZ, R6 ;  /* 0x000000ffff007224 */ /* 0x001fe400078e0006 */
[----:B------:R-:W-:Y:S01]  /*179d0*/  @!P2 IMAD.MOV R3, RZ, RZ, -R3 ;  /* 0x000000ffff03a224 */ /* 0x000fe200078e0a03 */
[C---:B------:R-:W-:Y:S01]  /*179e0*/  ISETP.GT.U32.AND P0, PT, R9.reuse, R8, PT ;  /* 0x000000080900720c */ /* 0x040fe20003f04070 */
[----:B------:R-:W-:Y:S01]  /*179f0*/  @!P3 IMAD.MOV R0, RZ, RZ, -R0 ;  /* 0x000000ffff00b224 */ /* 0x000fe200078e0a00 */
[C---:B------:R-:W-:Y:S01]  /*17a00*/  ISETP.GT.U32.AND P2, PT, R9.reuse, R7, PT ;  /* 0x000000070900720c */ /* 0x040fe20003f44070 */
[----:B------:R-:W-:Y:S01]  /*17a10*/  @!P6 IMAD.IADD R4, R4, 0x1, -R9 ;  /* 0x000000010404e824 */ /* 0x000fe200078e0a09 */
[----:B------:R-:W-:Y:S01]  /*17a20*/  ISETP.GE.AND P3, PT, R2, RZ, PT ;  /* 0x000000ff0200720c */ /* 0x000fe20003f66270 */
[----:B------:R-:W-:Y:S01]  /*17a30*/  IMAD.HI.U32 R6, R10, R5, RZ ;  /* 0x000000050a067227 */ /* 0x000fe200078e00ff */
[----:B------:R0:W-:Y:S02]  /*17a40*/  STL [R1+0x100], R0 ;  /* 0x0001000001007387 */ /* 0x0001e40000100800 */
[----:B------:R-:W-:Y:S01]  /*17a50*/  ISETP.GT.U32.AND P6, PT, R9, R4, PT ;  /* 0x000000040900720c */ /* 0x000fe20003fc4070 */
[----:B------:R-:W-:Y:S01]  /*17a60*/  IMAD.MOV R6, RZ, RZ, -R6 ;  /* 0x000000ffff067224 */ /* 0x000fe200078e0a06 */
[----:B------:R-:W-:Y:S01]  /*17a70*/  STL [R1+0xfc], R3 ;  /* 0x0000fc0301007387 */ /* 0x000fe20000100800 */
[----:B------:R-:W-:-:S02]  /*17a80*/  VIADD R2, R26, 0x37 ;  /* 0x000000371a027836 */ /* 0x000fc40000000000 */
[--C-:B------:R-:W-:Y:S02]  /*17a90*/  @!P0 IMAD.IADD R8, R8, 0x1, -R9.reuse ;  /* 0x0000000108088824 */ /* 0x100fe400078e0a09 */
[----:B------:R-:W-:Y:S01]  /*17aa0*/  @!P2 IMAD.IADD R7, R7, 0x1, -R9 ;  /* 0x000000010707a824 */ /* 0x000fe200078e0a09 */
[----:B------:R-:W-:Y:S01]  /*17ab0*/  IABS R18, R2 ;  /* 0x0000000200127213 */ /* 0x000fe20000000000 */
[----:B0-----:R-:W-:Y:S01]  /*17ac0*/  IMAD.MOV.U32 R0, RZ, RZ, R12 ;  /* 0x000000ffff007224 */ /* 0x001fe200078e000c */
[----:B------:R-:W-:Y:S01]  /*17ad0*/  ISETP.GE.AND P0, PT, R2, RZ, PT ;  /* 0x000000ff0200720c */ /* 0x000fe20003f06270 */
        /* <DEDUP_REMOVED lines=8> */
[C---:B------:R-:W-:Y:S02]  /*17b60*/  VIADD R6, R26.reuse, 0x36 ;  /* 0x000000361a067836 */ /* 0x040fe40000000000 */
[----:B------:R-:W-:Y:S02]  /*17b70*/  IMAD R18, R9, R2, R18 ;  /* 0x0000000209127224 */ /* 0x000fe400078e0212 */
[----:B------:R-:W-:Y:S01]  /*17b80*/  VIADD R13, R26, 0x35 ;  /* 0x000000351a0d7836 */ /* 0x000fe20000000000 */
[----:B------:R-:W-:Y:S01]  /*17b90*/  ISETP.GE.AND P2, PT, R6, RZ, PT ;  /* 0x000000ff0600720c */ /* 0x000fe20003f46270 */
[----:B0-----:R-:W-:Y:S01]  /*17ba0*/  IMAD.MOV.U32 R0, RZ, RZ, R8 ;  /* 0x000000ffff007224 */ /* 0x001fe200078e0008 */
[----:B------:R-:W-:Y:S01]  /*17bb0*/  IABS R6, R6 ;  /* 0x0000000600067213 */ /* 0x000fe20000000000 */
[----:B------:R-:W-:Y:S02]  /*17bc0*/  @!P6 IMAD.IADD R5, R5, 0x1, -R9 ;  /* 0x000000010505e824 */ /* 0x000fe400078e0a09 */
[----:B------:R-:W-:Y:S01]  /*17bd0*/  @!P4 IMAD.MOV R0, RZ, RZ, -R0 ;  /* 0x000000ffff00c224 */ /* 0x000fe200078e0a00 */
[C---:B------:R-:W-:Y:S01]  /*17be0*/  ISETP.GT.U32.AND P4, PT, R9.reuse, R7, PT ;  /* 0x000000070900720c */ /* 0x040fe20003f84070 */
[C---:B------:R-:W-:Y:S01]  /*17bf0*/  VIADD R12, R26.reuse, 0x34 ;  /* 0x000000341a0c7836 */ /* 0x040fe20000000000 */
[----:B------:R-:W-:Y:S01]  /*17c00*/  ISETP.GT.U32.AND P6, PT, R9, R5, PT ;  /* 0x000000050900720c */ /* 0x000fe20003fc4070 */
[C---:B------:R-:W-:Y:S01]  /*17c10*/  VIADD R14, R26.reuse, 0x32 ;  /* 0x000000321a0e7836 */ /* 0x040fe20000000000 */
[----:B------:R0:W-:Y:S01]  /*17c20*/  STL [R1+0xf4], R0 ;  /* 0x0000f40001007387 */ /* 0x0001e20000100800 */
[----:B------:R-:W-:-:S02]  /*17c30*/  VIADD R11, R26, 0x31 ;  /* 0x000000311a0b7836 */ /* 0x000fc40000000000 */
[C---:B------:R-:W-:Y:S01]  /*17c40*/  VIADD R20, R26.reuse, 0x26 ;  /* 0x000000261a147836 */ /* 0x040fe20000000000 */
[----:B------:R-:W-:Y:S01]  /*17c50*/  IABS R8, R14 ;  /* 0x0000000e00087213 */ /* 0x000fe20000000000 */
[----:B------:R-:W-:Y:S01]  /*17c60*/  VIADD R19, R26, 0x25 ;  /* 0x000000251a137836 */ /* 0x000fe20000000000 */
[----:B------:R-:W-:-:S03]  /*17c70*/  IABS R15, R11 ;  /* 0x0000000b000f7213 */ /* 0x000fc60000000000 */
[----:B------:R-:W-:Y:S01]  /*17c80*/  @!P4 IMAD.IADD R7, R7, 0x1, -R9 ;  /* 0x000000010707c824 */ /* 0x000fe200078e0a09 */
[----:B------:R-:W-:Y:S01]  /*17c90*/  ISETP.GE.AND P4, PT, R12, RZ, PT ;  /* 0x000000ff0c00720c */ /* 0x000fe20003f86270 */
[----:B0-----:R-:W-:Y:S01]  /*17ca0*/  IMAD.MOV.U32 R0, RZ, RZ, R4 ;  /* 0x000000ffff007224 */ /* 0x001fe200078e0004 */
[----:B------:R-:W-:Y:S01]  /*17cb0*/  IABS R12, R12 ;  /* 0x0000000c000c7213 */ /* 0x000fe20000000000 */
[----:B------:R-:W-:-:S04]  /*17cc0*/  IMAD.HI.U32 R4, R10, R6, RZ ;  /* 0x000000060a047227 */ /* 0x000fc800078e00ff */
[----:B------:R-:W-:Y:S01]  /*17cd0*/  @!P1 IMAD.MOV R0, RZ, RZ, -R0 ;  /* 0x000000ffff009224 */ /* 0x000fe200078e0a00 */
[----:B------:R-:W-:Y:S01]  /*17ce0*/  ISETP.GE.AND P1, PT, R13, RZ, PT ;  /* 0x000000ff0d00720c */ /* 0x000fe20003f26270 */
[----:B------:R-:W-:Y:S01]  /*17cf0*/  IMAD.MOV R4, RZ, RZ, -R4 ;  /* 0x000000ffff047224 */ /* 0x000fe200078e0a04 */
[----:B------:R-:W-:Y:S01]  /*17d00*/  IABS R13, R13 ;  /* 0x0000000d000d7213 */ /* 0x000fe20000000000 */
[----:B------:R-:W-:Y:S01]  /*17d10*/  @!P6 IMAD.IADD R5, R5, 0x1, -R9 ;  /* 0x000000010505e824 */ /* 0x000fe200078e0a09 */
[----:B------:R0:W-:Y:S01]  /*17d20*/  STL [R1+0xf0], R0 ;  /* 0x0000f00001007387 */ /* 0x0001e20000100800 */
[----:B------:R-:W-:Y:S02]  /*17d30*/  IMAD R6, R9, R4, R6 ;  /* 0x0000000409067224 */ /* 0x000fe400078e0206 */
[----:B------:R-:W-:-:S03]  /*17d40*/  IMAD.HI.U32 R2, R10, R13, RZ ;  /* 0x0000000d0a027227 */ /* 0x000fc600078e00ff */
[----:B------:R-:W-:Y:S01]  /*17d50*/  ISETP.GT.U32.AND P6, PT, R9, R6, PT ;  /* 0x000000060900720c */ /* 0x000fe20003fc4070 */
[----:B------:R-:W-:Y:S02]  /*17d60*/  IMAD.MOV R2, RZ, RZ, -R2 ;  /* 0x000000ffff027224 */ /* 0x000fe400078e0a02 */
[----:B------:R-:W-:-:S04]  /*17d70*/  IMAD.HI.U32 R4, R10, R12, RZ ;  /* 0x0000000c0a047227 */ /* 0x000fc800078e00ff */
[----:B0-----:R-:W-:Y:S02]  /*17d80*/  IMAD.MOV.U32 R0, RZ, RZ, R7 ;  /* 0x000000ffff007224 */ /* 0x001fe400078e0007 */
[C---:B------:R-:W-:Y:S02]  /*17d90*/  IMAD R13, R9.reuse, R2, R13 ;  /* 0x00000002090d7224 */ /* 0x040fe400078e020d */
[----:B------:R-:W-:Y:S01]  /*17da0*/  @!P3 IMAD.MOV R0, RZ, RZ, -R0 ;  /* 0x000000ffff00b224 */ /* 0x000fe200078e0a00 */
[C---:B------:R-:W-:Y:S01]  /*17db0*/  ISETP.GT.U32.AND P3, PT, R9.reuse, R18, PT ;  /* 0x000000120900720c */ /* 0x040fe20003f64070 */
[----:B------:R-:W-:Y:S02]  /*17dc0*/  IMAD.MOV R4, RZ, RZ, -R4 ;  /* 0x000000ffff047224 */ /* 0x000fe400078e0a04 */
[----:B------:R-:W-:Y:S01]  /*17dd0*/  VIADD R2, R26, 0x33 ;  /* 0x000000331a027836 */ /* 0x000fe20000000000 */
[----:B------:R0:W-:Y:S01]  /*17de0*/  STL [R1+0xec], R0 ;  /* 0x0000ec0001007387 */ /* 0x0001e20000100800 */
[----:B------:R-:W-:-:S02]  /*17df0*/  IMAD R12, R9, R4, R12 ;  /* 0x00000004090c7224 */ /* 0x000fc400078e020c */
[----:B------:R-:W-:Y:S01]  /*17e00*/  @!P6 IMAD.IADD R6, R6, 0x1, -R9 ;  /* 0x000000010606e824 */ /* 0x000fe200078e0a09 */
[----:B------:R-:W-:Y:S01]  /*17e10*/  IABS R7, R2 ;  /* 0x0000000200077213 */ /* 0x000fe20000000000 */
[----:B------:R-:W-:-:S03]  /*17e20*/  IMAD.HI.U32 R16, R10, R8, RZ ;  /* 0x000000080a107227 */ /* 0x000fc600078e00ff */
[C---:B------:R-:W-:Y:S01]  /*17e30*/  ISETP.GT.U32.AND P6, PT, R9.reuse, R6, PT ;  /* 0x000000060900720c */ /* 0x040fe20003fc4070 */
[----:B------:R-:W-:Y:S02]  /*17e40*/  @!P3 IMAD.IADD R18, R18, 0x1, -R9 ;  /* 0x000000011212b824 */ /* 0x000fe400078e0a09 */
[----:B0-----:R-:W-:Y:S02]  /*17e50*/  IMAD.MOV.U32 R0, RZ, RZ, R5 ;  /* 0x000000ffff007224 */ /* 0x001fe400078e0005 */
[----:B------:R-:W-:Y:S01]  /*17e60*/  IMAD.HI.U32 R17, R10, R7, RZ ;  /* 0x000000070a117227 */ /* 0x000fe200078e00ff */
[----:B------:R-:W-:-:S03]  /*17e70*/  ISETP.GT.U32.AND P3, PT, R9, R18, PT ;  /* 0x000000120900720c */ /* 0x000fc60003f64070 */
[----:B------:R-:W-:Y:S01]  /*17e80*/  @!P5 IMAD.MOV R0, RZ, RZ, -R0 ;  /* 0x000000ffff00d224 */ /* 0x000fe200078e0a00 */
[C---:B------:R-:W-:Y:S01]  /*17e90*/  ISETP.GT.U32.AND P5, PT, R9.reuse, R13, PT ;  /* 0x0000000d0900720c */ /* 0x040fe20003fa4070 */
[----:B------:R-:W-:Y:S02]  /*17ea0*/  IMAD.MOV R17, RZ, RZ, -R17 ;  /* 0x000000ffff117224 */ /* 0x000fe400078e0a11 */
[----:B------:R-:W-:Y:S01]  /*17eb0*/  IMAD.MOV R16, RZ, RZ, -R16 ;  /* 0x000000ffff107224 */ /* 0x000fe200078e0a10 */
[----:B------:R0:W-:Y:S01]  /*17ec0*/  STL [R1+0xe8], R0 ;  /* 0x0000e80001007387 */ /* 0x0001e20000100800 */
[C---:B------:R-:W-:Y:S02]  /*17ed0*/  IMAD R7, R9.reuse, R17, R7 ;  /* 0x0000001109077224 */ /* 0x040fe400078e0207 */
[--C-:B------:R-:W-:Y:S02]  /*17ee0*/  @!P6 IMAD.IADD R6, R6, 0x1, -R9.reuse ;  /* 0x000000010606e824 */ /* 0x100fe400078e0a09 */
[--C-:B------:R-:W-:Y:S01]  /*17ef0*/  @!P3 IMAD.IADD R18, R18, 0x1, -R9.reuse ;  /* 0x000000011212b824 */ /* 0x100fe200078e0a09 */
[C---:B------:R-:W-:Y:S01]  /*17f00*/  ISETP.GT.U32.AND P3, PT, R9.reuse, R12, PT ;  /* 0x0000000c0900720c */ /* 0x040fe20003f64070 */
[C---:B------:R-:W-:Y:S01]  /*17f10*/  IMAD R8, R9.reuse, R16, R8 ;  /* 0x0000001009087224 */ /* 0x040fe200078e0208 */
[----:B------:R-:W-:Y:S01]  /*17f20*/  ISETP.GT.U32.AND P6, PT, R9, R7, PT ;  /* 0x000000070900720c */ /* 0x000fe20003fc4070 */
[----:B------:R-:W-:-:S02]  /*17f30*/  @!P5 IMAD.IADD R13, R13, 0x1, -R9 ;  /* 0x000000010d0dd824 */ /* 0x000fc400078e0a09 */
[----:B0-----:R-:W-:Y:S02]  /*17f40*/  IMAD.MOV.U32 R0, RZ, RZ, R18 ;  /* 0x000000ffff007224 */ /* 0x001fe400078e0012 */
[----:B------:R-:W-:Y:S01]  /*17f50*/  VIADD R4, R26, 0x30 ;  /* 0x000000301a047836 */ /* 0x000fe20000000000 */
[----:B------:R-:W-:Y:S01]  /*17f60*/  ISETP.GT.U32.AND P5, PT, R9, R13, PT ;  /* 0x0000000d0900720c */ /* 0x000fe20003fa4070 */
[----:B------:R-:W-:Y:S01]  /*17f70*/  @!P0 IMAD.MOV R0, RZ, RZ, -R0 ;  /* 0x000000ffff008224 */ /* 0x000fe200078e0a00 */
[----:B------:R-:W-:Y:S01]  /*17f80*/  ISETP.GE.AND P0, PT, R2, RZ, PT ;  /* 0x000000ff0200720c */ /* 0x000fe20003f06270 */
[----:B------:R-:W-:Y:S01]  /*17f90*/  IMAD.HI.U32 R16, R10, R15, RZ ;  /* 0x0000000f0a107227 */ /* 0x000fe200078e00ff */
[----:B------:R-:W-:Y:S02]  /*17fa0*/  IABS R5, R4 ;  /* 0x0000000400057213 */ /* 0x000fe40000000000 */
[----:B------:R0:W-:Y:S01]  /*17fb0*/  STL [R1+0xe4], R0 ;  /* 0x0000e40001007387 */ /* 0x0001e20000100800 */
[----:B------:R-:W-:-:S02]  /*17fc0*/  @!P3 IMAD.IADD R12, R12, 0x1, -R9 ;  /* 0x000000010c0cb824 */ /* 0x000fc400078e0a09 */
[----:B------:R-:W-:-:S03]  /*17fd0*/  IMAD.HI.U32 R17, R10, R5, RZ ;  /* 0x000000050a117227 */ /* 0x000fc600078e00ff */
[----:B------:R-:W-:Y:S01]  /*17fe0*/  ISETP.GT.U32.AND P3, PT, R9, R12, PT ;  /* 0x0000000c0900720c */ /* 0x000fe20003f64070 */
[--C-:B------:R-:W-:Y:S01]  /*17ff0*/  @!P5 IMAD.IADD R13, R13, 0x1, -R9.reuse ;  /* 0x000000010d0dd824 */ /* 0x100fe200078e0a09 */
[----:B------:R-:W-:Y:S01]  /*18000*/  ISETP.GT.U32.AND P5, PT, R9, R8, PT ;  /* 0x000000080900720c */ /* 0x000fe20003fa4070 */
[----:B------:R-:W-:Y:S01]  /*18010*/  @!P6 IMAD.IADD R7, R7, 0x1, -R9 ;  /* 0x000000010707e824 */ /* 0x000fe200078e0a09 */
[----:B------:R-:W-:Y:S01]  /*18020*/  ISETP.GE.AND P6, PT, R14, RZ, PT ;  /* 0x000000ff0e00720c */ /* 0x000fe20003fc6270 */
[----:B0-----:R-:W-:Y:S02]  /*18030*/  IMAD.MOV.U32 R0, RZ, RZ, R6 ;  /* 0x000000ffff007224 */ /* 0x001fe400078e0006 */
[----:B------:R-:W-:Y:S02]  /*18040*/  IMAD.MOV R17, RZ, RZ, -R17 ;  /* 0x000000ffff117224 */ /* 0x000fe400078e0a11 */
[----:B------:R-:W-:Y:S02]  /*18050*/  @!P2 IMAD.MOV R0, RZ, RZ, -R0 ;  /* 0x000000ffff00a224 */ /* 0x000fe400078e0a00 */
[----:B------:R-:W-:-:S02]  /*18060*/  IMAD R5, R9, R17, R5 ;  /* 0x0000001109057224 */ /* 0x000fc400078e0205 */
[--C-:B------:R-:W-:Y:S01]  /*18070*/  @!P3 IMAD.IADD R12, R12, 0x1, -R9.reuse ;  /* 0x000000010c0cb824 */ /* 0x100fe200078e0a09 */
[----:B------:R0:W-:Y:S01]  /*18080*/  STL [R1+0xdc], R0 ;  /* 0x0000dc0001007387 */ /* 0x0001e20000100800 */
[----:B------:R-:W-:Y:S01]  /*18090*/  @!P5 IMAD.IADD R8, R8, 0x1, -R9 ;  /* 0x000000010808d824 */ /* 0x000fe200078e0a09 */
[C---:B------:R-:W-:Y:S01]  /*180a0*/  ISETP.GT.U32.AND P5, PT, R9.reuse, R7, PT ;  /* 0x000000070900720c */ /* 0x040fe20003fa4070 */
[----:B------:R-:W-:Y:S02]  /*180b0*/  IMAD.MOV R16, RZ, RZ, -R16 ;  /* 0x000000ffff107224 */ /* 0x000fe400078e0a10 */
[----:B------:R-:W-:Y:S01]  /*180c0*/  VIADD R6, R26, 0x2f ;  /* 0x0000002f1a067836 */ /* 0x000fe20000000000 */
[C---:B------:R-:W-:Y:S01]  /*180d0*/  ISETP.GT.U32.AND P2, PT, R9.reuse, R8, PT ;  /* 0x000000080900720c */ /* 0x040fe20003f44070 */
[C---:B------:R-:W-:Y:S02]  /*180e0*/  IMAD R2, R9.reuse, R16, R15 ;  /* 0x0000001009027224 */ /* 0x040fe400078e020f */
[----:B------:R-:W-:Y:S01]  /*180f0*/  IMAD.MOV.U32 R3, RZ, RZ, R13 ;  /* 0x000000ffff037224 */ /* 0x000fe200078e000d */
[----:B------:R-:W-:Y:S01]  /*18100*/  IABS R18, R6 ;  /* 0x0000000600127213 */ /* 0x000fe20000000000 */
[----:B0-----:R-:W-:Y:S01]  /*18110*/  IMAD.MOV.U32 R0, RZ, RZ, R12 ;  /* 0x000000ffff007224 */ /* 0x001fe200078e000c */
[----:B------:R-:W-:Y:S01]  /*18120*/  ISETP.GT.U32.AND P3, PT, R9, R2, PT ;  /* 0x000000020900720c */ /* 0x000fe20003f64070 */
[----:B------:R-:W-:Y:S01]  /*18130*/  @!P1 IMAD.MOV R3, RZ, RZ, -R3 ;  /* 0x000000ffff039224 */ /* 0x000fe200078e0a03 */
[----:B------:R-:W-:Y:S01]  /*18140*/  ISETP.GE.AND P1, PT, R11, RZ, PT ;  /* 0x000000ff0b00720c */ /* 0x000fe20003f26270 */
[----:B------:R-:W-:Y:S01]  /*18150*/  @!P4 IMAD.MOV R0, RZ, RZ, -R0 ;  /* 0x000000ffff00c224 */ /* 0x000fe200078e0a00 */
[----:B------:R-:W-:Y:S01]  /*18160*/  ISETP.GT.U32.AND P4, PT, R9, R5, PT ;  /* 0x000000050900720c */ /* 0x000fe20003f84070 */
[----:B------:R-:W-:Y:S01]  /*18170*/  @!P5 IMAD.IADD R7, R7, 0x1, -R9 ;  /* 0x000000010707d824 */ /* 0x000fe200078e0a09 */
[----:B------:R-:W-:Y:S01]  /*18180*/  ISETP.GE.AND P5, PT, R4, RZ, PT ;  /* 0x000000ff0400720c */ /* 0x000fe20003fa6270 */
[----:B------:R-:W-:Y:S01]  /*18190*/  VIADD R4, R26, 0x2e ;  /* 0x0000002e1a047836 */ /* 0x000fe20000000000 */
[----:B------:R0:W-:Y:S01]  /*181a0*/  STL [R1+0xd8], R3 ;  /* 0x0000d80301007387 */ /* 0x0001e20000100800 */
[----:B------:R-:W-:-:S03]  /*181b0*/  IMAD.HI.U32 R11, R10, R18, RZ ;  /* 0x000000120a0b7227 */ /* 0x000fc600078e00ff */
[----:B------:R-:W-:Y:S01]  /*181c0*/  IABS R17, R4 ;  /* 0x0000000400117213 */ /* 0x000fe20000000000 */
[----:B------:R-:W-:Y:S01]  /*181d0*/  IMAD.MOV R11, RZ, RZ, -R11 ;  /* 0x000000ffff0b7224 */ /* 0x000fe200078e0a0b */
[----:B------:R1:W-:Y:S01]  /*181e0*/  STL [R1+0xd4], R0 ;  /* 0x0000d40001007387 */ /* 0x0003e20000100800 */
[--C-:B------:R-:W-:Y:S02]  /*181f0*/  @!P3 IMAD.IADD R2, R2, 0x1, -R9.reuse ;  /* 0x000000010202b824 */ /* 0x100fe400078e0a09 */
[----:B------:R-:W-:Y:S02]  /*18200*/  @!P4 IMAD.IADD R5, R5, 0x1, -R9 ;  /* 0x000000010505c824 */ /* 0x000fe400078e0a09 */
[----:B0-----:R-:W-:Y:S01]  /*18210*/  IMAD.MOV.U32 R3, RZ, RZ, R7 ;  /* 0x000000ffff037224 */ /* 0x001fe200078e0007 */
[C---:B------:R-:W-:Y:S01]  /*18220*/  ISETP.GT.U32.AND P3, PT, R9.reuse, R2, PT ;  /* 0x000000020900720c */ /* 0x040fe20003f64070 */
[----:B------:R-:W-:Y:S01]  /*18230*/  IMAD.HI.U32 R7, R10, R17, RZ ;  /* 0x000000110a077227 */ /* 0x000fe200078e00ff */
[----:B------:R-:W-:-:S03]  /*18240*/  ISETP.GT.U32.AND P4, PT, R9, R5, PT ;  /* 0x000000050900720c */ /* 0x000fc60003f84070 */
[C---:B------:R-:W-:Y:S02]  /*18250*/  IMAD R18, R9.reuse, R11, R18 ;  /* 0x0000000b09127224 */ /* 0x040fe400078e0212 */
[----:B------:R-:W-:Y:S02]  /*18260*/  IMAD.MOV R7, RZ, RZ, -R7 ;  /* 0x000000ffff077224 */ /* 0x000fe400078e0a07 */
[----:B------:R-:W-:Y:S01]  /*18270*/  @!P2 IMAD.IADD R8, R8, 0x1, -R9 ;  /* 0x000000010808a824 */ /* 0x000fe200078e0a09 */
[----:B------:R-:W-:Y:S01]  /*18280*/  ISETP.GE.AND P2, PT, R6, RZ, PT ;  /* 0x000000ff0600720c */ /* 0x000fe20003f46270 */
[----:B------:R-:W-:Y:S01]  /*18290*/  @!P0 IMAD.MOV R3, RZ, RZ, -R3 ;  /* 0x000000ffff038224 */ /* 0x000fe200078e0a03 */
[C---:B------:R-:W-:Y:S01]  /*182a0*/  ISETP.GT.U32.AND P0, PT, R9.reuse, R18, PT ;  /* 0x000000120900720c */ /* 0x040fe20003f04070 */
[----:B------:R-:W-:Y:S02]  /*182b0*/  IMAD R17, R9, R7, R17 ;  /* 0x0000000709117224 */ /* 0x000fe400078e0211 */
[C---:B------:R-:W-:Y:S01]  /*182c0*/  VIADD R6, R26.reuse, 0x2d ;  /* 0x0000002d1a067836 */ /* 0x040fe20000000000 */
[----:B------:R-:W-:Y:S01]  /*182d0*/  STL [R1+0xd0], R3 ;  /* 0x0000d00301007387 */ /* 0x000fe20000100800 */
[----:B------:R-:W-:Y:S01]  /*182e0*/  @!P4 IMAD.IADD R5, R5, 0x1, -R9 ;  /* 0x000000010505c824 */ /* 0x000fe200078e0a09 */
[----:B------:R-:W-:Y:S01]  /*182f0*/  ISETP.GT.U32.AND P4, PT, R9, R17, PT ;  /* 0x000000110900720c */ /* 0x000fe20003f84070 */
[----:B-1----:R-:W-:Y:S01]  /*18300*/  IMAD.MOV.U32 R0, RZ, RZ, R8 ;  /* 0x000000ffff007224 */ /* 0x002fe200078e0008 */
[----:B------:R-:W-:Y:S01]  /*18310*/  IABS R15, R6 ;  /* 0x00000006000f7213 */ /* 0x000fe20000000000 */
[----:B------:R-:W-:-:S02]  /*18320*/  VIADD R11, R26, 0x2c ;  /* 0x0000002c1a0b7836 */ /* 0x000fc40000000000 */
[----:B------:R-:W-:Y:S01]  /*18330*/  @!P6 IMAD.MOV R0, RZ, RZ, -R0 ;  /* 0x000000ffff00e224 */ /* 0x000fe200078e0a00 */
[----:B------:R-:W-:Y:S01]  /*18340*/  ISETP.GE.AND P6, PT, R4, RZ, PT ;  /* 0x000000ff0400720c */ /* 0x000fe20003fc6270 */
[----:B------:R-:W-:-:S03]  /*18350*/  IMAD.HI.U32 R4, R10, R15, RZ ;  /* 0x0000000f0a047227 */ /* 0x000fc600078e00ff */
[----:B------:R0:W-:Y:S01]  /*18360*/  STL [R1+0xcc], R0 ;  /* 0x0000cc0001007387 */ /* 0x0001e20000100800 */
[--C-:B------:R-:W-:Y:S01]  /*18370*/  @!P3 IMAD.IADD R2, R2, 0x1, -R9.reuse ;  /* 0x000000010202b824 */ /* 0x100fe200078e0a09 */
[----:B------:R-:W-:Y:S01]  /*18380*/  ISETP.GE.AND P3, PT, R6, RZ, PT ;  /* 0x000000ff0600720c */ /* 0x000fe20003f66270 */
[--C-:B------:R-:W-:Y:S01]  /*18390*/  @!P0 IMAD.IADD R18, R18, 0x1, -R9.reuse ;  /* 0x0000000112128824 */ /* 0x100fe200078e0a09 */
[----:B------:R-:W-:Y:S01]  /*183a0*/  ISETP.GE.AND P0, PT, R11, RZ, PT ;  /* 0x000000ff0b00720c */ /* 0x000fe20003f06270 */
[----:B------:R-:W-:Y:S01]  /*183b0*/  VIADD R6, R26, 0x2b ;  /* 0x0000002b1a067836 */ /* 0x000fe20000000000 */
[----:B------:R-:W-:Y:S01]  /*183c0*/  IABS R11, R11 ;  /* 0x0000000b000b7213 */ /* 0x000fe20000000000 */
[----:B------:R-:W-:Y:S02]  /*183d0*/  IMAD.MOV R4, RZ, RZ, -R4 ;  /* 0x000000ffff047224 */ /* 0x000fe400078e0a04 */
[----:B------:R-:W-:Y:S01]  /*183e0*/  @!P4 IMAD.IADD R17, R17, 0x1, -R9 ;  /* 0x000000011111c824 */ /* 0x000fe200078e0a09 */
[----:B------:R-:W-:Y:S01]  /*183f0*/  IABS R8, R6 ;  /* 0x0000000600087213 */ /* 0x000fe20000000000 */
[----:B0-----:R-:W-:Y:S01]  /*18400*/  IMAD.MOV.U32 R0, RZ, RZ, R2 ;  /* 0x000000ffff007224 */ /* 0x001fe200078e0002 */
[C---:B------:R-:W-:Y:S01]  /*18410*/  ISETP.GT.U32.AND P4, PT, R9.reuse, R18, PT ;  /* 0x000000120900720c */ /* 0x040fe20003f84070 */
[----:B------:R-:W-:-:S02]  /*18420*/  IMAD R15, R9, R4, R15 ;  /* 0x00000004090f7224 */ /* 0x000fc400078e020f */
[----:B------:R-:W-:-:S04]  /*18430*/  IMAD.HI.U32 R4, R10, R11, RZ ;  /* 0x0000000b0a047227 */ /* 0x000fc800078e00ff */
[----:B------:R-:W-:Y:S01]  /*18440*/  @!P1 IMAD.MOV R0, RZ, RZ, -R0 ;  /* 0x000000ffff009224 */ /* 0x000fe200078e0a00 */
[----:B------:R-:W-:Y:S01]  /*18450*/  ISETP.GT.U32.AND P1, PT, R9, R17, PT ;  /* 0x000000110900720c */ /* 0x000fe20003f24070 */
[----:B------:R-:W-:-:S03]  /*18460*/  IMAD.HI.U32 R2, R10, R8, RZ ;  /* 0x000000080a027227 */ /* 0x000fc600078e00ff */
[----:B------:R0:W-:Y:S01]  /*18470*/  STL [R1+0xc8], R0 ;  /* 0x0000c80001007387 */ /* 0x0001e20000100800 */
[----:B------:R-:W-:Y:S02]  /*18480*/  IMAD.MOV R4, RZ, RZ, -R4 ;  /* 0x000000ffff047224 */ /* 0x000fe400078e0a04 */
[----:B------:R-:W-:Y:S02]  /*18490*/  IMAD.MOV R2, RZ, RZ, -R2 ;  /* 0x000000ffff027224 */ /* 0x000fe400078e0a02 */
[C---:B------:R-:W-:Y:S02]  /*184a0*/  IMAD R11, R9.reuse, R4, R11 ;  /* 0x00000004090b7224 */ /* 0x040fe400078e020b */
[C---:B------:R-:W-:Y:S02]  /*184b0*/  IMAD R8, R9.reuse, R2, R8 ;  /* 0x0000000209087224 */ /* 0x040fe400078e0208 */
[--C-:B------:R-:W-:Y:S01]  /*184c0*/  @!P4 IMAD.IADD R18, R18, 0x1, -R9.reuse ;  /* 0x000000011212c824 */ /* 0x100fe200078e0a09 */
[----:B------:R-:W-:Y:S01]  /*184d0*/  ISETP.GT.U32.AND P4, PT, R9, R11, PT ;  /* 0x0000000b0900720c */ /* 0x000fe20003f84070 */
[----:B------:R-:W-:Y:S01]  /*184e0*/  @!P1 IMAD.IADD R17, R17, 0x1, -R9 ;  /* 0x0000000111119824 */ /* 0x000fe200078e0a09 */
[----:B------:R-:W-:Y:S01]  /*184f0*/  ISETP.GT.U32.AND P1, PT, R9, R8, PT ;  /* 0x000000080900720c */ /* 0x000fe20003f24070 */
[----:B0-----:R-:W-:-:S02]  /*18500*/  IMAD.MOV.U32 R0, RZ, RZ, R5 ;  /* 0x000000ffff007224 */ /* 0x001fc400078e0005 */
[C---:B------:R-:W-:Y:S02]  /*18510*/  VIADD R16, R26.reuse, 0x29 ;  /* 0x000000291a107836 */ /* 0x040fe40000000000 */
[C---:B------:R-:W-:Y:S02]  /*18520*/  VIADD R12, R26.reuse, 0x2a ;  /* 0x0000002a1a0c7836 */ /* 0x040fe40000000000 */
[----:B------:R-:W-:Y:S01]  /*18530*/  @!P5 IMAD.MOV R0, RZ, RZ, -R0 ;  /* 0x000000ffff00d224 */ /* 0x000fe200078e0a00 */
[----:B------:R-:W-:Y:S01]  /*18540*/  ISETP.GT.U32.AND P5, PT, R9, R15, PT ;  /* 0x0000000f0900720c */ /* 0x000fe20003fa4070 */
[----:B------:R-:W-:Y:S01]  /*18550*/  VIADD R2, R26, 0x28 ;  /* 0x000000281a027836 */ /* 0x000fe20000000000 */
[----:B------:R-:W-:Y:S01]  /*18560*/  IABS R5, R16 ;  /* 0x0000001000057213 */ /* 0x000fe20000000000 */
[--C-:B------:R-:W-:Y:S01]  /*18570*/  @!P4 IMAD.IADD R11, R11, 0x1, -R9.reuse ;  /* 0x000000010b0bc824 */ /* 0x100fe200078e0a09 */
[----:B------:R-:W-:Y:S01]  /*18580*/  IABS R7, R12 ;  /* 0x0000000c00077213 */ /* 0x000fe20000000000 */
[----:B------:R-:W-:Y:S01]  /*18590*/  @!P1 IMAD.IADD R8, R8, 0x1, -R9 ;  /* 0x0000000108089824 */ /* 0x000fe200078e0a09 */
[----:B------:R0:W-:Y:S01]  /*185a0*/  STL [R1+0xc4], R0 ;  /* 0x0000c40001007387 */ /* 0x0001e20000100800 */
[----:B------:R-:W-:Y:S01]  /*185b0*/  IMAD.HI.U32 R14, R10, R5, RZ ;  /* 0x000000050a0e7227 */ /* 0x000fe200078e00ff */
[----:B------:R-:W-:-:S03]  /*185c0*/  ISETP.GT.U32.AND P1, PT, R9, R11, PT ;  /* 0x0000000b0900720c */ /* 0x000fc60003f24070 */
[----:B------:R-:W-:-:S04]  /*185d0*/  IMAD.HI.U32 R13, R10, R7, RZ ;  /* 0x000000070a0d7227 */ /* 0x000fc800078e00ff */
[----:B------:R-:W-:Y:S02]  /*185e0*/  IMAD.MOV R14, RZ, RZ, -R14 ;  /* 0x000000ffff0e7224 */ /* 0x000fe400078e0a0e */
[----:B0-----:R-:W-:Y:S02]  /*185f0*/  IMAD.MOV.U32 R0, RZ, RZ, R18 ;  /* 0x000000ffff007224 */ /* 0x001fe400078e0012 */
[----:B------:R-:W-:Y:S02]  /*18600*/  IMAD.MOV R13, RZ, RZ, -R13 ;  /* 0x000000ffff0d7224 */ /* 0x000fe400078e0a0d */
[----:B------:R-:W-:Y:S01]  /*18610*/  @!P2 IMAD.MOV R0, RZ, RZ, -R0 ;  /* 0x000000ffff00a224 */ /* 0x000fe200078e0a00 */
[----:B------:R-:W-:Y:S01]  /*18620*/  ISETP.GT.U32.AND P2, PT, R9, R8, PT ;  /* 0x000000080900720c */ /* 0x000fe20003f44070 */
[----:B------:R-:W-:Y:S01]  /*18630*/  @!P5 IMAD.IADD R15, R15, 0x1, -R9 ;  /* 0x000000010f0fd824 */ /* 0x000fe200078e0a09 */
[----:B------:R-:W-:Y:S01]  /*18640*/  ISETP.GE.AND P5, PT, R6, RZ, PT ;  /* 0x000000ff0600720c */ /* 0x000fe20003fa6270 */
[C---:B------:R-:W-:Y:S01]  /*18650*/  IMAD R5, R9.reuse, R14, R5 ;  /* 0x0000000e09057224 */ /* 0x040fe200078e0205 */
[----:B------:R0:W-:Y:S01]  /*18660*/  STL [R1+0xc0], R0 ;  /* 0x0000c00001007387 */ /* 0x0001e20000100800 */
[----:B------:R-:W-:Y:S01]  /*18670*/  IMAD R7, R9, R13, R7 ;  /* 0x0000000d09077224 */ /* 0x000fe200078e0207 */
[----:B------:R-:W-:Y:S01]  /*18680*/  IABS R13, R2 ;  /* 0x00000002000d7213 */ /* 0x000fe20000000000 */
[----:B------:R-:W-:Y:S01]  /*18690*/  @!P1 IMAD.IADD R11, R11, 0x1, -R9 ;  /* 0x000000010b0b9824 */ /* 0x000fe200078e0a09 */
[C---:B------:R-:W-:Y:S01]  /*186a0*/  ISETP.GT.U32.AND P4, PT, R9.reuse, R15, PT ;  /* 0x0000000f0900720c */ /* 0x040fe20003f84070 */
[----:B------:R-:W-:Y:S01]  /*186b0*/  VIADD R4, R26, 0x27 ;  /* 0x000000271a047836 */ /* 0x000fe20000000000 */
[----:B------:R-:W-:Y:S01]  /*186c0*/  ISETP.GT.U32.AND P1, PT, R9, R5, PT ;  /* 0x000000050900720c */ /* 0x000fe20003f24070 */
[----:B------:R-:W-:-:S03]  /*186d0*/  IMAD.HI.U32 R14, R10, R13, RZ ;  /* 0x0000000d0a0e7227 */ /* 0x000fc600078e00ff */
[----:B------:R-:W-:Y:S01]  /*186e0*/  IABS R6, R4 ;  /* 0x0000000400067213 */ /* 0x000fe20000000000 */
[----:B0-----:R-:W-:Y:S02]  /*186f0*/  IMAD.MOV.U32 R0, RZ, RZ, R17 ;  /* 0x000000ffff007224 */ /* 0x001fe400078e0011 */
[----:B------:R-:W-:Y:S02]  /*18700*/  IMAD.MOV R14, RZ, RZ, -R14 ;  /* 0x000000ffff0e7224 */ /* 0x000fe400078e0a0e */
[----:B------:R-:W-:Y:S01]  /*18710*/  @!P6 IMAD.MOV R0, RZ, RZ, -R0 ;  /* 0x000000ffff00e224 */ /* 0x000fe200078e0a00 */
[----:B------:R-:W-:Y:S01]  /*18720*/  ISETP.GT.U32.AND P6, PT, R9, R7, PT ;  /* 0x000000070900720c */ /* 0x000fe20003fc4070 */
[----:B------:R-:W-:Y:S01]  /*18730*/  @!P4 IMAD.IADD R15, R15, 0x1, -R9 ;  /* 0x000000010f0fc824 */ /* 0x000fe200078e0a09 */
[----:B------:R-:W-:Y:S01]  /*18740*/  ISETP.GE.AND P4, PT, R12, RZ, PT ;  /* 0x000000ff0c00720c */ /* 0x000fe20003f86270 */
[----:B------:R-:W-:Y:S01]  /*18750*/  IMAD R13, R9, R14, R13 ;  /* 0x0000000e090d7224 */ /* 0x000fe200078e020d */
[----:B------:R0:W-:Y:S01]  /*18760*/  STL [R1+0xbc], R0 ;  /* 0x0000bc0001007387 */ /* 0x0001e20000100800 */
[----:B------:R-:W-:-:S02]  /*18770*/  @!P1 IMAD.IADD R5, R5, 0x1, -R9 ;  /* 0x0000000105059824 */ /* 0x000fc400078e0a09 */
[----:B------:R-:W-:Y:S01]  /*18780*/  @!P2 IMAD.IADD R8, R8, 0x1, -R9 ;  /* 0x000000010808a824 */ /* 0x000fe200078e0a09 */
[----:B------:R-:W-:Y:S01]  /*18790*/  ISETP.GE.AND P2, PT, R16, RZ, PT ;  /* 0x000000ff1000720c */ /* 0x000fe20003f46270 */
[----:B------:R-:W-:Y:S01]  /*187a0*/  IMAD.MOV.U32 R3, RZ, RZ, R11 ;  /* 0x000000ffff037224 */ /* 0x000fe200078e000b */
[----:B------:R-:W-:Y:S01]  /*187b0*/  ISETP.GT.U32.AND P1, PT, R9, R5, PT ;  /* 0x000000050900720c */ /* 0x000fe20003f24070 */
[----:B------:R-:W-:-:S04]  /*187c0*/  IMAD.HI.U32 R12, R10, R6, RZ ;  /* 0x000000060a0c7227 */ /* 0x000fc800078e00ff */
[----:B0-----:R-:W-:Y:S02]  /*187d0*/  IMAD.MOV.U32 R0, RZ, RZ, R15 ;  /* 0x000000ffff007224 */ /* 0x001fe400078e000f */
[----:B------:R-:W-:Y:S01]  /*187e0*/  @!P6 IMAD.IADD R7, R7, 0x1, -R9 ;  /* 0x000000010707e824 */ /* 0x000fe200078e0a09 */
[C---:B------:R-:W-:Y:S01]  /*187f0*/  ISETP.GT.U32.AND P6, PT, R9.reuse, R13, PT ;  /* 0x0000000d0900720c */ /* 0x040fe20003fc4070 */
[----:B------:R-:W-:Y:S02]  /*18800*/  @!P3 IMAD.MOV R0, RZ, RZ, -R0 ;  /* 0x000000ffff00b224 */ /* 0x000fe400078e0a00 */
[----:B------:R-:W-:Y:S01]  /*18810*/  @!P0 IMAD.MOV R3, RZ, RZ, -R3 ;  /* 0x000000ffff038224 */ /* 0x000fe200078e0a03 */
[----:B------:R-:W-:Y:S01]  /*18820*/  ISETP.GT.U32.AND P3, PT, R9, R7, PT ;  /* 0x000000070900720c */ /* 0x000fe20003f64070 */
[----:B------:R-:W-:Y:S01]  /*18830*/  IMAD.MOV R12, RZ, RZ, -R12 ;  /* 0x000000ffff0c7224 */ /* 0x000fe200078e0a0c */
[----:B------:R0:W-:Y:S01]  /*18840*/  STL [R1+0xb8], R0 ;  /* 0x0000b80001007387 */ /* 0x0001e20000100800 */
[--C-:B------:R-:W-:Y:S01]  /*18850*/  @!P1 IMAD.IADD R5, R5, 0x1, -R9.reuse ;  /* 0x0000000105059824 */ /* 0x100fe200078e0a09 */
[----:B------:R-:W-:Y:S01]  /*18860*/  ISETP.GE.AND P0, PT, R2, RZ, PT ;  /* 0x000000ff0200720c */ /* 0x000fe20003f06270 */
[----:B------:R-:W-:Y:S01]  /*18870*/  IMAD R2, R9, R12, R6 ;  /* 0x0000000c09027224 */ /* 0x000fe200078e0206 */
[----:B------:R1:W-:Y:S01]  /*18880*/  STL [R1+0xb4], R3 ;  /* 0x0000b40301007387 */ /* 0x0003e20000100800 */
[C---:B------:R-:W-:Y:S01]  /*18890*/  VIADD R6, R26.reuse, 0x24 ;  /* 0x000000241a067836 */ /* 0x040fe20000000000 */
[----:B------:R-:W-:Y:S01]  /*188a0*/  ISETP.GE.AND P1, PT, R19, RZ, PT ;  /* 0x000000ff1300720c */ /* 0x000fe20003f26270 */
[----:B------:R-:W-:Y:S01]  /*188b0*/  @!P6 IMAD.IADD R13, R13, 0x1, -R9 ;  /* 0x000000010d0de824 */ /* 0x000fe200078e0a09 */
[----:B------:R-:W-:Y:S01]  /*188c0*/  IABS R19, R19 ;  /* 0x0000001300137213 */ /* 0x000fe20000000000 */
[----:B------:R-:W-:-:S02]  /*188d0*/  VIADD R16, R26, 0x23 ;  /* 0x000000231a107836 */ /* 0x000fc40000000000 */
[----:B0-----:R-:W-:Y:S01]  /*188e0*/  IMAD.MOV.U32 R0, RZ, RZ, R8 ;  /* 0x000000ffff007224 */ /* 0x001fe200078e0008 */
[----:B------:R-:W-:Y:S01]  /*188f0*/  ISETP.GT.U32.AND P6, PT, R9, R13, PT ;  /* 0x0000000d0900720c */ /* 0x000fe20003fc4070 */
[----:B------:R-:W-:Y:S01]  /*18900*/  @!P3 IMAD.IADD R7, R7, 0x1, -R9 ;  /* 0x000000010707b824 */ /* 0x000fe200078e0a09 */
[----:B------:R-:W-:Y:S01]  /*18910*/  ISETP.GE.AND P3, PT, R20, RZ, PT ;  /* 0x000000ff1400720c */ /* 0x000fe20003f66270 */
[----:B------:R-:W-:Y:S01]  /*18920*/  @!P5 IMAD.MOV R0, RZ, RZ, -R0 ;  /* 0x000000ffff00d224 */ /* 0x000fe200078e0a00 */
[----:B------:R-:W-:Y:S01]  /*18930*/  IABS R20, R20 ;  /* 0x0000001400147213 */ /* 0x000fe20000000000 */
[----:B-1----:R-:W-:Y:S01]  /*18940*/  IMAD.MOV.U32 R3, RZ, RZ, R7 ;  /* 0x000000ffff037224 */ /* 0x002fe200078e0007 */
[----:B------:R-:W-:Y:S01]  /*18950*/  ISETP.GE.AND P5, PT, R4, RZ, PT ;  /* 0x000000ff0400720c */ /* 0x000fe20003fa6270 */
[----:B------:R-:W-:Y:S01]  /*18960*/  IMAD.HI.U32 R11, R10, R19, RZ ;  /* 0x000000130a0b7227 */ /* 0x000fe200078e00ff */
[----:B------:R0:W-:Y:S03]  /*18970*/  STL [R1+0xb0], R0 ;  /* 0x0000b00001007387 */ /* 0x0001e60000100800 */
[----:B------:R-:W-:Y:S01]  /*18980*/  @!P4 IMAD.MOV R3, RZ, RZ, -R3 ;  /* 0x000000ffff03c224 */ /* 0x000fe200078e0a03 */
[----:B------:R-:W-:Y:S01]  /*18990*/  ISETP.GE.AND P4, PT, R6, RZ, PT ;  /* 0x000000ff0600720c */ /* 0x000fe20003f86270 */
[----:B------:R-:W-:Y:S01]  /*189a0*/  @!P6 IMAD.IADD R13, R13, 0x1, -R9 ;  /* 0x000000010d0de824 */ /* 0x000fe200078e0a09 */
[----:B------:R-:W-:Y:S01]  /*189b0*/  IABS R6, R6 ;  /* 0x0000000600067213 */ /* 0x000fe20000000000 */
[----:B------:R-:W-:Y:S01]  /*189c0*/  IMAD.MOV R11, RZ, RZ, -R11 ;  /* 0x000000ffff0b7224 */ /* 0x000fe200078e0a0b */
[----:B------:R-:W-:Y:S01]  /*189d0*/  STL [R1+0xac], R3 ;  /* 0x0000ac0301007387 */ /* 0x000fe20000100800 */
[----:B------:R-:W-:Y:S01]  /*189e0*/  ISETP.GE.AND P6, PT, R16, RZ, PT ;  /* 0x000000ff1000720c */ /* 0x000fe20003fc6270 */
[----:B0-----:R-:W-:Y:S01]  /*189f0*/  IMAD.MOV.U32 R0, RZ, RZ, R5 ;  /* 0x000000ffff007224 */ /* 0x001fe200078e0005 */
[----:B------:R-:W-:Y:S01]  /*18a00*/  IABS R16, R16 ;  /* 0x0000001000107213 */ /* 0x000fe20000000000 */
[----:B------:R-:W-:-:S04]  /*18a10*/  IMAD.HI.U32 R5, R10, R20, RZ ;  /* 0x000000140a057227 */ /* 0x000fc800078e00ff */
[----:B------:R-:W-:Y:S01]  /*18a20*/  @!P2 IMAD.MOV R0, RZ, RZ, -R0 ;  /* 0x000000ffff00a224 */ /* 0x000fe200078e0a00 */
[C---:B------:R-:W-:Y:S01]  /*18a30*/  ISETP.GT.U32.AND P2, PT, R9.reuse, R2, PT ;  /* 0x000000020900720c */ /* 0x040fe20003f44070 */
[----:B------:R-:W-:Y:S02]  /*18a40*/  IMAD.MOV R5, RZ, RZ, -R5 ;  /* 0x000000ffff057224 */ /* 0x000fe400078e0a05 */
[----:B------:R-:W-:Y:S01]  /*18a50*/  IMAD.HI.U32 R8, R10, R6, RZ ;  /* 0x000000060a087227 */ /* 0x000fe200078e00ff */
[----:B------:R0:W-:Y:S03]  /*18a60*/  STL [R1+0xa8], R0 ;  /* 0x0000a80001007387 */ /* 0x0001e60000100800 */
[----:B------:R-:W-:Y:S02]  /*18a70*/  IMAD R20, R9, R5, R20 ;  /* 0x0000000509147224 */ /* 0x000fe400078e0214 */
[----:B------:R-:W-:-:S02]  /*18a80*/  IMAD.MOV R8, RZ, RZ, -R8 ;  /* 0x000000ffff087224 */ /* 0x000fc400078e0a08 */
[C---:B------:R-:W-:Y:S02]  /*18a90*/  IMAD R19, R9.reuse, R11, R19 ;  /* 0x0000000b09137224 */ /* 0x040fe400078e0213 */
[----:B------:R-:W-:Y:S02]  /*18aa0*/  @!P2 IMAD.IADD R2, R2, 0x1, -R9 ;  /* 0x000000010202a824 */ /* 0x000fe400078e0a09 */
[----:B0-----:R-:W-:Y:S02]  /*18ab0*/  IMAD.MOV.U32 R0, RZ, RZ, R13 ;  /* 0x000000ffff007224 */ /* 0x001fe400078e000d */
[C---:B------:R-:W-:Y:S01]  /*18ac0*/  IMAD R6, R9.reuse, R8, R6 ;  /* 0x0000000809067224 */ /* 0x040fe200078e0206 */
[C---:B------:R-:W-:Y:S01]  /*18ad0*/  ISETP.GT.U32.AND P2, PT, R9.reuse, R2, PT ;  /* 0x000000020900720c */ /* 0x040fe20003f44070 */
[----:B------:R-:W-:Y:S01]  /*18ae0*/  @!P0 IMAD.MOV R0, RZ, RZ, -R0 ;  /* 0x000000ffff008224 */ /* 0x000fe200078e0a00 */
[----:B------:R-:W-:Y:S01]  /*18af0*/  ISETP.GT.U32.AND P0, PT, R9, R20, PT ;  /* 0x000000140900720c */ /* 0x000fe20003f04070 */
[----:B------:R-:W-:-:S02]  /*18b00*/  VIADD R4, R26, 0x22 ;  /* 0x000000221a047836 */ /* 0x000fc40000000000 */
[----:B------:R-:W-:Y:S01]  /*18b10*/  VIADD R14, R26, 0x21 ;  /* 0x000000211a0e7836 */ /* 0x000fe20000000000 */
[----:B------:R0:W-:Y:S01]  /*18b20*/  STL [R1+0xa4], R0 ;  /* 0x0000a40001007387 */ /* 0x0001e20000100800 */
[----:B------:R-:W-:Y:S01]  /*18b30*/  IMAD.HI.U32 R7, R10, R16, RZ ;  /* 0x000000100a077227 */ /* 0x000fe200078e00ff */
[----:B------:R-:W-:Y:S02]  /*18b40*/  IABS R12, R4 ;  /* 0x00000004000c7213 */ /* 0x000fe40000000000 */
[----:B------:R-:W-:Y:S01]  /*18b50*/  IABS R11, R14 ;  /* 0x0000000e000b7213 */ /* 0x000fe20000000000 */
[----:B------:R-:W-:Y:S02]  /*18b60*/  IMAD.MOV R7, RZ, RZ, -R7 ;  /* 0x000000ffff077224 */ /* 0x000fe400078e0a07 */
[--C-:B------:R-:W-:Y:S01]  /*18b70*/  @!P2 IMAD.IADD R2, R2, 0x1, -R9.reuse ;  /* 0x000000010202a824 */ /* 0x100fe200078e0a09 */
[C---:B------:R-:W-:Y:S01]  /*18b80*/  ISETP.GT.U32.AND P2, PT, R9.reuse, R19, PT ;  /* 0x000000130900720c */ /* 0x040fe20003f44070 */
[----:B------:R-:W-:Y:S01]  /*18b90*/  @!P0 IMAD.IADD R20, R20, 0x1, -R9 ;  /* 0x0000000114148824 */ /* 0x000fe200078e0a09 */
[----:B------:R-:W-:Y:S01]  /*18ba0*/  ISETP.GT.U32.AND P0, PT, R9, R6, PT ;  /* 0x000000060900720c */ /* 0x000fe20003f04070 */
[----:B0-----:R-:W-:-:S02]  /*18bb0*/  IMAD.MOV.U32 R0, RZ, RZ, R2 ;  /* 0x000000ffff007224 */ /* 0x001fc400078e0002 */
[----:B------:R-:W-:Y:S02]  /*18bc0*/  VIADD R15, R26, 0x20 ;  /* 0x000000201a0f7836 */ /* 0x000fe40000000000 */
[----:B------:R-:W-:Y:S01]  /*18bd0*/  @!P5 IMAD.MOV R0, RZ, RZ, -R0 ;  /* 0x000000ffff00d224 */ /* 0x000fe200078e0a00 */
[----:B------:R-:W-:Y:S01]  /*18be0*/  ISETP.GT.U32.AND P5, PT, R9, R20, PT ;  /* 0x000000140900720c */ /* 0x000fe20003fa4070 */
[----:B------:R-:W-:Y:S01]  /*18bf0*/  IMAD.HI.U32 R5, R10, R12, RZ ;  /* 0x0000000c0a057227 */ /* 0x000fe200078e00ff */
[----:B------:R-:W-:Y:S02]  /*18c00*/  IABS R8, R15 ;  /* 0x0000000f00087213 */ /* 0x000fe40000000000 */
[----:B------:R0:W-:Y:S01]  /*18c10*/  STL [R1+0xa0], R0 ;  /* 0x0000a00001007387 */ /* 0x0001e20000100800 */
[--C-:B------:R-:W-:Y:S02]  /*18c20*/  @!P2 IMAD.IADD R19, R19, 0x1, -R9.reuse ;  /* 0x000000011313a824 */ /* 0x100fe400078e0a09 */
[----:B------:R-:W-:-:S02]  /*18c30*/  @!P0 IMAD.IADD R6, R6, 0x1, -R9 ;  /* 0x0000000106068824 */ /* 0x000fc400078e0a09 */
[C---:B------:R-:W-:Y:S01]  /*18c40*/  IMAD R16, R9.reuse, R7, R16 ;  /* 0x0000000709107224 */ /* 0x040fe200078e0210 */
[C---:B------:R-:W-:Y:S01]  /*18c50*/  ISETP.GT.U32.AND P2, PT, R9.reuse, R19, PT ;  /* 0x000000130900720c */ /* 0x040fe20003f44070 */
[----:B------:R-:W-:Y:S01]  /*18c60*/  IMAD.HI.U32 R21, R10, R11, RZ ;  /* 0x0000000b0a157227 */ /* 0x000fe200078e00ff */
[----:B------:R-:W-:-:S03]  /*18c70*/  ISETP.GT.U32.AND P0, PT, R9, R6, PT ;  /* 0x000000060900720c */ /* 0x000fc60003f04070 */
[----:B------:R-:W-:Y:S02]  /*18c80*/  IMAD.MOV R5, RZ, RZ, -R5 ;  /* 0x000000ffff057224 */ /* 0x000fe400078e0a05 */
[----:B------:R-:W-:Y:S02]  /*18c90*/  IMAD.MOV R21, RZ, RZ, -R21 ;  /* 0x000000ffff157224 */ /* 0x000fe400078e0a15 */
[----:B------:R-:W-:Y:S01]  /*18ca0*/  @!P5 IMAD.IADD R20, R20, 0x1, -R9 ;  /* 0x000000011414d824 */ /* 0x000fe200078e0a09 */
[C---:B------:R-:W-:Y:S01]  /*18cb0*/  ISETP.GT.U32.AND P5, PT, R9.reuse, R16, PT ;  /* 0x000000100900720c */ /* 0x040fe20003fa4070 */
[----:B------:R-:W-:Y:S02]  /*18cc0*/  IMAD R12, R9, R5, R12 ;  /* 0x00000005090c7224 */ /* 0x000fe400078e020c */
[----:B------:R-:W-:-:S04]  /*18cd0*/  IMAD.HI.U32 R5, R10, R8, RZ ;  /* 0x000000080a057227 */ /* 0x000fc800078e00ff */
[C---:B------:R-:W-:Y:S02]  /*18ce0*/  IMAD R11, R9.reuse, R21, R11 ;  /* 0x00000015090b7224 */ /* 0x040fe400078e020b */
[----:B------:R-:W-:Y:S02]  /*18cf0*/  IMAD.MOV R5, RZ, RZ, -R5 ;  /* 0x000000ffff057224 */ /* 0x000fe400078e0a05 */
[--C-:B------:R-:W-:Y:S01]  /*18d00*/  @!P0 IMAD.IADD R6, R6, 0x1, -R9.reuse ;  /* 0x0000000106068824 */ /* 0x100fe200078e0a09 */
[----:B------:R-:W-:Y:S01]  /*18d10*/  ISETP.GT.U32.AND P0, PT, R9, R11, PT ;  /* 0x0000000b0900720c */ /* 0x000fe20003f04070 */
[----:B------:R-:W-:Y:S01]  /*18d20*/  @!P2 IMAD.IADD R19, R19, 0x1, -R9 ;  /* 0x000000011313a824 */ /* 0x000fe200078e0a09 */
[C---:B------:R-:W-:Y:S01]  /*18d30*/  ISETP.GT.U32.AND P2, PT, R9.reuse, R12, PT ;  /* 0x0000000c0900720c */ /* 0x040fe20003f44070 */
[----:B------:R-:W-:Y:S02]  /*18d40*/  IMAD R8, R9, R5, R8 ;  /* 0x0000000509087224 */ /* 0x000fe400078e0208 */
[----:B0-----:R-:W-:-:S02]  /*18d50*/  IMAD.MOV.U32 R0, RZ, RZ, R20 ;  /* 0x000000ffff007224 */ /* 0x001fc400078e0014 */
[C---:B------:R-:W-:Y:S02]  /*18d60*/  VIADD R17, R26.reuse, 0x1f ;  /* 0x0000001f1a117836 */ /* 0x040fe40000000000 */
[----:B------:R-:W-:Y:S02]  /*18d70*/  VIADD R18, R26, 0x1e ;  /* 0x0000001e1a127836 */ /* 0x000fe40000000000 */
[--C-:B------:R-:W-:Y:S01]  /*18d80*/  @!P5 IMAD.IADD R16, R16, 0x1, -R9.reuse ;  /* 0x000000011010d824 */ /* 0x100fe200078e0a09 */
[----:B------:R-:W-:Y:S01]  /*18d90*/  ISETP.GT.U32.AND P5, PT, R9, R8, PT ;  /* 0x000000080900720c */ /* 0x000fe20003fa4070 */
[----:B------:R-:W-:Y:S01]  /*18da0*/  @!P3 IMAD.MOV R0, RZ, RZ, -R0 ;  /* 0x000000ffff00b224 */ /* 0x000fe200078e0a00 */
[----:B------:R-:W-:Y:S01]  /*18db0*/  IABS R22, R17 ;  /* 0x0000001100167213 */ /* 0x000fe20000000000 */
[----:B------:R-:W-:Y:S01]  /*18dc0*/  VIADD R7, R26, 0x1d ;  /* 0x0000001d1a077836 */ /* 0x000fe20000000000 */
[----:B------:R-:W-:Y:S01]  /*18dd0*/  IABS R2, R18 ;  /* 0x0000001200027213 */ /* 0x000fe20000000000 */
[----:B------:R-:W-:Y:S01]  /*18de0*/  @!P0 IMAD.IADD R11, R11, 0x1, -R9 ;  /* 0x000000010b0b8824 */ /* 0x000fe200078e0a09 */
[----:B------:R0:W-:Y:S01]  /*18df0*/  STL [R1+0x94], R0 ;  /* 0x0000940001007387 */ /* 0x0001e20000100800 */
[----:B------:R-:W-:Y:S01]  /*18e00*/  ISETP.GT.U32.AND P0, PT, R9, R16, PT ;  /* 0x000000100900720c */ /* 0x000fe20003f04070 */
[----:B------:R-:W-:Y:S01]  /*18e10*/  IMAD.HI.U32 R23, R10, R22, RZ ;  /* 0x000000160a177227 */ /* 0x000fe200078e00ff */
[----:B------:R-:W-:-:S03]  /*18e20*/  IABS R13, R7 ;  /* 0x00000007000d7213 */ /* 0x000fc60000000000 */
[----:B------:R-:W-:-:S04]  /*18e30*/  IMAD.HI.U32 R21, R10, R2, RZ ;  /* 0x000000020a157227 */ /* 0x000fc800078e00ff */
[----:B0-----:R-:W-:Y:S02]  /*18e40*/  IMAD.MOV.U32 R0, RZ, RZ, R19 ;  /* 0x000000ffff007224 */ /* 0x001fe400078e0013 */
[----:B------:R-:W-:Y:S01]  /*18e50*/  @!P2 IMAD.IADD R12, R12, 0x1, -R9 ;  /* 0x000000010c0ca824 */ /* 0x000fe200078e0a09 */
[----:B------:R-:W-:Y:S01]  /*18e60*/  ISETP.GE.AND P2, PT, R4, RZ, PT ;  /* 0x000000ff0400720c */ /* 0x000fe20003f46270 */
[----:B------:R-:W-:Y:S01]  /*18e70*/  @!P1 IMAD.MOV R0, RZ, RZ, -R0 ;  /* 0x000000ffff009224 */ /* 0x000fe200078e0a00 */
[C---:B------:R-:W-:Y:S01]  /*18e80*/  ISETP.GT.U32.AND P1, PT, R9.reuse, R11, PT ;  /* 0x0000000b0900720c */ /* 0x040fe20003f24070 */
[----:B------:R-:W-:Y:S01]  /*18e90*/  IMAD.HI.U32 R5, R10, R13, RZ ;  /* 0x0000000d0a057227 */ /* 0x000fe200078e00ff */
[----:B------:R-:W-:Y:S02]  /*18ea0*/  ISETP.GT.U32.AND P3, PT, R9, R12, PT ;  /* 0x0000000c0900720c */ /* 0x000fe40003f64070 */
[----:B------:R0:W-:Y:S01]  /*18eb0*/  STL [R1+0x90], R0 ;  /* 0x0000900001007387 */ /* 0x0001e20000100800 */
[----:B------:R-:W-:-:S02]  /*18ec0*/  IMAD.MOV R23, RZ, RZ, -R23 ;  /* 0x000000ffff177224 */ /* 0x000fc400078e0a17 */
[----:B------:R-:W-:Y:S02]  /*18ed0*/  IMAD.MOV R21, RZ, RZ, -R21 ;  /* 0x000000ffff157224 */ /* 0x000fe400078e0a15 */
[----:B------:R-:W-:Y:S02]  /*18ee0*/  @!P5 IMAD.IADD R8, R8, 0x1, -R9 ;  /* 0x000000010808d824 */ /* 0x000fe400078e0a09 */
[----:B------:R-:W-:Y:S02]  /*18ef0*/  IMAD.MOV R5, RZ, RZ, -R5 ;  /* 0x000000ffff057224 */ /* 0x000fe400078e0a05 */
[C---:B------:R-:W-:Y:S01]  /*18f00*/  IMAD R4, R9.reuse, R23, R22 ;  /* 0x0000001709047224 */ /* 0x040fe200078e0216 */
[C---:B------:R-:W-:Y:S01]  /*18f10*/  ISETP.GT.U32.AND P5, PT, R9.reuse, R8, PT ;  /* 0x000000080900720c */ /* 0x040fe20003fa4070 */
[----:B------:R-:W-:Y:S02]  /*18f20*/  IMAD R2, R9, R21, R2 ;  /* 0x0000001509027224 */ /* 0x000fe400078e0202 */
[----:B0-----:R-:W-:-:S02]  /*18f30*/  IMAD.MOV.U32 R0, RZ, RZ, R6 ;  /* 0x000000ffff007224 */ /* 0x001fc400078e0006 */
[C---:B------:R-:W-:Y:S02]  /*18f40*/  IMAD R13, R9.reuse, R5, R13 ;  /* 0x00000005090d7224 */ /* 0x040fe400078e020d */
[----:B------:R-:W-:Y:S01]  /*18f50*/  @!P4 IMAD.MOV R0, RZ, RZ, -R0 ;  /* 0x000000ffff00c224 */ /* 0x000fe200078e0a00 */
[C---:B------:R-:W-:Y:S01]  /*18f60*/  ISETP.GT.U32.AND P4, PT, R9.reuse, R4, PT ;  /* 0x000000040900720c */ /* 0x040fe20003f84070 */
[--C-:B------:R-:W-:Y:S01]  /*18f70*/  @!P0 IMAD.IADD R16, R16, 0x1, -R9.reuse ;  /* 0x0000000110108824 */ /* 0x100fe200078e0a09 */
[----:B------:R-:W-:Y:S01]  /*18f80*/  ISETP.GT.U32.AND P0, PT, R9, R2, PT ;  /* 0x000000020900720c */ /* 0x000fe20003f04070 */
[----:B------:R-:W-:Y:S01]  /*18f90*/  VIADD R5, R26, 0x1c ;  /* 0x0000001c1a057836 */ /* 0x000fe20000000000 */
[----:B------:R0:W-:Y:S01]  /*18fa0*/  STL [R1+0x8c], R0 ;  /* 0x00008c0001007387 */ /* 0x0001e20000100800 */
[--C-:B------:R-:W-:Y:S01]  /*18fb0*/  @!P1 IMAD.IADD R11, R11, 0x1, -R9.reuse ;  /* 0x000000010b0b9824 */ /* 0x100fe200078e0a09 */
[----:B------:R-:W-:Y:S01]  /*18fc0*/  ISETP.GT.U32.AND P1, PT, R9, R13, PT ;  /* 0x0000000d0900720c */ /* 0x000fe20003f24070 */
[----:B------:R-:W-:Y:S01]  /*18fd0*/  @!P3 IMAD.IADD R12, R12, 0x1, -R9 ;  /* 0x000000010c0cb824 */ /* 0x000fe200078e0a09 */
[----:B------:R-:W-:Y:S01]  /*18fe0*/  IABS R19, R5 ;  /* 0x0000000500137213 */ /* 0x000fe20000000000 */
[----:B------:R-:W-:Y:S01]  /*18ff0*/  IMAD.MOV.U32 R3, RZ, RZ, R16 ;  /* 0x000000ffff037224 */ /* 0x000fe200078e0010 */
[----:B------:R-:W-:Y:S01]  /*19000*/  ISETP.GE.AND P3, PT, R14, RZ, PT ;  /* 0x000000ff0e00720c */ /* 0x000fe20003f66270 */
[----:B------:R-:W-:-:S02]  /*19010*/  VIADD R6, R26, 0x1b ;  /* 0x0000001b1a067836 */ /* 0x000fc40000000000 */
[----:B------:R-:W-:Y:S01]  /*19020*/  @!P5 IMAD.IADD R8, R8, 0x1, -R9 ;  /* 0x000000010808d824 */ /* 0x000fe200078e0a09 */
[----:B------:R-:W-:Y:S01]  /*19030*/  ISETP.GE.AND P5, PT, R15, RZ, PT ;  /* 0x000000ff0f00720c */ /* 0x000fe20003fa6270 */
[----:B0-----:R-:W-:Y:S01]  /*19040*/  IMAD.MOV.U32 R0, RZ, RZ, R12 ;  /* 0x000000ffff007224 */ /* 0x001fe200078e000c */
[----:B------:R-:W-:Y:S01]  /*19050*/  IABS R14, R6 ;  /* 0x00000006000e7213 */ /* 0x000fe20000000000 */
[----:B------:R-:W-:-:S04]  /*19060*/  IMAD.HI.U32 R20, R10, R19, RZ ;  /* 0x000000130a147227 */ /* 0x000fc800078e00ff */
[----:B------:R-:W-:Y:S02]  /*19070*/  @!P6 IMAD.MOV R3, RZ, RZ, -R3 ;  /* 0x000000ffff03e224 */ /* 0x000fe400078e0a03 */
[--C-:B------:R-:W-:Y:S01]  /*19080*/  @!P4 IMAD.IADD R4, R4, 0x1, -R9.reuse ;  /* 0x000000010404c824 */ /* 0x100fe200078e0a09 */
[----:B------:R-:W-:Y:S01]  /*19090*/  ISETP.GE.AND P4, PT, R17, RZ, PT ;  /* 0x000000ff1100720c */ /* 0x000fe20003f86270 */
[--C-:B------:R-:W-:Y:S01]  /*190a0*/  @!P0 IMAD.IADD R2, R2, 0x1, -R9.reuse ;  /* 0x0000000102028824 */ /* 0x100fe200078e0a09 */
[----:B------:R0:W-:Y:S01]  /*190b0*/  STL [R1+0x88], R3 ;  /* 0x0000880301007387 */ /* 0x0001e20000100800 */
[----:B------:R-:W-:Y:S01]  /*190c0*/  @!P2 IMAD.MOV R0, RZ, RZ, -R0 ;  /* 0x000000ffff00a224 */ /* 0x000fe200078e0a00 */
[----:B------:R-:W-:Y:S01]  /*190d0*/  ISETP.GE.AND P0, PT, R18, RZ, PT ;  /* 0x000000ff1200720c */ /* 0x000fe20003f06270 */
[----:B------:R-:W-:Y:S01]  /*190e0*/  IMAD.MOV R20, RZ, RZ, -R20 ;  /* 0x000000ffff147224 */ /* 0x000fe200078e0a14 */
[----:B------:R-:W-:Y:S01]  /*190f0*/  ISETP.GT.U32.AND P6, PT, R9, R2, PT ;  /* 0x000000020900720c */ /* 0x000fe20003fc4070 */
[----:B------:R-:W-:Y:S01]  /*19100*/  @!P1 IMAD.IADD R13, R13, 0x1, -R9 ;  /* 0x000000010d0d9824 */ /* 0x000fe200078e0a09 */
[----:B------:R-:W-:Y:S01]  /*19110*/  ISETP.GT.U32.AND P1, PT, R9, R4, PT ;  /* 0x000000040900720c */ /* 0x000fe20003f24070 */
[----:B------:R1:W-:Y:S01]  /*19120*/  STL [R1+0x84], R0 ;  /* 0x0000840001007387 */ /* 0x0003e20000100800 */
[----:B------:R-:W-:-:S02]  /*19130*/  IMAD.HI.U32 R17, R10, R14, RZ ;  /* 0x0000000e0a117227 */ /* 0x000fc400078e00ff */
[C---:B------:R-:W-:Y:S02]  /*19140*/  ISETP.GT.U32.AND P2, PT, R9.reuse, R13, PT ;  /* 0x0000000d0900720c */ /* 0x040fe40003f44070 */
[----:B------:R-:W-:Y:S02]  /*19150*/  IMAD R15, R9, R20, R19 ;  /* 0x00000014090f7224 */ /* 0x000fe400078e0213 */
[----:B------:R-:W-:Y:S02]  /*19160*/  IMAD.MOV R16, RZ, RZ, -R17 ;  /* 0x000000ffff107224 */ /* 0x000fe400078e0a11 */
[----:B0-----:R-:W-:Y:S02]  /*19170*/  IMAD.MOV.U32 R3, RZ, RZ, R11 ;  /* 0x000000ffff037224 */ /* 0x001fe400078e000b */
[----:B-1----:R-:W-:Y:S02]  /*19180*/  IMAD.MOV.U32 R0, RZ, RZ, R8 ;  /* 0x000000ffff007224 */ /* 0x002fe400078e0008 */
[----:B------:R-:W-:Y:S01]  /*19190*/  @!P3 IMAD.MOV R3, RZ, RZ, -R3 ;  /* 0x000000ffff03b224 */ /* 0x000fe200078e0a03 */
[----:B------:R-:W-:Y:S01]  /*191a0*/  ISETP.GE.AND P3, PT, R7, RZ, PT ;  /* 0x000000ff0700720c */ /* 0x000fe20003f66270 */
[----:B------:R-:W-:Y:S01]  /*191b0*/  @!P5 IMAD.MOV R0, RZ, RZ, -R0 ;  /* 0x000000ffff00d224 */ /* 0x000fe200078e0a00 */
[C---:B------:R-:W-:Y:S01]  /*191c0*/  ISETP.GT.U32.AND P5, PT, R9.reuse, R15, PT ;  /* 0x0000000f0900720c */ /* 0x040fe20003fa4070 */
[----:B------:R-:W-:Y:S01]  /*191d0*/  IMAD R14, R9, R16, R14 ;  /* 0x00000010090e7224 */ /* 0x000fe200078e020e */
[----:B------:R-:W-:Y:S01]  /*191e0*/  STL [R1+0x80], R3 ;  /* 0x0000800301007387 */ /* 0x000fe20000100800 */
[----:B------:R-:W-:-:S02]  /*191f0*/  VIADD R7, R26, 0x1a ;  /* 0x0000001a1a077836 */ /* 0x000fc40000000000 */
[--C-:B------:R-:W-:Y:S01]  /*19200*/  @!P1 IMAD.IADD R4, R4, 0x1, -R9.reuse ;  /* 0x0000000104049824 */ /* 0x100fe200078e0a09 */
[----:B------:R0:W-:Y:S01]  /*19210*/  STL [R1+0x7c], R0 ;  /* 0x00007c0001007387 */ /* 0x0001e20000100800 */
[--C-:B------:R-:W-:Y:S01]  /*19220*/  @!P6 IMAD.IADD R2, R2, 0x1, -R9.reuse ;  /* 0x000000010202e824 */ /* 0x100fe200078e0a09 */
[----:B------:R-:W-:Y:S01]  /*19230*/  ISETP.GT.U32.AND P6, PT, R9, R14, PT ;  /* 0x0000000e0900720c */ /* 0x000fe20003fc4070 */
[----:B------:R-:W-:Y:S01]  /*19240*/  VIADD R8, R26, 0x19 ;  /* 0x000000191a087836 */ /* 0x000fe20000000000 */
[----:B------:R-:W-:Y:S01]  /*19250*/  IABS R11, R7 ;  /* 0x00000007000b7213 */ /* 0x000fe20000000000 */
[--C-:B------:R-:W-:Y:S01]  /*19260*/  @!P2 IMAD.IADD R13, R13, 0x1, -R9.reuse ;  /* 0x000000010d0da824 */ /* 0x100fe200078e0a09 */
[----:B------:R-:W-:Y:S01]  /*19270*/  ISETP.GE.AND P1, PT, R5, RZ, PT ;  /* 0x000000ff0500720c */ /* 0x000fe20003f26270 */
[----:B------:R-:W-:Y:S01]  /*19280*/  @!P5 IMAD.IADD R15, R15, 0x1, -R9 ;  /* 0x000000010f0fd824 */ /* 0x000fe200078e0a09 */
[----:B------:R-:W-:Y:S01]  /*19290*/  IABS R12, R8 ;  /* 0x00000008000c7213 */ /* 0x000fe20000000000 */
[----:B------:R-:W-:Y:S01]  /*192a0*/  IMAD.MOV.U32 R5, RZ, RZ, R11 ;  /* 0x000000ffff057224 */ /* 0x000fe200078e000b */
[----:B------:R-:W-:Y:S01]  /*192b0*/  ISETP.GE.AND P2, PT, R6, RZ, PT ;  /* 0x000000ff0600720c */ /* 0x000fe20003f46270 */
[----:B0-----:R-:W-:Y:S01]  /*192c0*/  IMAD.MOV.U32 R0, RZ, RZ, R4 ;  /* 0x000000ffff007224 */ /* 0x001fe200078e0004 */
[----:B------:R-:W-:Y:S01]  /*192d0*/  ISETP.GE.AND P5, PT, R7, RZ, PT ;  /* 0x000000ff0700720c */ /* 0x000fe20003fa6270 */
[----:B------:R-:W-:-:S04]  /*192e0*/  IMAD.HI.U32 R4, R10, R5, RZ ;  /* 0x000000050a047227 */ /* 0x000fc800078e00ff */
[----:B------:R-:W-:Y:S01]  /*192f0*/  @!P4 IMAD.MOV R0, RZ, RZ, -R0 ;  /* 0x000000ffff00c224 */ /* 0x000fe200078e0a00 */
[C---:B------:R-:W-:Y:S01]  /*19300*/  ISETP.GT.U32.AND P4, PT, R9.reuse, R15, PT ;  /* 0x0000000f0900720c */ /* 0x040fe20003f84070 */
[----:B------:R-:W-:Y:S02]  /*19310*/  @!P6 IMAD.IADD R14, R14, 0x1, -R9 ;  /* 0x000000010e0ee824 */ /* 0x000fe400078e0a09 */
[----:B------:R-:W-:Y:S01]  /*19320*/  IMAD.MOV R4, RZ, RZ, -R4 ;  /* 0x000000ffff047224 */ /* 0x000fe200078e0a04 */
[----:B------:R0:W-:Y:S02]  /*19330*/  STL [R1+0x78], R0 ;  /* 0x0000780001007387 */ /* 0x0001e40000100800 */
[C---:B------:R-:W-:Y:S01]  /*19340*/  ISETP.GT.U32.AND P6, PT, R9.reuse, R14, PT ;  /* 0x0000000e0900720c */ /* 0x040fe20003fc4070 */
[----:B------:R-:W-:Y:S02]  /*19350*/  IMAD R6, R9, R4, R5 ;  /* 0x0000000409067224 */ /* 0x000fe400078e0205 */
[----:B------:R-:W-:-:S02]  /*19360*/  VIADD R4, R26, 0x17 ;  /* 0x000000171a047836 */ /* 0x000fc40000000000 */
[C---:B------:R-:W-:Y:S02]  /*19370*/  VIADD R5, R26.reuse, 0x16 ;  /* 0x000000161a057836 */ /* 0x040fe40000000000 */
[----:B------:R-:W-:Y:S01]  /*19380*/  @!P4 IMAD.IADD R15, R15, 0x1, -R9 ;  /* 0x000000010f0fc824 */ /* 0x000fe200078e0a09 */
[----:B------:R-:W-:Y:S01]  /*19390*/  ISETP.GT.U32.AND P4, PT, R9, R6, PT ;  /* 0x000000060900720c */ /* 0x000fe20003f84070 */
[----:B0-----:R-:W-:Y:S01]  /*193a0*/  IMAD.MOV.U32 R0, RZ, RZ, R2 ;  /* 0x000000ffff007224 */ /* 0x001fe200078e0002 */
[----:B------:R-:W-:Y:S01]  /*193b0*/  IABS R7, R4 ;  /* 0x0000000400077213 */ /* 0x000fe20000000000 */
[----:B------:R-:W-:Y:S02]  /*193c0*/  VIADD R2, R26, 0x18 ;  /* 0x000000181a027836 */ /* 0x000fe40000000000 */
[----:B------:R-:W-:Y:S01]  /*193d0*/  @!P0 IMAD.MOV R0, RZ, RZ, -R0 ;  /* 0x000000ffff008224 */ /* 0x000fe200078e0a00 */
[----:B------:R-:W-:Y:S01]  /*193e0*/  ISETP.GE.AND P0, PT, R8, RZ, PT ;  /* 0x000000ff0800720c */ /* 0x000fe20003f06270 */
[----:B------:R-:W-:Y:S01]  /*193f0*/  IMAD.HI.U32 R8, R10, R12, RZ ;  /* 0x0000000c0a087227 */ /* 0x000fe200078e00ff */
[----:B------:R-:W-:-:S02]  /*19400*/  IABS R11, R2 ;  /* 0x00000002000b7213 */ /* 0x000fc40000000000 */
[----:B------:R0:W-:Y:S01]  /*19410*/  STL [R1+0x74], R0 ;  /* 0x0000740001007387 */ /* 0x0001e20000100800 */
[----:B------:R-:W-:Y:S02]  /*19420*/  IMAD.MOV R8, RZ, RZ, -R8 ;  /* 0x000000ffff087224 */ /* 0x000fe400078e0a08 */
[----:B------:R-:W-:Y:S02]  /*19430*/  @!P6 IMAD.IADD R14, R14, 0x1, -R9 ;  /* 0x000000010e0ee824 */ /* 0x000fe400078e0a09 */
[----:B------:R-:W-:Y:S01]  /*19440*/  IMAD R12, R9, R8, R12 ;  /* 0x00000008090c7224 */ /* 0x000fe200078e020c */
[----:B------:R-:W-:Y:S01]  /*19450*/  IABS R8, R5 ;  /* 0x0000000500087213 */ /* 0x000fe20000000000 */
[----:B------:R-:W-:-:S03]  /*19460*/  IMAD.HI.U32 R16, R10, R11, RZ ;  /* 0x0000000b0a107227 */ /* 0x000fc600078e00ff */
[C---:B------:R-:W-:Y:S01]  /*19470*/  ISETP.GT.U32.AND P6, PT, R9.reuse, R12, PT ;  /* 0x0000000c0900720c */ /* 0x040fe20003fc4070 */
[----:B0-----:R-:W-:Y:S02]  /*19480*/  IMAD.MOV.U32 R0, RZ, RZ, R13 ;  /* 0x000000ffff007224 */ /* 0x001fe400078e000d */
[----:B------:R-:W-:Y:S01]  /*19490*/  @!P4 IMAD.IADD R6, R6, 0x1, -R9 ;  /* 0x000000010606c824 */ /* 0x000fe200078e0a09 */
[----:B------:R-:W-:Y:S01]  /*194a0*/  ISETP.GE.AND P4, PT, R2, RZ, PT ;  /* 0x000000ff0200720c */ /* 0x000fe20003f86270 */
[----:B------:R-:W-:Y:S02]  /*194b0*/  IMAD.MOV R16, RZ, RZ, -R16 ;  /* 0x000000ffff107224 */ /* 0x000fe400078e0a10 */
[----:B------:R-:W-:Y:S01]  /*194c0*/  @!P3 IMAD.MOV R0, RZ, RZ, -R0 ;  /* 0x000000ffff00b224 */ /* 0x000fe200078e0a00 */
[C---:B------:R-:W-:Y:S01]  /*194d0*/  ISETP.GT.U32.AND P3, PT, R9.reuse, R6, PT ;  /* 0x000000060900720c */ /* 0x040fe20003f64070 */
[----:B------:R-:W-:Y:S02]  /*194e0*/  IMAD R11, R9, R16, R11 ;  /* 0x00000010090b7224 */ /* 0x000fe400078e020b */
[----:B------:R-:W-:Y:S01]  /*194f0*/  IMAD.MOV.U32 R3, RZ, RZ, R15 ;  /* 0x000000ffff037224 */ /* 0x000fe200078e000f */
[----:B------:R0:W-:Y:S01]  /*19500*/  STL [R1+0x6c], R0 ;  /* 0x00006c0001007387 */ /* 0x0001e20000100800 */
[----:B------:R-:W-:-:S02]  /*19510*/  @!P6 IMAD.IADD R12, R12, 0x1, -R9 ;  /* 0x000000010c0ce824 */ /* 0x000fc400078e0a09 */
[----:B------:R-:W-:Y:S01]  /*19520*/  @!P1 IMAD.MOV R3, RZ, RZ, -R3 ;  /* 0x000000ffff039224 */ /* 0x000fe200078e0a03 */
[C---:B------:R-:W-:Y:S01]  /*19530*/  ISETP.GT.U32.AND P1, PT, R9.reuse, R11, PT ;  /* 0x0000000b0900720c */ /* 0x040fe20003f24070 */
[----:B------:R-:W-:Y:S01]  /*19540*/  IMAD.HI.U32 R13, R10, R7, RZ ;  /* 0x000000070a0d7227 */ /* 0x000fe200078e00ff */
[----:B------:R-:W-:Y:S02]  /*19550*/  ISETP.GT.U32.AND P6, PT, R9, R12, PT ;  /* 0x0000000c0900720c */ /* 0x000fe40003fc4070 */
[----:B------:R-:W-:Y:S01]  /*19560*/  STL [R1+0x64], R3 ;  /* 0x0000640301007387 */ /* 0x000fe20000100800 */
[----:B------:R-:W-:Y:S02]  /*19570*/  IMAD.MOV R13, RZ, RZ, -R13 ;  /* 0x000000ffff0d7224 */ /* 0x000fe400078e0a0d */
[----:B0-----:R-:W-:Y:S02]  /*19580*/  IMAD.MOV.U32 R0, RZ, RZ, R14 ;  /* 0x000000ffff007224 */ /* 0x001fe400078e000e */
[----:B------:R-:W-:Y:S01]  /*19590*/  @!P3 IMAD.IADD R6, R6, 0x1, -R9 ;  /* 0x000000010606b824 */ /* 0x000fe200078e0a09 */
[----:B------:R-:W-:Y:S01]  /*195a0*/  ISETP.GE.AND P3, PT, R5, RZ, PT ;  /* 0x000000ff0500720c */ /* 0x000fe20003f66270 */
[----:B------:R-:W-:Y:S01]  /*195b0*/  @!P2 IMAD.MOV R0, RZ, RZ, -R0 ;  /* 0x000000ffff00a224 */ /* 0x000fe200078e0a00 */
[----:B------:R-:W-:Y:S01]  /*195c0*/  ISETP.GE.AND P2, PT, R4, RZ, PT ;  /* 0x000000ff0400720c */ /* 0x000fe20003f46270 */
[----:B------:R-:W-:-:S02]  /*195d0*/  IMAD R7, R9, R13, R7 ;  /* 0x0000000d09077224 */ /* 0x000fc400078e0207 */
[----:B------:R-:W-:Y:S01]  /*195e0*/  IMAD.HI.U32 R2, R10, R8, RZ ;  /* 0x000000080a027227 */ /* 0x000fe200078e00ff */
[----:B------:R0:W-:Y:S03]  /*195f0*/  STL [R1+0x5c], R0 ;  /* 0x00005c0001007387 */ /* 0x0001e60000100800 */
[--C-:B------:R-:W-:Y:S01]  /*19600*/  @!P6 IMAD.IADD R12, R12, 0x1, -R9.reuse ;  /* 0x000000010c0ce824 */ /* 0x100fe200078e0a09 */
[----:B------:R-:W-:Y:S01]  /*19610*/  ISETP.GT.U32.AND P6, PT, R9, R7, PT ;  /* 0x000000070900720c */ /* 0x000fe20003fc4070 */
[----:B------:R-:W-:Y:S02]  /*19620*/  @!P1 IMAD.IADD R11, R11, 0x1, -R9 ;  /* 0x000000010b0b9824 */ /* 0x000fe400078e0a09 */
[----:B------:R-:W-:Y:S02]  /*19630*/  IMAD.MOV R2, RZ, RZ, -R2 ;  /* 0x000000ffff027224 */ /* 0x000fe400078e0a02 */
[----:B------:R-:W-:Y:S01]  /*19640*/  VIADD R13, R26, 0x15 ;  /* 0x000000151a0d7836 */ /* 0x000fe20000000000 */
[----:B------:R-:W-:Y:S01]  /*19650*/  ISETP.GT.U32.AND P1, PT, R9, R11, PT ;  /* 0x0000000b0900720c */ /* 0x000fe20003f24070 */
[----:B0-----:R-:W-:-:S02]  /*19660*/  IMAD.MOV.U32 R0, RZ, RZ, R6 ;  /* 0x000000ffff007224 */ /* 0x001fc400078e0006 */
[----:B------:R-:W-:Y:S01]  /*19670*/  VIADD R4, R26, 0x14 ;  /* 0x000000141a047836 */ /* 0x000fe20000000000 */
[----:B------:R-:W-:Y:S01]  /*19680*/  IABS R6, R13 ;  /* 0x0000000d00067213 */ /* 0x000fe20000000000 */
[----:B------:R-:W-:Y:S01]  /*19690*/  @!P5 IMAD.MOV R0, RZ, RZ, -R0 ;  /* 0x000000ffff00d224 */ /* 0x000fe200078e0a00 */
[----:B------:R-:W-:Y:S01]  /*196a0*/  ISETP.GE.AND P5, PT, R13, RZ, PT ;  /* 0x000000ff0d00720c */ /* 0x000fe20003fa6270 */
[----:B------:R-:W-:Y:S01]  /*196b0*/  IMAD R8, R9, R2, R8 ;  /* 0x0000000209087224 */ /* 0x000fe200078e0208 */
[----:B------:R-:W-:Y:S01]  /*196c0*/  IABS R13, R4 ;  /* 0x00000004000d7213 */ /* 0x000fe20000000000 */
[----:B------:R-:W-:Y:S01]  /*196d0*/  @!P6 IMAD.IADD R7, R7, 0x1, -R9 ;  /* 0x000000010707e824 */ /* 0x000fe200078e0a09 */
[----:B------:R0:W-:Y:S01]  /*196e0*/  STL [R1+0x58], R0 ;  /* 0x0000580001007387 */ /* 0x0001e20000100800 */
[----:B------:R-:W-:-:S03]  /*196f0*/  IMAD.HI.U32 R16, R10, R6, RZ ;  /* 0x000000060a107227 */ /* 0x000fc600078e00ff */
        /* <DEDUP_REMOVED lines=8> */
[----:B------:R-:W-:Y:S02]  /*19780*/  IMAD R13, R9, R15, R13 ;  /* 0x0000000f090d7224 */ /* 0x000fe400078e020d */
[----:B------:R-:W-:Y:S01]  /*19790*/  IMAD.MOV.U32 R3, RZ, RZ, R11 ;  /* 0x000000ffff037224 */ /* 0x000fe200078e000b */
[----:B------:R0:W-:Y:S01]  /*197a0*/  STL [R1+0x54], R0 ;  /* 0x0000540001007387 */ /* 0x0001e20000100800 */
[----:B------:R-:W-:-:S02]  /*197b0*/  VIADD R2, R26, 0x13 ;  /* 0x000000131a027836 */ /* 0x000fc40000000000 */
[----:B------:R-:W-:Y:S02]  /*197c0*/  IMAD.MOV R16, RZ, RZ, -R16 ;  /* 0x000000ffff107224 */ /* 0x000fe400078e0a10 */
[----:B------:R-:W-:Y:S01]  /*197d0*/  @!P4 IMAD.MOV R3, RZ, RZ, -R3 ;  /* 0x000000ffff03c224 */ /* 0x000fe200078e0a03 */
[C---:B------:R-:W-:Y:S01]  /*197e0*/  ISETP.GT.U32.AND P4, PT, R9.reuse, R13, PT ;  /* 0x0000000d0900720c */ /* 0x040fe20003f84070 */
[----:B------:R-:W-:Y:S01]  /*197f0*/  VIADD R5, R26, 0x12 ;  /* 0x000000121a057836 */ /* 0x000fe20000000000 */
[----:B------:R-:W-:Y:S01]  /*19800*/  IABS R14, R2 ;  /* 0x00000002000e7213 */ /* 0x000fe20000000000 */
[--C-:B------:R-:W-:Y:S01]  /*19810*/  @!P0 IMAD.IADD R8, R8, 0x1, -R9.reuse ;  /* 0x0000000108088824 */ /* 0x100fe200078e0a09 */
[----:B------:R-:W-:Y:S01]  /*19820*/  STL [R1+0x50], R3 ;  /* 0x0000500301007387 */ /* 0x000fe20000100800 */
[----:B------:R-:W-:Y:S01]  /*19830*/  IMAD R6, R9, R16, R6 ;  /* 0x0000001009067224 */ /* 0x000fe200078e0206 */
[----:B------:R-:W-:Y:S01]  /*19840*/  IABS R12, R5 ;  /* 0x00000005000c7213 */ /* 0x000fe20000000000 */
[----:B------:R-:W-:Y:S01]  /*19850*/  @!P6 IMAD.IADD R7, R7, 0x1, -R9 ;  /* 0x000000010707e824 */ /* 0x000fe200078e0a09 */
[C---:B------:R-:W-:Y:S01]  /*19860*/  ISETP.GT.U32.AND P0, PT, R9.reuse, R8, PT ;  /* 0x000000080900720c */ /* 0x040fe20003f04070 */
[----:B------:R-:W-:Y:S01]  /*19870*/  IMAD.HI.U32 R4, R10, R14, RZ ;  /* 0x0000000e0a047227 */ /* 0x000fe200078e00ff */
[----:B------:R-:W-:-:S03]  /*19880*/  ISETP.GT.U32.AND P6, PT, R9, R6, PT ;  /* 0x000000060900720c */ /* 0x000fc60003fc4070 */
[----:B0-----:R-:W-:Y:S02]  /*19890*/  IMAD.MOV.U32 R0, RZ, RZ, R7 ;  /* 0x000000ffff007224 */ /* 0x001fe400078e0007 */
[----:B------:R-:W-:Y:S02]  /*198a0*/  IMAD.MOV R15, RZ, RZ, -R4 ;  /* 0x000000ffff0f7224 */ /* 0x000fe400078e0a04 */
[----:B------:R-:W-:-:S04]  /*198b0*/  IMAD.HI.U32 R4, R10, R12, RZ ;  /* 0x0000000c0a047227 */ /* 0x000fc800078e00ff */
[----:B------:R-:W-:Y:S01]  /*198c0*/  @!P2 IMAD.MOV R0, RZ, RZ, -R0 ;  /* 0x000000ffff00a224 */ /* 0x000fe200078e0a00 */
[----:B------:R-:W-:Y:S01]  /*198d0*/  ISETP.GE.AND P2, PT, R2, RZ, PT ;  /* 0x000000ff0200720c */ /* 0x000fe20003f46270 */
[--C-:B------:R-:W-:Y:S02]  /*198e0*/  @!P4 IMAD.IADD R13, R13, 0x1, -R9.reuse ;  /* 0x000000010d0dc824 */ /* 0x100fe400078e0a09 */
[----:B------:R-:W-:Y:S01]  /*198f0*/  IMAD.MOV R4, RZ, RZ, -R4 ;  /* 0x000000ffff047224 */ /* 0x000fe200078e0a04 */
[----:B------:R0:W-:Y:S01]  /*19900*/  STL [R1+0x4c], R0 ;  /* 0x00004c0001007387 */ /* 0x0001e20000100800 */
[----:B------:R-:W-:Y:S01]  /*19910*/  @!P0 IMAD.IADD R8, R8, 0x1, -R9 ;  /* 0x0000000108088824 */ /* 0x000fe200078e0a09 */
[C---:B------:R-:W-:Y:S01]  /*19920*/  ISETP.GT.U32.AND P4, PT, R9.reuse, R13, PT ;  /* 0x0000000d0900720c */ /* 0x040fe20003f84070 */
[----:B------:R-:W-:Y:S02]  /*19930*/  VIADD R7, R26, 0x11 ;  /* 0x000000111a077836 */ /* 0x000fe40000000000 */
[----:B------:R-:W-:-:S02]  /*19940*/  IMAD R12, R9, R4, R12 ;  /* 0x00000004090c7224 */ /* 0x000fc400078e020c */
[----:B------:R-:W-:Y:S01]  /*19950*/  @!P6 IMAD.IADD R6, R6, 0x1, -R9 ;  /* 0x000000010606e824 */ /* 0x000fe200078e0a09 */
[----:B------:R-:W-:Y:S01]  /*19960*/  IABS R11, R7 ;  /* 0x00000007000b7213 */ /* 0x000fe20000000000 */
[C---:B------:R-:W-:Y:S02]  /*19970*/  IMAD R14, R9.reuse, R15, R14 ;  /* 0x0000000f090e7224 */ /* 0x040fe400078e020e */
[----:B0-----:R-:W-:Y:S01]  /*19980*/  IMAD.MOV.U32 R0, RZ, RZ, R8 ;  /* 0x000000ffff007224 */ /* 0x001fe200078e0008 */
[C---:B------:R-:W-:Y:S01]  /*19990*/  ISETP.GT.U32.AND P6, PT, R9.reuse, R6, PT ;  /* 0x000000060900720c */ /* 0x040fe20003fc4070 */
[----:B------:R-:W-:Y:S01]  /*199a0*/  IMAD.HI.U32 R15, R10, R11, RZ ;  /* 0x0000000b0a0f7227 */ /* 0x000fe200078e00ff */
[----:B------:R-:W-:-:S03]  /*199b0*/  ISETP.GT.U32.AND P0, PT, R9, R14, PT ;  /* 0x0000000e0900720c */ /* 0x000fc60003f04070 */
[----:B------:R-:W-:Y:S01]  /*199c0*/  @!P3 IMAD.MOV R0, RZ, RZ, -R0 ;  /* 0x000000ffff00b224 */ /* 0x000fe200078e0a00 */
[----:B------:R-:W-:Y:S01]  /*199d0*/  ISETP.GT.U32.AND P3, PT, R9, R12, PT ;  /* 0x0000000c0900720c */ /* 0x000fe20003f64070 */
[C---:B------:R-:W-:Y:S02]  /*199e0*/  VIADD R4, R26.reuse, 0xf ;  /* 0x0000000f1a047836 */ /* 0x040fe40000000000 */
[----:B------:R-:W-:Y:S01]  /*199f0*/  VIADD R2, R26, 0x10 ;  /* 0x000000101a027836 */ /* 0x000fe20000000000 */
[----:B------:R0:W-:Y:S01]  /*19a00*/  STL [R1+0x48], R0 ;  /* 0x0000480001007387 */ /* 0x0001e20000100800 */
[----:B------:R-:W-:Y:S01]  /*19a10*/  IMAD.MOV R15, RZ, RZ, -R15 ;  /* 0x000000ffff0f7224 */ /* 0x000fe200078e0a0f */
[----:B------:R-:W-:Y:S01]  /*19a20*/  IABS R20, R4 ;  /* 0x0000000400147213 */ /* 0x000fe20000000000 */
[----:B------:R-:W-:Y:S01]  /*19a30*/  @!P4 IMAD.IADD R13, R13, 0x1, -R9 ;  /* 0x000000010d0dc824 */ /* 0x000fe200078e0a09 */
[----:B------:R-:W-:Y:S01]  /*19a40*/  ISETP.GE.AND P4, PT, R7, RZ, PT ;  /* 0x000000ff0700720c */ /* 0x000fe20003f86270 */
[----:B------:R-:W-:Y:S01]  /*19a50*/  IMAD R7, R9, R15, R11 ;  /* 0x0000000f09077224 */ /* 0x000fe200078e020b */
[----:B------:R-:W-:Y:S01]  /*19a60*/  IABS R29, R2 ;  /* 0x00000002001d7213 */ /* 0x000fe20000000000 */
[--C-:B------:R-:W-:Y:S01]  /*19a70*/  @!P6 IMAD.IADD R6, R6, 0x1, -R9.reuse ;  /* 0x000000010606e824 */ /* 0x100fe200078e0a09 */
[----:B------:R-:W-:Y:S01]  /*19a80*/  ISETP.GE.AND P6, PT, R5, RZ, PT ;  /* 0x000000ff0500720c */ /* 0x000fe20003fc6270 */
[----:B------:R-:W-:Y:S01]  /*19a90*/  @!P3 IMAD.IADD R12, R12, 0x1, -R9 ;  /* 0x000000010c0cb824 */ /* 0x000fe200078e0a09 */
[----:B------:R-:W-:Y:S01]  /*19aa0*/  ISETP.GT.U32.AND P3, PT, R9, R7, PT ;  /* 0x000000070900720c */ /* 0x000fe20003f64070 */
[----:B------:R-:W-:-:S04]  /*19ab0*/  IMAD.HI.U32 R8, R10, R20, RZ ;  /* 0x000000140a087227 */ /* 0x000fc800078e00ff */
[----:B------:R-:W-:-:S04]  /*19ac0*/  IMAD.HI.U32 R5, R10, R29, RZ ;  /* 0x0000001d0a057227 */ /* 0x000fc800078e00ff */
[----:B------:R-:W-:Y:S02]  /*19ad0*/  IMAD.MOV R8, RZ, RZ, -R8 ;  /* 0x000000ffff087224 */ /* 0x000fe400078e0a08 */
[----:B------:R-:W-:Y:S02]  /*19ae0*/  IMAD.MOV R5, RZ, RZ, -R5 ;  /* 0x000000ffff057224 */ /* 0x000fe400078e0a05 */
[C---:B------:R-:W-:Y:S02]  /*19af0*/  VIADD R3, R26.reuse, 0xa ;  /* 0x0000000a1a037836 */ /* 0x040fe40000000000 */
[C---:B0-----:R-:W-:Y:S02]  /*19b00*/  VIADD R0, R26.reuse, 0x9 ;  /* 0x000000091a007836 */ /* 0x041fe40000000000 */
[C---:B------:R-:W-:Y:S01]  /*19b10*/  IMAD R20, R9.reuse, R8, R20 ;  /* 0x0000000809147224 */ /* 0x040fe200078e0214 */
[----:B------:R0:W-:Y:S01]  /*19b20*/  STL [R1+0x8], R3 ;  /* 0x0000080301007387 */ /* 0x0001e20000100800 */
[----:B------:R-:W-:Y:S01]  /*19b30*/  IMAD R29, R9, R5, R29 ;  /* 0x00000005091d7224 */ /* 0x000fe200078e021d */
[----:B------:R-:W-:Y:S01]  /*19b40*/  IABS R18, R0 ;  /* 0x0000000000127213 */ /* 0x000fe20000000000 */
[----:B------:R-:W-:Y:S01]  /*19b50*/  VIADD R8, R26, 0xd ;  /* 0x0000000d1a087836 */ /* 0x000fe20000000000 */
[----:B------:R1:W-:Y:S01]  /*19b60*/  STL [R1+0x38], R0 ;  /* 0x0000380001007387 */ /* 0x0003e20000100800 */
[--C-:B------:R-:W-:Y:S01]  /*19b70*/  @!P0 IMAD.IADD R14, R14, 0x1, -R9.reuse ;  /* 0x000000010e0e8824 */ /* 0x100fe200078e0a09 */
[----:B------:R-:W-:Y:S01]  /*19b80*/  IABS R16, R3 ;  /* 0x0000000300107213 */ /* 0x000fe20000000000 */
[----:B------:R-:W-:Y:S01]  /*19b90*/  @!P3 IMAD.IADD R7, R7, 0x1, -R9 ;  /* 0x000000010707b824 */ /* 0x000fe200078e0a09 */
[----:B------:R-:W-:Y:S01]  /*19ba0*/  IABS R22, R8 ;  /* 0x0000000800167213 */ /* 0x000fe20000000000 */
[----:B------:R-:W-:Y:S01]  /*19bb0*/  VIADD R11, R26, 0xb ;  /* 0x0000000b1a0b7836 */ /* 0x000fe20000000000 */
[C---:B------:R-:W-:Y:S01]  /*19bc0*/  ISETP.GT.U32.AND P3, PT, R9.reuse, R29, PT ;  /* 0x0000001d0900720c */ /* 0x040fe20003f64070 */
[----:B0-----:R-:W-:Y:S01]  /*19bd0*/  IMAD.MOV.U32 R3, RZ, RZ, R13 ;  /* 0x000000ffff037224 */ /* 0x001fe200078e000d */
[----:B------:R-:W-:Y:S01]  /*19be0*/  ISETP.GT.U32.AND P0, PT, R9, R14, PT ;  /* 0x0000000e0900720c */ /* 0x000fe20003f04070 */
[----:B------:R-:W-:Y:S01]  /*19bf0*/  IMAD.HI.U32 R15, R10, R22, RZ ;  /* 0x000000160a0f7227 */ /* 0x000fe200078e00ff */
[----:B------:R-:W-:-:S03]  /*19c00*/  IABS R17, R11 ;  /* 0x0000000b00117213 */ /* 0x000fc60000000000 */
[----:B-1----:R-:W-:Y:S02]  /*19c10*/  IMAD.MOV.U32 R0, RZ, RZ, R6 ;  /* 0x000000ffff007224 */ /* 0x002fe400078e0006 */
[----:B------:R-:W-:Y:S02]  /*19c20*/  IMAD.MOV R15, RZ, RZ, -R15 ;  /* 0x000000ffff0f7224 */ /* 0x000fe400078e0a0f */
[----:B------:R-:W-:Y:S01]  /*19c30*/  @!P5 IMAD.MOV R0, RZ, RZ, -R0 ;  /* 0x000000ffff00d224 */ /* 0x000fe200078e0a00 */
[----:B------:R-:W-:Y:S01]  /*19c40*/  ISETP.GT.U32.AND P5, PT, R9, R7, PT ;  /* 0x000000070900720c */ /* 0x000fe20003fa4070 */
[--C-:B------:R-:W-:Y:S01]  /*19c50*/  @!P3 IMAD.IADD R29, R29, 0x1, -R9.reuse ;  /* 0x000000011d1db824 */ /* 0x100fe200078e0a09 */
[C---:B------:R-:W-:Y:S01]  /*19c60*/  ISETP.GT.U32.AND P3, PT, R9.reuse, R12, PT ;  /* 0x0000000c0900720c */ /* 0x040fe20003f64070 */
[C---:B------:R-:W-:Y:S01]  /*19c70*/  IMAD R22, R9.reuse, R15, R22 ;  /* 0x0000000f09167224 */ /* 0x040fe200078e0216 */
[----:B------:R0:W-:Y:S01]  /*19c80*/  STL [R1+0x44], R0 ;  /* 0x0000440001007387 */ /* 0x0001e20000100800 */
[----:B------:R-:W-:Y:S01]  /*19c90*/  @!P0 IMAD.IADD R14, R14, 0x1, -R9 ;  /* 0x000000010e0e8824 */ /* 0x000fe200078e0a09 */
[----:B------:R-:W-:Y:S01]  /*19ca0*/  ISETP.GE.AND P0, PT, R2, RZ, PT ;  /* 0x000000ff0200720c */ /* 0x000fe20003f06270 */
[----:B------:R-:W-:Y:S01]  /*19cb0*/  @!P1 IMAD.MOV R3, RZ, RZ, -R3 ;  /* 0x000000ffff039224 */ /* 0x000fe200078e0a03 */
[----:B------:R-:W-:Y:S01]  /*19cc0*/  ISETP.GT.U32.AND P1, PT, R9, R29, PT ;  /* 0x0000001d0900720c */ /* 0x000fe20003f24070 */
[----:B------:R-:W-:-:S03]  /*19cd0*/  IMAD.HI.U32 R5, R10, R16, RZ ;  /* 0x000000100a057227 */ /* 0x000fc600078e00ff */
[----:B------:R-:W-:Y:S01]  /*19ce0*/  STL [R1+0x40], R3 ;  /* 0x0000400301007387 */ /* 0x000fe20000100800 */
[--C-:B------:R-:W-:Y:S01]  /*19cf0*/  @!P5 IMAD.IADD R7, R7, 0x1, -R9.reuse ;  /* 0x000000010707d824 */ /* 0x100fe200078e0a09 */
[C---:B------:R-:W-:Y:S01]  /*19d00*/  ISETP.GT.U32.AND P5, PT, R9.reuse, R22, PT ;  /* 0x000000160900720c */ /* 0x040fe20003fa4070 */
[----:B0-----:R-:W-:Y:S02]  /*19d10*/  IMAD.MOV.U32 R0, RZ, RZ, R14 ;  /* 0x000000ffff007224 */ /* 0x001fe400078e000e */
[----:B------:R-:W-:Y:S02]  /*19d20*/  @!P3 IMAD.IADD R12, R12, 0x1, -R9 ;  /* 0x000000010c0cb824 */ /* 0x000fe400078e0a09 */
[----:B------:R-:W-:Y:S01]  /*19d30*/  @!P2 IMAD.MOV R0, RZ, RZ, -R0 ;  /* 0x000000ffff00a224 */ /* 0x000fe200078e0a00 */
[----:B------:R-:W-:Y:S01]  /*19d40*/  ISETP.GT.U32.AND P2, PT, R9, R20, PT ;  /* 0x000000140900720c */ /* 0x000fe20003f44070 */
[----:B------:R-:W-:Y:S02]  /*19d50*/  VIADD R2, R26, 0xe ;  /* 0x0000000e1a027836 */ /* 0x000fe40000000000 */
[----:B------:R-:W-:Y:S01]  /*19d60*/  IMAD.MOV R5, RZ, RZ, -R5 ;  /* 0x000000ffff057224 */ /* 0x000fe200078e0a05 */
[----:B------:R0:W-:Y:S01]  /*19d70*/  STL [R1+0x3c], R0 ;  /* 0x00003c0001007387 */ /* 0x0001e20000100800 */
[----:B------:R-:W-:Y:S01]  /*19d80*/  IMAD.HI.U32 R6, R10, R18, RZ ;  /* 0x000000120a067227 */ /* 0x000fe200078e00ff */
[----:B------:R-:W-:-:S03]  /*19d90*/  IABS R25, R2 ;  /* 0x0000000200197213 */ /* 0x000fc60000000000 */
[----:B------:R-:W-:Y:S02]  /*19da0*/  @!P5 IMAD.IADD R22, R22, 0x1, -R9 ;  /* 0x000000011616d824 */ /* 0x000fe400078e0a09 */
[----:B------:R-:W-:Y:S02]  /*19db0*/  IMAD R16, R9, R5, R16 ;  /* 0x0000000509107224 */ /* 0x000fe400078e0210 */
[----:B------:R-:W-:Y:S02]  /*19dc0*/  VIADD R5, R26, 0x6 ;  /* 0x000000061a057836 */ /* 0x000fe40000000000 */
[----:B0-----:R-:W-:Y:S02]  /*19dd0*/  IMAD.MOV.U32 R0, RZ, RZ, R12 ;  /* 0x000000ffff007224 */ /* 0x001fe400078e000c */
[----:B------:R-:W-:Y:S01]  /*19de0*/  IMAD.HI.U32 R21, R10, R25, RZ ;  /* 0x000000190a157227 */ /* 0x000fe200078e00ff */
[----:B------:R-:W-:-:S03]  /*19df0*/  IABS R15, R5 ;  /* 0x00000005000f7213 */ /* 0x000fc60000000000 */
[----:B------:R-:W-:Y:S01]  /*19e00*/  @!P6 IMAD.MOV R0, RZ, RZ, -R0 ;  /* 0x000000ffff00e224 */ /* 0x000fe200078e0a00 */
[C---:B------:R-:W-:Y:S01]  /*19e10*/  ISETP.GT.U32.AND P6, PT, R9.reuse, R22, PT ;  /* 0x000000160900720c */ /* 0x040fe20003fc4070 */
[----:B------:R-:W-:Y:S02]  /*19e20*/  IMAD.MOV R21, RZ, RZ, -R21 ;  /* 0x000000ffff157224 */ /* 0x000fe400078e0a15 */
[----:B------:R-:W-:Y:S01]  /*19e30*/  @!P2 IMAD.IADD R20, R20, 0x1, -R9 ;  /* 0x000000011414a824 */ /* 0x000fe200078e0a09 */
[----:B------:R0:W-:Y:S01]  /*19e40*/  STL [R1+0x4], R0 ;  /* 0x0000040001007387 */ /* 0x0001e20000100800 */
[----:B------:R-:W-:Y:S02]  /*19e50*/  IMAD R25, R9, R21, R25 ;  /* 0x0000001509197224 */ /* 0x000fe400078e0219 */
[----:B------:R-:W-:Y:S02]  /*19e60*/  IMAD.MOV R6, RZ, RZ, -R6 ;  /* 0x000000ffff067224 */ /* 0x000fe400078e0a06 */
[--C-:B------:R-:W-:Y:S01]  /*19e70*/  @!P1 IMAD.IADD R29, R29, 0x1, -R9.reuse ;  /* 0x000000011d1d9824 */ /* 0x100fe200078e0a09 */
[C---:B------:R-:W-:Y:S01]  /*19e80*/  ISETP.GT.U32.AND P3, PT, R9.reuse, R25, PT ;  /* 0x000000190900720c */ /* 0x040fe20003f64070 */
[----:B------:R-:W-:Y:S01]  /*19e90*/  IMAD R18, R9, R6, R18 ;  /* 0x0000000609127224 */ /* 0x000fe200078e0212 */
[----:B------:R-:W-:Y:S01]  /*19ea0*/  ISETP.GE.AND P1, PT, R4, RZ, PT ;  /* 0x000000ff0400720c */ /* 0x000fe20003f26270 */
[----:B------:R-:W-:Y:S01]  /*19eb0*/  @!P6 IMAD.IADD R22, R22, 0x1, -R9 ;  /* 0x000000011616e824 */ /* 0x000fe200078e0a09 */
[----:B------:R-:W-:Y:S01]  /*19ec0*/  ISETP.GE.AND P6, PT, R2, RZ, PT ;  /* 0x000000ff0200720c */ /* 0x000fe20003fc6270 */
[----:B0-----:R-:W-:-:S02]  /*19ed0*/  VIADD R0, R26, 0x4 ;  /* 0x000000041a007836 */ /* 0x001fc40000000000 */
[----:B------:R-:W-:-:S03]  /*19ee0*/  IMAD.HI.U32 R2, R10, R15, RZ ;  /* 0x0000000f0a027227 */ /* 0x000fc600078e00ff */
[----:B------:R-:W-:Y:S01]  /*19ef0*/  IABS R21, R0 ;  /* 0x0000000000157213 */ /* 0x000fe20000000000 */
[----:B------:R-:W-:Y:S01]  /*19f00*/  IMAD.MOV R2, RZ, RZ, -R2 ;  /* 0x000000ffff027224 */ /* 0x000fe200078e0a02 */
[----:B------:R0:W-:Y:S01]  /*19f10*/  STL [R1+0x24], R0 ;  /* 0x0000240001007387 */ /* 0x0001e20000100800 */
[----:B------:R-:W-:Y:S01]  /*19f20*/  @!P3 IMAD.IADD R25, R25, 0x1, -R9 ;  /* 0x000000011919b824 */ /* 0x000fe200078e0a09 */
[C---:B------:R-:W-:Y:S01]  /*19f30*/  ISETP.GT.U32.AND P3, PT, R9.reuse, R20, PT ;  /* 0x000000140900720c */ /* 0x040fe20003f64070 */
[C---:B------:R-:W-:Y:S02]  /*19f40*/  IMAD R15, R9.reuse, R2, R15 ;  /* 0x00000002090f7224 */ /* 0x040fe400078e020f */
[----:B------:R-:W-:Y:S01]  /*19f50*/  IMAD.HI.U32 R2, R10, R21, RZ ;  /* 0x000000150a027227 */ /* 0x000fe200078e00ff */
[----:B------:R-:W-:-:S03]  /*19f60*/  ISETP.GT.U32.AND P5, PT, R9, R25, PT ;  /* 0x000000190900720c */ /* 0x000fc60003fa4070 */
[----:B------:R-:W-:Y:S02]  /*19f70*/  IMAD.MOV R2, RZ, RZ, -R2 ;  /* 0x000000ffff027224 */ /* 0x000fe400078e0a02 */
[----:B------:R-:W-:Y:S02]  /*19f80*/  VIADD R6, R26, 0x8 ;  /* 0x000000081a067836 */ /* 0x000fe40000000000 */
[----:B------:R-:W-:Y:S02]  /*19f90*/  IMAD R21, R9, R2, R21 ;  /* 0x0000000209157224 */ /* 0x000fe400078e0215 */
[----:B------:R-:W-:Y:S01]  /*19fa0*/  IMAD.HI.U32 R2, R10, R24, RZ ;  /* 0x000000180a027227 */ /* 0x000fe200078e00ff */
[----:B------:R-:W-:-:S03]  /*19fb0*/  IABS R13, R6 ;  /* 0x00000006000d7213 */ /* 0x000fc60000000000 */
[----:B------:R-:W-:Y:S02]  /*19fc0*/  IMAD.MOV R2, RZ, RZ, -R2 ;  /* 0x000000ffff027224 */ /* 0x000fe400078e0a02 */
[----:B------:R-:W-:Y:S02]  /*19fd0*/  IMAD.MOV.U32 R12, RZ, RZ, R13 ;  /* 0x000000ffff0c7224 */ /* 0x000fe400078e000d */
[C---:B------:R-:W-:Y:S02]  /*19fe0*/  IMAD R24, R9.reuse, R2, R24 ;  /* 0x0000000209187224 */ /* 0x040fe400078e0218 */
[----:B------:R-:W1:Y:S01]  /*19ff0*/  S2R R2, SR_TID.X ;  /* 0x0000000000027919 */ /* 0x000e620000002100 */
[--C-:B------:R-:W-:Y:S01]  /*1a000*/  @!P3 IMAD.IADD R20, R20, 0x1, -R9.reuse ;  /* 0x000000011414b824 */ /* 0x100fe200078e0a09 */
[----:B------:R-:W-:Y:S01]  /*1a010*/  ISETP.GT.U32.AND P3, PT, R9, R16, PT ;  /* 0x000000100900720c */ /* 0x000fe20003f64070 */
[----:B------:R-:W-:Y:S01]  /*1a020*/  @!P5 IMAD.IADD R25, R25, 0x1, -R9 ;  /* 0x000000011919d824 */ /* 0x000fe200078e0a09 */
[----:B------:R-:W-:Y:S01]  /*1a030*/  ISETP.GT.U32.AND P5, PT, R9, R18, PT ;  /* 0x000000120900720c */ /* 0x000fe20003fa4070 */
[----:B------:R-:W-:-:S02]  /*1a040*/  VIADD R4, R26, 0x7 ;  /* 0x000000071a047836 */ /* 0x000fc40000000000 */
[----:B------:R-:W-:-:S03]  /*1a050*/  IMAD.HI.U32 R13, R10, R12, RZ ;  /* 0x0000000c0a0d7227 */ /* 0x000fc600078e00ff */
[----:B------:R-:W-:Y:S01]  /*1a060*/  IABS R23, R4 ;  /* 0x0000000400177213 */ /* 0x000fe20000000000 */
[----:B------:R-:W-:Y:S02]  /*1a070*/  IMAD.MOV R13, RZ, RZ, -R13 ;  /* 0x000000ffff0d7224 */ /* 0x000fe400078e0a0d */
[----:B------:R-:W-:-:S04]  /*1a080*/  IMAD.HI.U32 R19, R10, R17, RZ ;  /* 0x000000110a137227 */ /* 0x000fc800078e00ff */
[----:B------:R-:W-:Y:S02]  /*1a090*/  IMAD R12, R9, R13, R12 ;  /* 0x0000000d090c7224 */ /* 0x000fe400078e020c */
[----:B------:R-:W-:-:S04]  /*1a0a0*/  IMAD.HI.U32 R13, R10, R23, RZ ;  /* 0x000000170a0d7227 */ /* 0x000fc800078e00ff */
[----:B------:R-:W-:Y:S02]  /*1a0b0*/  IMAD.MOV R19, RZ, RZ, -R19 ;  /* 0x000000ffff137224 */ /* 0x000fe400078e0a13 */
[--C-:B------:R-:W-:Y:S01]  /*1a0c0*/  @!P3 IMAD.IADD R16, R16, 0x1, -R9.reuse ;  /* 0x000000011010b824 */ /* 0x100fe200078e0a09 */
[----:B------:R-:W-:Y:S01]  /*1a0d0*/  ISETP.GE.AND P3, PT, R8, RZ, PT ;  /* 0x000000ff0800720c */ /* 0x000fe20003f66270 */
[----:B------:R-:W-:Y:S01]  /*1a0e0*/  @!P5 IMAD.IADD R18, R18, 0x1, -R9 ;  /* 0x000000011212d824 */ /* 0x000fe200078e0a09 */
[----:B------:R-:W-:Y:S01]  /*1a0f0*/  ISETP.GE.AND P5, PT, R11, RZ, PT ;  /* 0x000000ff0b00720c */ /* 0x000fe20003fa6270 */
[----:B0-----:R-:W-:Y:S01]  /*1a100*/  VIADD R0, R26, 0x2 ;  /* 0x000000021a007836 */ /* 0x001fe20000000000 */
[----:B------:R-:W-:Y:S01]  /*1a110*/  IABS R11, R27 ;  /* 0x0000001b000b7213 */ /* 0x000fe20000000000 */
[----:B------:R-:W-:Y:S01]  /*1a120*/  IMAD.MOV R8, RZ, RZ, -R13 ;  /* 0x000000ffff087224 */ /* 0x000fe200078e0a0d */
[----:B-1----:R-:W-:Y:S01]  /*1a130*/  SHF.R.U32.HI R2, RZ, 0x4, R2 ;  /* 0x00000004ff027819 */ /* 0x002fe20000011602 */
[C---:B------:R-:W-:Y:S01]  /*1a140*/  IMAD R17, R9.reuse, R19, R17 ;  /* 0x0000001309117224 */ /* 0x040fe200078e0211 */
[----:B------:R3:W-:Y:S01]  /*1a150*/  STL [R1+0x2c], R0 ;  /* 0x00002c0001007387 */ /* 0x0007e20000100800 */
[----:B------:R-:W-:Y:S01]  /*1a160*/  IABS R19, R0 ;  /* 0x0000000000137213 */ /* 0x000fe20000000000 */
[----:B------:R-:W-:Y:S01]  /*1a170*/  IMAD R23, R9, R8, R23 ;  /* 0x0000000809177224 */ /* 0x000fe200078e0217 */
[----:B------:R-:W-:Y:S01]  /*1a180*/  SGXT.U32 R2, R2, 0x3 ;  /* 0x000000030202781a */ /* 0x000fe20000000000 */
[----:B------:R-:W-:Y:S01]  /*1a190*/  VIADD R3, R26, 0x1 ;  /* 0x000000011a037836 */ /* 0x000fe20000000000 */
[----:B------:R-:W-:Y:S01]  /*1a1a0*/  IABS R13, R26 ;  /* 0x0000001a000d7213 */ /* 0x000fe20000000000 */
[----:B------:R-:W-:Y:S01]  /*1a1b0*/  IMAD.HI.U32 R8, R10, R11, RZ ;  /* 0x0000000b0a087227 */ /* 0x000fe200078e00ff */
[----:B------:R-:W-:-:S02]  /*1a1c0*/  LOP3.LUT R2, R2, 0xf0, RZ, 0xfc, !PT ;  /* 0x000000f002027812 */ /* 0x000fc400078efcff */
[----:B------:R-:W-:Y:S01]  /*1a1d0*/  IABS R14, R3 ;  /* 0x00000003000e7213 */ /* 0x000fe20000000000 */
[----:B---3--:R-:W-:Y:S01]  /*1a1e0*/  IMAD R0, RZ, RZ, -UR7 ;  /* 0x80000007ff007e24 */ /* 0x008fe2000f8e02ff */
[C---:B------:R-:W-:Y:S01]  /*1a1f0*/  ISETP.GT.U32.AND P2, PT, R9.reuse, R17, PT ;  /* 0x000000110900720c */ /* 0x040fe20003f44070 */
[----:B------:R-:W-:Y:S02]  /*1a200*/  IMAD R2, R2, UR7, RZ ;  /* 0x0000000702027c24 */ /* 0x000fe4000f8e02ff */
[----:B------:R-:W-:Y:S02]  /*1a210*/  IMAD.MOV R8, RZ, RZ, -R8 ;  /* 0x000000ffff087224 */ /* 0x000fe400078e0a08 */
[----:B------:R-:W-:Y:S02]  /*1a220*/  IMAD R2, R0, 0x8, R2 ;  /* 0x0000000800027824 */ /* 0x000fe400078e0202 */
[----:B------:R-:W-:Y:S02]  /*1a230*/  IMAD R11, R9, R8, R11 ;  /* 0x00000008090b7224 */ /* 0x000fe400078e020b */
[C---:B------:R-:W-:Y:S01]  /*1a240*/  IMAD.HI.U32 R26, R10.reuse, R19, RZ ;  /* 0x000000130a1a7227 */ /* 0x040fe200078e00ff */
[----:B------:R0:W-:Y:S03]  /*1a250*/  STL [R1+0x70], R2 ;  /* 0x0000700201007387 */ /* 0x0001e60000100800 */
[----:B------:R-:W-:-:S04]  /*1a260*/  IMAD.HI.U32 R8, R10, R14, RZ ;  /* 0x0000000e0a087227 */ /* 0x000fc800078e00ff */
[----:B------:R-:W-:Y:S02]  /*1a270*/  IMAD.MOV R26, RZ, RZ, -R26 ;  /* 0x000000ffff1a7224 */ /* 0x000fe400078e0a1a */
[----:B------:R-:W-:Y:S02]  /*1a280*/  IMAD.MOV R8, RZ, RZ, -R8 ;  /* 0x000000ffff087224 */ /* 0x000fe400078e0a08 */
[----:B0-----:R-:W-:Y:S02]  /*1a290*/  IMAD.HI.U32 R2, R10, R13, RZ ;  /* 0x0000000d0a027227 */ /* 0x001fe400078e00ff */
[----:B------:R-:W0:Y:S02]  /*1a2a0*/  S2R R10, SR_TID.X ;  /* 0x00000000000a7919 */ /* 0x000e240000002100 */
[C---:B------:R-:W-:Y:S02]  /*1a2b0*/  IMAD R19, R9.reuse, R26, R19 ;  /* 0x0000001a09137224 */ /* 0x040fe400078e0213 */
[----:B------:R-:W2:Y:S01]  /*1a2c0*/  LDL.LU R26, [R1+0x8] ;  /* 0x00000800011a7983 */ /* 0x000ea20000300800 */
[----:B------:R-:W-:-:S02]  /*1a2d0*/  IMAD R14, R9, R8, R14 ;  /* 0x00000008090e7224 */ /* 0x000fc400078e020e */
[----:B------:R-:W-:-:S05]  /*1a2e0*/  @!P2 IMAD.IADD R17, R17, 0x1, -R9 ;  /* 0x000000011111a824 */ /* 0x000fca00078e0a09 */
[----:B------:R-:W-:-:S13]  /*1a2f0*/  ISETP.GT.U32.AND P2, PT, R9, R17, PT ;  /* 0x000000110900720c */ /* 0x000fda0003f44070 */
[----:B------:R-:W-:Y:S01]  /*1a300*/  @!P2 IMAD.IADD R17, R17, 0x1, -R9 ;  /* 0x000000011111a824 */ /* 0x000fe200078e0a09 */
[----:B------:R-:W-:Y:S02]  /*1a310*/  ISETP.GT.U32.AND P2, PT, R9, R12, PT ;  /* 0x0000000c0900720c */ /* 0x000fe40003f44070 */
[----:B0-----:R-:W-:-:S04]  /*1a320*/  SHF.R.U32.HI R10, RZ, 0x4, R10 ;  /* 0x00000004ff0a7819 */ /* 0x001fc8000001160a */
[----:B------:R-:W-:-:S07]  /*1a330*/  SGXT.U32 R10, R10, 0x3 ;  /* 0x000000030a0a781a */ /* 0x000fce0000000000 */
[----:B------:R-:W-:Y:S01]  /*1a340*/  @!P2 IMAD.IADD R12, R12, 0x1, -R9 ;  /* 0x000000010c0ca824 */ /* 0x000fe200078e0a09 */
[----:B------:R-:W-:Y:S02]  /*1a350*/  LOP3.LUT R10, R10, 0xf0, RZ, 0xfc, !PT ;  /* 0x000000f00a0a7812 */ /* 0x000fe400078efcff */
[----:B------:R-:W-:-:S03]  /*1a360*/  ISETP.GT.U32.AND P2, PT, R9, R23, PT ;  /* 0x000000170900720c */ /* 0x000fc60003f44070 */
[----:B------:R-:W-:-:S04]  /*1a370*/  IMAD R10, R10, UR7, RZ ;  /* 0x000000070a0a7c24 */ /* 0x000fc8000f8e02ff */
[----:B------:R-:W-:-:S04]  /*1a380*/  IMAD R10, R0, 0x8, R10 ;  /* 0x00000008000a7824 */ /* 0x000fc800078e020a */
[----:B------:R-:W-:Y:S02]  /*1a390*/  IMAD R8, R0, 0x8, R10 ;  /* 0x0000000800087824 */ /* 0x000fe400078e020a */
[----:B------:R-:W3:Y:S01]  /*1a3a0*/  LDL.LU R10, [R1+0x38] ;  /* 0x00003800010a7983 */ /* 0x000ee20000300800 */
[----:B------:R-:W-:Y:S01]  /*1a3b0*/  @!P2 IMAD.IADD R23, R23, 0x1, -R9 ;  /* 0x000000011717a824 */ /* 0x000fe200078e0a09 */
[----:B------:R-:W-:Y:S01]  /*1a3c0*/  ISETP.GT.U32.AND P2, PT, R9, R15, PT ;  /* 0x0000000f0900720c */ /* 0x000fe20003f44070 */
[----:B------:R-:W-:-:S04]  /*1a3d0*/  IMAD.MOV.U32 R0, RZ, RZ, R7 ;  /* 0x000000ffff007224 */ /* 0x000fc800078e0007 */
[----:B------:R-:W-:Y:S01]  /*1a3e0*/  @!P4 IMAD.MOV R0, RZ, RZ, -R0 ;  /* 0x000000ffff00c224 */ /* 0x000fe200078e0a00 */
[----:B------:R-:W-:Y:S04]  /*1a3f0*/  STL [R1+0x98], R8 ;  /* 0x0000980801007387 */ /* 0x000fe80000100800 */
[----:B------:R0:W-:Y:S03]  /*1a400*/  STL [R1+0x2f60], R0 ;  /* 0x002f600001007387 */ /* 0x0001e60000100800 */
[----:B------:R-:W-:Y:S01]  /*1a410*/  @!P2 IMAD.IADD R15, R15, 0x1, -R9 ;  /* 0x000000010f0fa824 */ /* 0x000fe200078e0a09 */
[----:B------:R-:W-:Y:S01]  /*1a420*/  ISETP.GT.U32.AND P2, PT, R9, R11, PT ;  /* 0x0000000b0900720c */ /* 0x000fe20003f44070 */
[----:B------:R-:W-:-:S02]  /*1a430*/  IMAD.MOV R2, RZ, RZ, -R2 ;  /* 0x000000ffff027224 */ /* 0x000fc400078e0a02 */
[----:B------:R-:W-:Y:S02]  /*1a440*/  @!P0 IMAD.MOV R29, RZ, RZ, -R29 ;  /* 0x000000ffff1d8224 */ /* 0x000fe400078e0a1d */
[----:B0-----:R-:W-:Y:S02]  /*1a450*/  IMAD R0, RZ, RZ, -UR7 ;  /* 0x80000007ff007e24 */ /* 0x001fe4000f8e02ff */
[----:B------:R-:W-:Y:S02]  /*1a460*/  @!P1 IMAD.MOV R20, RZ, RZ, -R20 ;  /* 0x000000ffff149224 */ /* 0x000fe400078e0a14 */
[----:B------:R-:W-:Y:S01]  /*1a470*/  @!P6 IMAD.MOV R25, RZ, RZ, -R25 ;  /* 0x000000ffff19e224 */ /* 0x000fe200078e0a19 */
[C---:B------:R-:W-:Y:S01]  /*1a480*/  ISETP.GT.U32.AND P6, PT, R9.reuse, R15, PT ;  /* 0x0000000f0900720c */ /* 0x040fe20003fc4070 */
[----:B------:R-:W-:Y:S02]  /*1a490*/  IMAD R8, R0, 0x8, R8 ;  /* 0x0000000800087824 */ /* 0x000fe400078e0208 */
[----:B------:R-:W-:Y:S01]  /*1a4a0*/  @!P3 IMAD.MOV R22, RZ, RZ, -R22 ;  /* 0x000000ffff16b224 */ /* 0x000fe200078e0a16 */
[----:B------:R-:W-:Y:S01]  /*1a4b0*/  STL [R1+0x2f64], R29 ;  /* 0x002f641d01007387 */ /* 0x000fe20000100800 */
[----:B------:R-:W-:-:S02]  /*1a4c0*/  IMAD R13, R9, R2, R13 ;  /* 0x00000002090d7224 */ /* 0x000fc400078e020d */
[----:B------:R-:W-:Y:S01]  /*1a4d0*/  IMAD R2, R0, 0x8, R8 ;  /* 0x0000000800027824 */ /* 0x000fe200078e0208 */
[----:B------:R-:W-:Y:S04]  /*1a4e0*/  STL [R1+0x2f68], R20 ;  /* 0x002f681401007387 */ /* 0x000fe80000100800 */
[----:B------:R-:W-:Y:S04]  /*1a4f0*/  STL [R1+0x2f6c], R25 ;  /* 0x002f6c1901007387 */ /* 0x000fe80000100800 */
[----:B------:R-:W-:Y:S04]  /*1a500*/  STL [R1+0x2f70], R22 ;  /* 0x002f701601007387 */ /* 0x000fe80000100800 */
[----:B------:R-:W-:Y:S04]  /*1a510*/  STL [R1+0x10], R8 ;  /* 0x0000100801007387 */ /* 0x000fe80000100800 */
[----:B------:R0:W-:Y:S01]  /*1a520*/  STL [R1+0xc], R2 ;  /* 0x00000c0201007387 */ /* 0x0001e20000100800 */
[----:B------:R-:W-:-:S02]  /*1a530*/  @!P6 IMAD.IADD R15, R15, 0x1, -R9 ;  /* 0x000000010f0fe824 */ /* 0x000fc400078e0a09 */
[----:B0-----:R-:W-:-:S05]  /*1a540*/  IMAD R2, R0, 0x8, R2 ;  /* 0x0000000800027824 */ /* 0x001fca00078e0202 */
[----:B------:R0:W-:Y:S01]  /*1a550*/  STL [R1+0x8], R2 ;  /* 0x0000080201007387 */ /* 0x0001e20000100800 */
[----:B------:R-:W-:Y:S01]  /*1a560*/  @!P2 IMAD.IADD R11, R11, 0x1, -R9 ;  /* 0x000000010b0ba824 */ /* 0x000fe200078e0a09 */
[----:B------:R-:W-:-:S13]  /*1a570*/  ISETP.GT.U32.AND P2, PT, R9, R16, PT ;  /* 0x000000100900720c */ /* 0x000fda0003f44070 */
[----:B------:R-:W-:Y:S01]  /*1a580*/  @!P2 IMAD.IADD R16, R16, 0x1, -R9 ;  /* 0x000000011010a824 */ /* 0x000fe200078e0a09 */
[----:B------:R-:W-:-:S13]  /*1a590*/  ISETP.GT.U32.AND P2, PT, R9, R21, PT ;  /* 0x000000150900720c */ /* 0x000fda0003f44070 */
[----:B------:R-:W-:Y:S01]  /*1a5a0*/  @!P2 IMAD.IADD R21, R21, 0x1, -R9 ;  /* 0x000000011515a824 */ /* 0x000fe200078e0a09 */
[----:B--2---:R-:W-:Y:S02]  /*1a5b0*/  ISETP.GE.AND P6, PT, R26, RZ, PT ;  /* 0x000000ff1a00720c */ /* 0x004fe40003fc6270 */
[----:B------:R-:W2:Y:S01]  /*1a5c0*/  LDL.LU R26, [R1+0x24] ;  /* 0x00002400011a7983 */ /* 0x000ea20000300800 */
[----:B---3--:R-:W-:-:S03]  /*1a5d0*/  ISETP.GE.AND P2, PT, R10, RZ, PT ;  /* 0x000000ff0a00720c */ /* 0x008fc60003f46270 */
[----:B------:R-:W3:Y:S01]  /*1a5e0*/  LDL.LU R10, [R1+0x2c] ;  /* 0x00002c00010a7983 */ /* 0x000ee20000300800 */
[C---:B------:R-:W-:Y:S02]  /*1a5f0*/  ISETP.GT.U32.AND P0, PT, R9.reuse, R18, PT ;  /* 0x000000120900720c */ /* 0x040fe40003f04070 */
[C---:B------:R-:W-:Y:S02]  /*1a600*/  ISETP.GT.U32.AND P3, PT, R9.reuse, R11, PT ;  /* 0x0000000b0900720c */ /* 0x040fe40003f64070 */
[C---:B------:R-:W-:Y:S02]  /*1a610*/  ISETP.GT.U32.AND P1, PT, R9.reuse, R12, PT ;  /* 0x0000000c0900720c */ /* 0x040fe40003f24070 */
[----:B------:R-:W-:-:S07]  /*1a620*/  ISETP.GT.U32.AND P4, PT, R9, R23, PT ;  /* 0x000000170900720c */ /* 0x000fce0003f84070 */
[--C-:B------:R-:W-:Y:S01]  /*1a630*/  @!P0 IMAD.IADD R18, R18, 0x1, -R9.reuse ;  /* 0x0000000112128824 */ /* 0x100fe200078e0a09 */
[----:B------:R-:W-:Y:S01]  /*1a640*/  ISETP.GT.U32.AND P0, PT, R9, R24, PT ;  /* 0x000000180900720c */ /* 0x000fe20003f04070 */
[--C-:B------:R-:W-:Y:S01]  /*1a650*/  @!P3 IMAD.IADD R11, R11, 0x1, -R9.reuse ;  /* 0x000000010b0bb824 */ /* 0x100fe200078e0a09 */
[C---:B------:R-:W-:Y:S01]  /*1a660*/  ISETP.GT.U32.AND P3, PT, R9.reuse, R13, PT ;  /* 0x0000000d0900720c */ /* 0x040fe20003f64070 */
[--C-:B------:R-:W-:Y:S01]  /*1a670*/  @!P1 IMAD.IADD R12, R12, 0x1, -R9.reuse ;  /* 0x000000010c0c9824 */ /* 0x100fe200078e0a09 */
[----:B------:R-:W-:Y:S01]  /*1a680*/  ISETP.GT.U32.AND P1, PT, R9, R19, PT ;  /* 0x000000130900720c */ /* 0x000fe20003f24070 */
[----:B------:R-:W-:Y:S01]  /*1a690*/  @!P4 IMAD.IADD R23, R23, 0x1, -R9 ;  /* 0x000000011717c824 */ /* 0x000fe200078e0a09 */
[----:B------:R-:W-:-:S07]  /*1a6a0*/  ISETP.GT.U32.AND P4, PT, R9, R14, PT ;  /* 0x0000000e0900720c */ /* 0x000fce0003f84070 */
[--C-:B------:R-:W-:Y:S01]  /*1a6b0*/  @!P0 IMAD.IADD R24, R24, 0x1, -R9.reuse ;  /* 0x0000000118188824 */ /* 0x100fe200078e0a09 */
[----:B------:R-:W-:Y:S01]  /*1a6c0*/  ISETP.GE.AND P0, PT, R6, RZ, PT ;  /* 0x000000ff0600720c */ /* 0x000fe20003f06270 */
[--C-:B------:R-:W-:Y:S01]  /*1a6d0*/  @!P3 IMAD.IADD R13, R13, 0x1, -R9.reuse ;  /* 0x000000010d0db824 */ /* 0x100fe200078e0a09 */
[----:B------:R-:W-:Y:S01]  /*1a6e0*/  ISETP.GT.U32.AND P3, PT, R9, R21, PT ;  /* 0x000000150900720c */ /* 0x000fe20003f64070 */
[----:B0-----:R-:W-:Y:S02]  /*1a6f0*/  IMAD R2, R0, 0x8, R2 ;  /* 0x0000000800027824 */ /* 0x001fe400078e0202 */
[--C-:B------:R-:W-:Y:S01]  /*1a700*/  @!P1 IMAD.IADD R19, R19, 0x1, -R9.reuse ;  /* 0x0000000113139824 */ /* 0x100fe200078e0a09 */
[----:B------:R-:W-:Y:S01]  /*1a710*/  ISETP.GE.AND P1, PT, R4, RZ, PT ;  /* 0x000000ff0400720c */ /* 0x000fe20003f26270 */
[----:B------:R-:W-:Y:S02]  /*1a720*/  @!P4 IMAD.IADD R14, R14, 0x1, -R9 ;  /* 0x000000010e0ec824 */ /* 0x000fe400078e0a09 */
[----:B------:R-:W-:Y:S01]  /*1a730*/  IMAD R4, R0, 0x10, R2 ;  /* 0x0000001000047824 */ /* 0x000fe200078e0202 */
[----:B------:R-:W-:-:S03]  /*1a740*/  ISETP.GE.AND P4, PT, R5, RZ, PT ;  /* 0x000000ff0500720c */ /* 0x000fc60003f86270 */
[----:B------:R-:W-:Y:S01]  /*1a750*/  @!P0 IMAD.MOV R12, RZ, RZ, -R12 ;  /* 0x000000ffff0c8224 */ /* 0x000fe200078e0a0c */
[C---:B------:R-:W-:Y:S01]  /*1a760*/  ISETP.GT.U32.AND P0, PT, R9.reuse, R14, PT ;  /* 0x0000000e0900720c */ /* 0x040fe20003f04070 */
[C---:B------:R-:W-:Y:S02]  /*1a770*/  IMAD R5, R0.reuse, 0x8, R4 ;  /* 0x0000000800057824 */ /* 0x040fe400078e0204 */
[----:B------:R-:W-:Y:S01]  /*1a780*/  @!P5 IMAD.MOV R17, RZ, RZ, -R17 ;  /* 0x000000ffff11d224 */ /* 0x000fe200078e0a11 */
[C---:B------:R-:W-:Y:S01]  /*1a790*/  ISETP.GT.U32.AND P5, PT, R9.reuse, R24, PT ;  /* 0x000000180900720c */ /* 0x040fe20003fa4070 */
[----:B------:R-:W-:Y:S01]  /*1a7a0*/  @!P6 IMAD.MOV R16, RZ, RZ, -R16 ;  /* 0x000000ffff10e224 */ /* 0x000fe200078e0a10 */
[C---:B------:R-:W-:Y:S01]  /*1a7b0*/  ISETP.GT.U32.AND P6, PT, R9.reuse, R13, PT ;  /* 0x0000000d0900720c */ /* 0x040fe20003fc4070 */
[----:B------:R-:W-:Y:S01]  /*1a7c0*/  @!P2 IMAD.MOV R18, RZ, RZ, -R18 ;  /* 0x000000ffff12a224 */ /* 0x000fe200078e0a12 */
[----:B------:R-:W-:Y:S01]  /*1a7d0*/  ISETP.GT.U32.AND P2, PT, R9, R19, PT ;  /* 0x000000130900720c */ /* 0x000fe20003f44070 */
[----:B------:R-:W-:Y:S01]  /*1a7e0*/  @!P3 IMAD.IADD R21, R21, 0x1, -R9 ;  /* 0x000000011515b824 */ /* 0x000fe200078e0a09 */
[----:B------:R-:W-:Y:S01]  /*1a7f0*/  STL [R1+0x2f50], R2 ;  /* 0x002f500201007387 */ /* 0x000fe20000100800 */
[----:B------:R-:W-:-:S02]  /*1a800*/  IMAD R6, R0, 0x8, R5 ;  /* 0x0000000800067824 */ /* 0x000fc400078e0205 */
[----:B------:R-:W-:Y:S01]  /*1a810*/  @!P1 IMAD.MOV R23, RZ, RZ, -R23 ;  /* 0x000000ffff179224 */ /* 0x000fe200078e0a17 */
[----:B------:R-:W-:Y:S01]  /*1a820*/  STL [R1+0x2f4c], R4 ;  /* 0x002f4c0401007387 */ /* 0x000fe20000100800 */
[----:B------:R-:W-:-:S03]  /*1a830*/  IMAD R7, R0, 0x8, R6 ;  /* 0x0000000800077824 */ /* 0x000fc600078e0206 */
[----:B------:R-:W-:Y:S04]  /*1a840*/  STL [R1+0x2f74], R17 ;  /* 0x002f741101007387 */ /* 0x000fe80000100800 */
[----:B------:R-:W-:Y:S01]  /*1a850*/  STL [R1+0x2f78], R16 ;  /* 0x002f781001007387 */ /* 0x000fe20000100800 */
[----:B------:R-:W-:-:S03]  /*1a860*/  IMAD R8, R0, 0x8, R7 ;  /* 0x0000000800087824 */ /* 0x000fc600078e0207 */
[----:B------:R-:W-:Y:S01]  /*1a870*/  STL [R1+0x2f7c], R18 ;  /* 0x002f7c1201007387 */ /* 0x000fe20000100800 */
[----:B------:R-:W-:-:S03]  /*1a880*/  @!P0 IMAD.IADD R14, R14, 0x1, -R9 ;  /* 0x000000010e0e8824 */ /* 0x000fc600078e0a09 */
[----:B------:R-:W-:Y:S01]  /*1a890*/  STL [R1+0x2f80], R12 ;  /* 0x002f800c01007387 */ /* 0x000fe20000100800 */
[----:B------:R-:W-:-:S03]  /*1a8a0*/  ISETP.GE.AND P0, PT, R3, RZ, PT ;  /* 0x000000ff0300720c */ /* 0x000fc60003f06270 */
[----:B------:R-:W-:Y:S04]  /*1a8b0*/  STL [R1+0x2f84], R23 ;  /* 0x002f841701007387 */ /* 0x000fe80000100800 */
[----:B------:R-:W4:Y:S01]  /*1a8c0*/  LDL R29, [R1+0x330] ;  /* 0x00033000011d7983 */ /* 0x000f220000100800 */
[----:B------:R-:W-:-:S03]  /*1a8d0*/  @!P5 IMAD.IADD R24, R24, 0x1, -R9 ;  /* 0x000000011818d824 */ /* 0x000fc600078e0a09 */
[----:B------:R-:W-:Y:S01]  /*1a8e0*/  STL [R1+0x2f48], R5 ;  /* 0x002f480501007387 */ /* 0x000fe20000100800 */
[----:B------:R-:W-:-:S03]  /*1a8f0*/  @!P2 IMAD.IADD R19, R19, 0x1, -R9 ;  /* 0x000000011313a824 */ /* 0x000fc600078e0a09 */
[----:B------:R-:W-:Y:S01]  /*1a900*/  STL [R1+0x2f44], R6 ;  /* 0x002f440601007387 */ /* 0x000fe20000100800 */
[----:B------:R-:W-:-:S03]  /*1a910*/  @!P6 IMAD.IADD R13, R13, 0x1, -R9 ;  /* 0x000000010d0de824 */ /* 0x000fc600078e0a09 */
[----:B------:R-:W4:Y:S01]  /*1a920*/  LDL.LU R3, [R1+0x3058] ;  /* 0x0030580001037983 */ /* 0x000f220000300800 */
[----:B------:R-:W-:-:S03]  /*1a930*/  IMAD R9, R0, 0x8, R8 ;  /* 0x0000000800097824 */ /* 0x000fc600078e0208 */
[----:B------:R-:W-:Y:S04]  /*1a940*/  STL [R1+0x2f40], R7 ;  /* 0x002f400701007387 */ /* 0x000fe80000100800 */
[----:B------:R0:W-:Y:S02]  /*1a950*/  STL [R1+0x2f3c], R8 ;  /* 0x002f3c0801007387 */ /* 0x0001e40000100800 */
[----:B0-----:R-:W0:Y:S01]  /*1a960*/  LDC R8, c[0x0][0x3ac] ;  /* 0x0000eb00ff087b82 */ /* 0x001e220000000800 */
[----:B------:R-:W-:-:S05]  /*1a970*/  @!P4 IMAD.MOV R15, RZ, RZ, -R15 ;  /* 0x000000ffff0fc224 */ /* 0x000fca00078e0a0f */
[----:B------:R-:W-:Y:S04]  /*1a980*/  STL [R1+0x2f88], R15 ;  /* 0x002f880f01007387 */ /* 0x000fe80000100800 */
[----:B------:R-:W-:Y:S01]  /*1a990*/  STL [R1+0x2f34], R9 ;  /* 0x002f340901007387 */ /* 0x000fe20000100800 */
[----:B--2---:R-:W-:Y:S02]  /*1a9a0*/  ISETP.GE.AND P3, PT, R26, RZ, PT ;  /* 0x000000ff1a00720c */ /* 0x004fe40003f66270 */
[----:B------:R-:W1:Y:S02]  /*1a9b0*/  S2R R26, SR_TID.X ;  /* 0x00000000001a7919 */ /* 0x000e640000002100 */
[----:B-1----:R-:W-:-:S05]  /*1a9c0*/  LOP3.LUT R26, R26, 0x7f, RZ, 0xc0, !PT ;  /* 0x0000007f1a1a7812 */ /* 0x002fca00078ec0ff */
[----:B0-----:R-:W-:Y:S01]  /*1a9d0*/  IMAD R26, R26, R8, RZ ;  /* 0x000000081a1a7224 */ /* 0x001fe200078e02ff */
[----:B---3--:R-:W-:Y:S01]  /*1a9e0*/  ISETP.GE.AND P2, PT, R10, RZ, PT ;  /* 0x000000ff0a00720c */ /* 0x008fe20003f46270 */
[----:B------:R-:W-:-:S05]  /*1a9f0*/  IMAD R10, R0, 0x8, R9 ;  /* 0x00000008000a7824 */ /* 0x000fca00078e0209 */
[----:B------:R-:W-:Y:S04]  /*1aa00*/  STL [R1+0x2f30], R10 ;  /* 0x002f300a01007387 */ /* 0x000fe80000100800 */
[----:B------:R-:W-:Y:S04]  /*1aa10*/  STL [R1+0x2f90], R26 ;  /* 0x002f901a01007387 */ /* 0x000fe80000100800 */
[----:B------:R0:W-:Y:S04]  /*1aa20*/  STL [R1+0x2f8c], R8 ;  /* 0x002f8c0801007387 */ /* 0x0001e80000100800 */
[----:B0-----:R-:W2:Y:S04]  /*1aa30*/  LDL.LU R8, [R1+0x1d4] ;  /* 0x0001d40001087983 */ /* 0x001ea80000300800 */
[----:B--2---:R0:W-:Y:S04]  /*1aa40*/  STL [R1+0x3050], R8 ;  /* 0x0030500801007387 */ /* 0x0041e80000100800 */
[----:B0-----:R-:W2:Y:S01]  /*1aa50*/  LDL.LU R8, [R1+0x20] ;  /* 0x0000200001087983 */ /* 0x001ea20000300800 */
[----:B------:R-:W-:Y:S01]  /*1aa60*/  ISETP.GE.AND P1, PT, R27, RZ, PT ;  /* 0x000000ff1b00720c */ /* 0x000fe20003f26270 */
[----:B------:R-:W-:Y:S01]  /*1aa70*/  IMAD R27, R0, 0x10, R10 ;  /* 0x00000010001b7824 */ /* 0x000fe200078e020a */
[----:B------:R-:W-:-:S02]  /*1aa80*/  ISETP.GE.AND P5, PT, R28, RZ, PT ;  /* 0x000000ff1c00720c */ /* 0x000fc40003fa6270 */
[----:B----4-:R-:W-:Y:S02]  /*1aa90*/  ISETP.NE.AND P4, PT, R3, RZ, PT ;  /* 0x000000ff0300720c */ /* 0x010fe40003f85270 */
[----:B------:R-:W-:Y:S01]  /*1aaa0*/  LOP3.LUT R28, RZ, R3, RZ, 0x33, !PT ;  /* 0x00000003ff1c7212 */ /* 0x000fe200078e33ff */
[----:B------:R-:W-:Y:S01]  /*1aab0*/  IMAD R3, R0, 0x8, R27 ;  /* 0x0000000800037824 */ /* 0x000fe200078e021b */
[----:B------:R-:W-:Y:S01]  /*1aac0*/  ISETP.GE.AND P6, PT, R29, RZ, PT ;  /* 0x000000ff1d00720c */ /* 0x000fe20003fc6270 */
[----:B--2---:R0:W-:Y:S04]  /*1aad0*/  STL [R1+0x3054], R8 ;  /* 0x0030540801007387 */ /* 0x0041e80000100800 */
[----:B0-----:R-:W2:Y:S04]  /*1aae0*/  LDL.LU R8, [R1+0x30] ;  /* 0x0000300001087983 */ /* 0x001ea80000300800 */
[----:B------:R-:W3:Y:S04]  /*1aaf0*/  LDL.LU R26, [R1+0x1f0] ;  /* 0x0001f000011a7983 */ /* 0x000ee80000300800 */
[----:B------:R-:W4:Y:S04]  /*1ab00*/  LDL.LU R10, [R1+0x7e0] ;  /* 0x0007e000010a7983 */ /* 0x000f280000300800 */
[----:B------:R-:W3:Y:S04]  /*1ab10*/  LDL.LU R9, [R1+0x7e4] ;  /* 0x0007e40001097983 */ /* 0x000ee80000300800 */
        /* <DEDUP_REMOVED lines=11> */
[----:B------:R-:W3:Y:S01]  /*1abd0*/  LDL.LU R22, [R1+0x27c] ;  /* 0x00027c0001167983 */ /* 0x000ee20000300800 */
[----:B------:R-:W-:-:S03]  /*1abe0*/  @!P1 IMAD.MOV R11, RZ, RZ, -R11 ;  /* 0x000000ffff0b9224 */ /* 0x000fc600078e0a0b */
[----:B------:R-:W3:Y:S04]  /*1abf0*/  LDL.LU R25, [R1+0x28c] ;  /* 0x00028c0001197983 */ /* 0x000ee80000300800 */
[----:B------:R-:W3:Y:S01]  /*1ac00*/  LDL.LU R20, [R1+0x29c] ;  /* 0x00029c0001147983 */ /* 0x000ee20000300800 */
[----:B------:R-:W-:-:S03]  /*1ac10*/  @!P3 IMAD.MOV R21, RZ, RZ, -R21 ;  /* 0x000000ffff15b224 */ /* 0x000fc600078e0a15 */
[----:B------:R-:W3:Y:S04]  /*1ac20*/  LDL.LU R29, [R1+0x2a0] ;  /* 0x0002a000011d7983 */ /* 0x000ee80000300800 */
[----:B------:R-:W3:Y:S01]  /*1ac30*/  LDL.LU R0, [R1+0x2d4] ;  /* 0x0002d40001007983 */ /* 0x000ee20000300800 */
[----:B------:R-:W-:-:S03]  /*1ac40*/  @!P5 IMAD.MOV R24, RZ, RZ, -R24 ;  /* 0x000000ffff18d224 */ /* 0x000fc600078e0a18 */
[----:B------:R0:W-:Y:S01]  /*1ac50*/  STL [R1+0x2f94], R3 ;  /* 0x002f940301007387 */ /* 0x0001e20000100800 */
[----:B------:R-:W-:Y:S02]  /*1ac60*/  @!P2 IMAD.MOV R19, RZ, RZ, -R19 ;  /* 0x000000ffff13a224 */ /* 0x000fe400078e0a13 */
[----:B------:R-:W-:Y:S01]  /*1ac70*/  @!P0 IMAD.MOV R14, RZ, RZ, -R14 ;  /* 0x000000ffff0e8224 */ /* 0x000fe200078e0a0e */
[----:B0-----:R-:W3:Y:S04]  /*1ac80*/  LDL.LU R3, [R1+0x1c4] ;  /* 0x0001c40001037983 */ /* 0x001ee80000300800 */
[----:B------:R0:W-:Y:S01]  /*1ac90*/  STL [R1+0x2f2c], R27 ;  /* 0x002f2c1b01007387 */ /* 0x0001e20000100800 */
[----:B------:R-:W-:-:S03]  /*1aca0*/  @!P6 IMAD.MOV R13, RZ, RZ, -R13 ;  /* 0x000000ffff0de224 */ /* 0x000fc600078e0a0d */
[----:B0-----:R-:W3:Y:S04]  /*1acb0*/  LDL.LU R27, [R1+0x1ac] ;  /* 0x0001ac00011b7983 */ /* 0x001ee80000300800 */
[----:B------:R0:W-:Y:S04]  /*1acc0*/  STL [R1+0x2f98], R11 ;  /* 0x002f980b01007387 */ /* 0x0001e80000100800 */
        /* <DEDUP_REMOVED lines=10> */
[----:B0-----:R-:W3:Y:S01]  /*1ad70*/  LDL.LU R13, [R1+0x1c] ;  /* 0x00001c00010d7983 */ /* 0x001ee20000300800 */
[----:B--2---:R-:W-:-:S05]  /*1ad80*/  SEL R8, R28, R8, !P4 ;  /* 0x000000081c087207 */ /* 0x004fca0006000000 */
[----:B------:R0:W-:Y:S04]  /*1ad90*/  STL [R1+0x30], R8 ;  /* 0x0000300801007387 */ /* 0x0001e80000100800 */
[----:B0-----:R-:W2:Y:S02]  /*1ada0*/  LDL.LU R8, [R1+0x3054] ;  /* 0x0030540001087983 */ /* 0x001ea40000300800 */
[----:B--2---:R-:W-:-:S05]  /*1adb0*/  SEL R8, R28, R8, !P4 ;  /* 0x000000081c087207 */ /* 0x004fca0006000000 */
[----:B------:R0:W-:Y:S04]  /*1adc0*/  STL [R1+0x68], R8 ;  /* 0x0000680801007387 */ /* 0x0001e80000100800 */
[----:B0-----:R-:W2:Y:S01]  /*1add0*/  LDL.LU R8, [R1+0x3050] ;  /* 0x0030500001087983 */ /* 0x001ea20000300800 */
[C---:B---3--:R-:W-:Y:S02]  /*1ade0*/  SEL R13, R28.reuse, R13, !P4 ;  /* 0x0000000d1c0d7207 */ /* 0x048fe40006000000 */
[C---:B------:R-:W-:Y:S02]  /*1adf0*/  SEL R14, R28.reuse, R14, !P4 ;  /* 0x0000000e1c0e7207 */ /* 0x040fe40006000000 */
[C---:B------:R-:W-:Y:S01]  /*1ae00*/  SEL R19, R28.reuse, R19, !P4 ;  /* 0x000000131c137207 */ /* 0x040fe20006000000 */
[----:B------:R0:W-:Y:S01]  /*1ae10*/  STL [R1+0x60], R13 ;  /* 0x0000600d01007387 */ /* 0x0001e20000100800 */
[----:B------:R-:W-:-:S03]  /*1ae20*/  SEL R11, R28, R11, !P4 ;  /* 0x0000000b1c0b7207 */ /* 0x000fc60006000000 */
[----:B------:R1:W-:Y:S01]  /*1ae30*/  STL [R1+0x38], R14 ;  /* 0x0000380e01007387 */ /* 0x0003e20000100800 */
[----:B0-----:R-:W-:-:S03]  /*1ae40*/  SEL R13, R28, R24, !P4 ;  /* 0x000000181c0d7207 */ /* 0x001fc60006000000 */
[----:B------:R-:W-:Y:S01]  /*1ae50*/  STL [R1+0x2c], R19 ;  /* 0x00002c1301007387 */ /* 0x000fe20000100800 */
[----:B-1----:R-:W-:-:S03]  /*1ae60*/  SEL R14, R28, R21, !P4 ;  /* 0x000000151c0e7207 */ /* 0x002fc60006000000 */
[----:B------:R0:W-:Y:S01]  /*1ae70*/  STL [R1+0x28], R13 ;  /* 0x0000280d01007387 */ /* 0x0001e20000100800 */
[----:B------:R-:W-:-:S03]  /*1ae80*/  SEL R3, R28, R3, !P4 ;  /* 0x000000031c037207 */ /* 0x000fc60006000000 */
[----:B------:R-:W-:Y:S01]  /*1ae90*/  STL [R1+0x24], R14 ;  /* 0x0000240e01007387 */ /* 0x000fe20000100800 */
[----:B0-----:R-:W-:-:S03]  /*1aea0*/  SEL R13, R28, R27, !P4 ;  /* 0x0000001b1c0d7207 */ /* 0x001fc60006000000 */
[----:B------:R-:W-:Y:S04]  /*1aeb0*/  STL [R1+0x20], R11 ;  /* 0x0000200b01007387 */ /* 0x000fe80000100800 */
[----:B------:R-:W-:Y:S04]  /*1aec0*/  STL [R1+0x1c], R13 ;  /* 0x00001c0d01007387 */ /* 0x000fe80000100800 */
[----:B------:R4:W-:Y:S01]  /*1aed0*/  STL [R1+0x18], R3 ;  /* 0x0000180301007387 */ /* 0x0009e20000100800 */
[C---:B------:R-:W-:Y:S02]  /*1aee0*/  SEL R9, R28.reuse, R9, !P4 ;  /* 0x000000091c097207 */ /* 0x040fe40006000000 */
[----:B----4-:R-:W-:-:S02]  /*1aef0*/  SEL R3, R28, R10, !P4 ;  /* 0x0000000a1c037207 */ /* 0x010fc40006000000 */
[C---:B------:R-:W-:Y:S02]  /*1af00*/  SEL R4, R28.reuse, R4, !P4 ;  /* 0x000000041c047207 */ /* 0x040fe40006000000 */
[C---:B--2---:R-:W-:Y:S02]  /*1af10*/  SEL R11, R28.reuse, R8, !P4 ;  /* 0x000000081c0b7207 */ /* 0x044fe40006000000 */
[----:B------:R-:W-:-:S03]  /*1af20*/  SEL R8, R28, R26, !P4 ;  /* 0x0000001a1c087207 */ /* 0x000fc60006000000 */
[----:B------:R-:W-:Y:S04]  /*1af30*/  STL [R1+0x14], R11 ;  /* 0x0000140b01007387 */ /* 0x000fe80000100800 */
[----:B------:R0:W-:Y:S04]  /*1af40*/  STL [R1+0x174], R8 ;  /* 0x0001740801007387 */ /* 0x0001e80000100800 */
[----:B------:R1:W-:Y:S01]  /*1af50*/  STL [R1+0x17c], R3 ;  /* 0x00017c0301007387 */ /* 0x0003e20000100800 */
[----:B0-----:R-:W-:-:S03]  /*1af60*/  SEL R8, R28, R15, !P4 ;  /* 0x0000000f1c087207 */ /* 0x001fc60006000000 */
[----:B------:R-:W-:Y:S01]  /*1af70*/  STL [R1+0x1a4], R9 ;  /* 0x0001a40901007387 */ /* 0x000fe20000100800 */
[----:B-1----:R-:W-:-:S03]  /*1af80*/  SEL R3, R28, R7, !P4 ;  /* 0x000000071c037207 */ /* 0x002fc60006000000 */
[----:B------:R-:W-:Y:S01]  /*1af90*/  STL [R1+0x1ac], R8 ;  /* 0x0001ac0801007387 */ /* 0x000fe20000100800 */
[C---:B------:R-:W-:Y:S02]  /*1afa0*/  SEL R7, R28.reuse, R6, !P4 ;  /* 0x000000061c077207 */ /* 0x040fe40006000000 */
[C---:B------:R-:W-:Y:S01]  /*1afb0*/  SEL R6, R28.reuse, R5, !P4 ;  /* 0x000000051c067207 */ /* 0x040fe20006000000 */
[----:B------:R0:W-:Y:S01]  /*1afc0*/  STL [R1+0x1c4], R3 ;  /* 0x0001c40301007387 */ /* 0x0001e20000100800 */
[----:B------:R-:W-:-:S03]  /*1afd0*/  SEL R5, R28, R12, !P4 ;  /* 0x0000000c1c057207 */ /* 0x000fc60006000000 */
[----:B------:R-:W-:Y:S01]  /*1afe0*/  STL [R1+0x1d4], R7 ;  /* 0x0001d40701007387 */ /* 0x000fe20000100800 */
[----:B0-----:R-:W-:-:S03]  /*1aff0*/  SEL R3, R28, R23, !P4 ;  /* 0x000000171c037207 */ /* 0x001fc60006000000 */
[----:B------:R0:W-:Y:S04]  /*1b000*/  STL [R1+0x1f0], R6 ;  /* 0x0001f00601007387 */ /* 0x0001e80000100800 */
[----:B------:R1:W-:Y:S01]  /*1b010*/  STL [R1+0x1f8], R3 ;  /* 0x0001f80301007387 */ /* 0x0003e20000100800 */
[----:B0-----:R-:W-:-:S03]  /*1b020*/  SEL R6, R28, R18, !P4 ;  /* 0x000000121c067207 */ /* 0x001fc60006000000 */
[----:B------:R0:W-:Y:S01]  /*1b030*/  STL [R1+0x20c], R5 ;  /* 0x00020c0501007387 */ /* 0x0001e20000100800 */
[----:B-1----:R-:W-:-:S03]  /*1b040*/  SEL R3, R28, R16, !P4 ;  /* 0x000000101c037207 */ /* 0x002fc60006000000 */
[----:B------:R-:W-:Y:S04]  /*1b050*/  STL [R1+0x224], R6 ;  /* 0x0002240601007387 */ /* 0x000fe80000100800 */
[----:B------:R1:W-:Y:S01]  /*1b060*/  STL [R1+0x22c], R3 ;  /* 0x00022c0301007387 */ /* 0x0003e20000100800 */
[----:B0-----:R-:W-:-:S05]  /*1b070*/  SEL R5, R28, R17, !P4 ;  /* 0x000000111c057207 */ /* 0x001fca0006000000 */
[----:B------:R-:W-:Y:S01]  /*1b080*/  STL [R1+0x230], R5 ;  /* 0x0002300501007387 */ /* 0x000fe20000100800 */
[----:B-1----:R-:W-:-:S03]  /*1b090*/  SEL R3, R28, R2, !P4 ;  /* 0x000000021c037207 */ /* 0x002fc60006000000 */
[----:B------:R0:W-:Y:S01]  /*1b0a0*/  STL [R1+0x250], R4 ;  /* 0x0002500401007387 */ /* 0x0001e20000100800 */
[----:B------:R-:W-:-:S03]  /*1b0b0*/  SEL R2, R28, R22, !P4 ;  /* 0x000000161c027207 */ /* 0x000fc60006000000 */
[----:B------:R1:W-:Y:S01]  /*1b0c0*/  STL [R1+0x260], R3 ;  /* 0x0002600301007387 */ /* 0x0003e20000100800 */
[----:B0-----:R-:W-:-:S03]  /*1b0d0*/  SEL R4, R28, R25, !P4 ;  /* 0x000000191c047207 */ /* 0x001fc60006000000 */
[----:B------:R0:W-:Y:S01]  /*1b0e0*/  STL [R1+0x27c], R2 ;  /* 0x00027c0201007387 */ /* 0x0001e20000100800 */
[----:B-1----:R-:W-:-:S03]  /*1b0f0*/  SEL R3, R28, R20, !P4 ;  /* 0x000000141c037207 */ /* 0x002fc60006000000 */
[----:B------:R-:W-:Y:S04]  /*1b100*/  STL [R1+0x28c], R4 ;  /* 0x00028c0401007387 */ /* 0x000fe80000100800 */
[----:B------:R-:W-:Y:S04]  /*1b110*/  STL [R1+0x29c], R3 ;  /* 0x00029c0301007387 */ /* 0x000fe80000100800 */
[----:B------:R-:W2:Y:S01]  /*1b120*/  LDL.LU R13, [R1+0x310] ;  /* 0x00031000010d7983 */ /* 0x000ea20000300800 */
[C---:B0-----:R-:W-:Y:S02]  /*1b130*/  SEL R2, R28.reuse, R29, !P4 ;  /* 0x0000001d1c027207 */ /* 0x041fe40006000000 */
[----:B------:R-:W-:-:S03]  /*1b140*/  SEL R0, R28, R0, !P4 ;  /* 0x000000001c007207 */ /* 0x000fc60006000000 */
[----:B------:R-:W-:Y:S04]  /*1b150*/  STL [R1+0x2a0], R2 ;  /* 0x0002a00201007387 */ /* 0x000fe80000100800 */
[----:B--2---:R0:W-:Y:S04]  /*1b160*/  STL [R1+0x3044], R13 ;  /* 0x0030440d01007387 */ /* 0x0041e80000100800 */
[----:B------:R-:W-:Y:S04]  /*1b170*/  STL [R1+0x2d4], R0 ;  /* 0x0002d40001007387 */ /* 0x000fe80000100800 */
[----:B0-----:R-:W2:Y:S04]  /*1b180*/  LDL.LU R13, [R1+0x2ec] ;  /* 0x0002ec00010d7983 */ /* 0x001ea80000300800 */
[----:B--2---:R0:W-:Y:S04]  /*1b190*/  STL [R1+0x3048], R13 ;  /* 0x0030480d01007387 */ /* 0x0041e80000100800 */
[----:B0-----:R-:W2:Y:S04]  /*1b1a0*/  LDL.LU R13, [R1+0x2e8] ;  /* 0x0002e800010d7983 */ /* 0x001ea80000300800 */
        /* <DEDUP_REMOVED lines=29> */
[----:B--2---:R-:W-:-:S05]  /*1b380*/  SEL R13, R28, R13, !P4 ;  /* 0x0000000d1c0d7207 */ /* 0x004fca0006000000 */
[----:B------:R0:W-:Y:S04]  /*1b390*/  STL [R1+0x2e0], R13 ;  /* 0x0002e00d01007387 */ /* 0x0001e80000100800 */
[----:B0-----:R-:W2:Y:S02]  /*1b3a0*/  LDL.LU R13, [R1+0x304c] ;  /* 0x00304c00010d7983 */ /* 0x001ea40000300800 */
[----:B--2---:R-:W-:-:S05]  /*1b3b0*/  SEL R13, R28, R13, !P4 ;  /* 0x0000000d1c0d7207 */ /* 0x004fca0006000000 */
[----:B------:R0:W-:Y:S04]  /*1b3c0*/  STL [R1+0x2e8], R13 ;  /* 0x0002e80d01007387 */ /* 0x0001e80000100800 */
[----:B0-----:R-:W2:Y:S02]  /*1b3d0*/  LDL.LU R13, [R1+0x3048] ;  /* 0x00304800010d7983 */ /* 0x001ea40000300800 */
[----:B--2---:R-:W-:-:S05]  /*1b3e0*/  SEL R13, R28, R13, !P4 ;  /* 0x0000000d1c0d7207 */ /* 0x004fca0006000000 */
[----:B------:R0:W-:Y:S04]  /*1b3f0*/  STL [R1+0x2ec], R13 ;  /* 0x0002ec0d01007387 */ /* 0x0001e80000100800 */
[----:B0-----:R-:W2:Y:S01]  /*1b400*/  LDL.LU R13, [R1+0x3044] ;  /* 0x00304400010d7983 */ /* 0x001ea20000300800 */
[C---:B---3--:R-:W-:Y:S02]  /*1b410*/  SEL R14, R28.reuse, R14, !P4 ;  /* 0x0000000e1c0e7207 */ /* 0x048fe40006000000 */
[C---:B----4-:R-:W-:Y:S02]  /*1b420*/  SEL R19, R28.reuse, R19, !P4 ;  /* 0x000000131c137207 */ /* 0x050fe40006000000 */
[C---:B------:R-:W-:Y:S02]  /*1b430*/  SEL R11, R28.reuse, R11, !P4 ;  /* 0x0000000b1c0b7207 */ /* 0x040fe40006000000 */
[----:B------:R-:W-:-:S02]  /*1b440*/  SEL R3, R28, R3, !P4 ;  /* 0x000000031c037207 */ /* 0x000fc40006000000 */
[C---:B------:R-:W-:Y:S02]  /*1b450*/  SEL R9, R28.reuse, R9, !P4 ;  /* 0x000000091c097207 */ /* 0x040fe40006000000 */
[C---:B------:R-:W-:Y:S02]  /*1b460*/  SEL R4, R28.reuse, R4, !P4 ;  /* 0x000000041c047207 */ /* 0x040fe40006000000 */
[----:B--2---:R-:W-:-:S05]  /*1b470*/  SEL R13, R28, R13, !P4 ;  /* 0x0000000d1c0d7207 */ /* 0x004fca0006000000 */
[----:B------:R0:W-:Y:S04]  /*1b480*/  STL [R1+0x310], R13 ;  /* 0x0003100d01007387 */ /* 0x0001e80000100800 */
[----:B------:R1:W-:Y:S01]  /*1b490*/  STL [R1+0x31c], R14 ;  /* 0x00031c0e01007387 */ /* 0x0003e20000100800 */
[----:B0-----:R-:W-:-:S03]  /*1b4a0*/  SEL R13, R28, R24, !P4 ;  /* 0x000000181c0d7207 */ /* 0x001fc60006000000 */
[----:B------:R-:W-:Y:S01]  /*1b4b0*/  STL [R1+0x338], R19 ;  /* 0x0003381301007387 */ /* 0x000fe20000100800 */
[----:B-1----:R-:W-:-:S03]  /*1b4c0*/  SEL R14, R28, R21, !P4 ;  /* 0x000000151c0e7207 */ /* 0x002fc60006000000 */
[----:B------:R0:W-:Y:S04]  /*1b4d0*/  STL [R1+0x348], R13 ;  /* 0x0003480d01007387 */ /* 0x0001e80000100800 */
[----:B------:R-:W-:Y:S01]  /*1b4e0*/  STL [R1+0x364], R14 ;  /* 0x0003640e01007387 */ /* 0x000fe20000100800 */
[----:B0-----:R-:W-:-:S03]  /*1b4f0*/  SEL R13, R28, R27, !P4 ;  /* 0x0000001b1c0d7207 */ /* 0x001fc60006000000 */
[----:B------:R0:W-:Y:S04]  /*1b500*/  STL [R1+0x36c], R11 ;  /* 0x00036c0b01007387 */ /* 0x0001e80000100800 */
[----:B------:R-:W-:Y:S04]  /*1b510*/  STL [R1+0x374], R13 ;  /* 0x0003740d01007387 */ /* 0x000fe80000100800 */
[----:B------:R1:W-:Y:S01]  /*1b520*/  STL [R1+0x3a0], R3 ;  /* 0x0003a00301007387 */ /* 0x0003e20000100800 */
[C---:B0-----:R-:W-:Y:S02]  /*1b530*/  SEL R11, R28.reuse, R8, !P4 ;  /* 0x000000081c0b7207 */ /* 0x041fe40006000000 */
[----:B------:R-:W-:-:S03]  /*1b540*/  SEL R8, R28, R26, !P4 ;  /* 0x0000001a1c087207 */ /* 0x000fc60006000000 */
[----:B------:R-:W-:Y:S01]  /*1b550*/  STL [R1+0x3b0], R11 ;  /* 0x0003b00b01007387 */ /* 0x000fe20000100800 */
[----:B-1----:R-:W-:-:S03]  /*1b560*/  SEL R3, R28, R10, !P4 ;  /* 0x0000000a1c037207 */ /* 0x002fc60006000000 */
        /* <DEDUP_REMOVED lines=516> */
[C---:B-1----:R-:W-:Y:S02]  /*1d5b0*/  SEL R3, R28.reuse, R2, !P4 ;  /* 0x000000021c037207 */ /* 0x042fe40006000000 */
[C---:B------:R-:W-:Y:S01]  /*1d5c0*/  SEL R2, R28.reuse, R22, !P4 ;  /* 0x000000161c027207 */ /* 0x040fe20006000000 */
[----:B------:R0:W-:Y:S04]  /*1d5d0*/  STL [R1+0x5ac], R4 ;  /* 0x0005ac0401007387 */ /* 0x0001e80000100800 */
[----:B------:R1:W-:Y:S04]  /*1d5e0*/  STL [R1+0x5a8], R3 ;  /* 0x0005a80301007387 */ /* 0x0003e80000100800 */
[----:B------:R2:W-:Y:S01]  /*1d5f0*/  STL [R1+0x5a0], R2 ;  /* 0x0005a00201007387 */ /* 0x0005e20000100800 */
[----:B0-----:R-:W-:-:S02]  /*1d600*/  SEL R4, R28, R25, !P4 ;  /* 0x000000191c047207 */ /* 0x001fc40006000000 */
[----:B-1----:R-:W-:-:S03]  /*1d610*/  SEL R3, R28, R20, !P4 ;  /* 0x000000141c037207 */ /* 0x002fc60006000000 */
[----:B------:R-:W-:Y:S01]  /*1d620*/  STL [R1+0x59c], R4 ;  /* 0x00059c0401007387 */ /* 0x000fe20000100800 */
[----:B--2---:R-:W-:-:S03]  /*1d630*/  SEL R2, R28, R29, !P4 ;  /* 0x0000001d1c027207 */ /* 0x004fc60006000000 */
[----:B------:R-:W-:Y:S04]  /*1d640*/  STL [R1+0x598], R3 ;  /* 0x0005980301007387 */ /* 0x000fe80000100800 */
[----:B------:R-:W2:Y:S04]  /*1d650*/  LDL.LU R29, [R1+0x584] ;  /* 0x00058400011d7983 */ /* 0x000ea80000300800 */
[----:B------:R-:W-:Y:S04]  /*1d660*/  STL [R1+0x590], R2 ;  /* 0x0005900201007387 */ /* 0x000fe80000100800 */
[----:B------:R-:W3:Y:S01]  /*1d670*/  LDL.LU R13, [R1+0x578] ;  /* 0x00057800010d7983 */ /* 0x000ee20000300800 */
[----:B------:R-:W-:-:S05]  /*1d680*/  SEL R0, R28, R0, !P4 ;  /* 0x000000001c007207 */ /* 0x000fca0006000000 */
[----:B------:R-:W-:Y:S04]  /*1d690*/  STL [R1+0x58c], R0 ;  /* 0x00058c0001007387 */ /* 0x000fe80000100800 */
[----:B---3--:R0:W-:Y:S04]  /*1d6a0*/  STL [R1+0x3000], R13 ;  /* 0x0030000d01007387 */ /* 0x0081e80000100800 */
[----:B0-----:R-:W3:Y:S01]  /*1d6b0*/  LDL.LU R13, [R1+0x57c] ;  /* 0x00057c00010d7983 */ /* 0x001ee20000300800 */
[----:B--2---:R-:W-:-:S03]  /*1d6c0*/  SEL R29, R28, R29, !P4 ;  /* 0x0000001d1c1d7207 */ /* 0x004fc60006000000 */
[----:B---3--:R0:W-:Y:S04]  /*1d6d0*/  STL [R1+0x3004], R13 ;  /* 0x0030040d01007387 */ /* 0x0081e80000100800 */
        /* <DEDUP_REMOVED lines=35> */
[C---:B----4-:R-:W-:Y:S02]  /*1d910*/  SEL R19, R28.reuse, R19, !P4 ;  /* 0x000000131c137207 */ /* 0x050fe40006000000 */
[C---:B---3--:R-:W-:Y:S02]  /*1d920*/  SEL R11, R28.reuse, R11, !P4 ;  /* 0x0000000b1c0b7207 */ /* 0x048fe40006000000 */
[C---:B------:R-:W-:Y:S02]  /*1d930*/  SEL R9, R28.reuse, R9, !P4 ;  /* 0x000000091c097207 */ /* 0x040fe40006000000 */
[----:B------:R-:W-:-:S02]  /*1d940*/  SEL R2, R28, R2, !P4 ;  /* 0x000000021c027207 */ /* 0x000fc40006000000 */
[----:B--2---:R-:W-:-:S05]  /*1d950*/  SEL R13, R28, R13, !P4 ;  /* 0x0000000d1c0d7207 */ /* 0x004fca0006000000 */
[----:B------:R0:W-:Y:S02]  /*1d960*/  STL [R1+0x578], R13 ;  /* 0x0005780d01007387 */ /* 0x0001e40000100800 */
[C---:B0-----:R-:W-:Y:S02]  /*1d970*/  SEL R13, R28.reuse, R14, !P4 ;  /* 0x0000000e1c0d7207 */ /* 0x041fe40006000000 */
[----:B------:R-:W-:-:S03]  /*1d980*/  SEL R14, R28, R24, !P4 ;  /* 0x000000181c0e7207 */ /* 0x000fc60006000000 */
[----:B------:R0:W-:Y:S04]  /*1d990*/  STL [R1+0x570], R13 ;  /* 0x0005700d01007387 */ /* 0x0001e80000100800 */
[----:B------:R-:W-:Y:S01]  /*1d9a0*/  STL [R1+0x56c], R19 ;  /* 0x00056c1301007387 */ /* 0x000fe20000100800 */
[----:B0-----:R-:W-:-:S03]  /*1d9b0*/  SEL R13, R28, R21, !P4 ;  /* 0x000000151c0d7207 */ /* 0x001fc60006000000 */
[----:B------:R0:W-:Y:S04]  /*1d9c0*/  STL [R1+0x568], R14 ;  /* 0x0005680e01007387 */ /* 0x0001e80000100800 */
[----:B------:R1:W-:Y:S04]  /*1d9d0*/  STL [R1+0x564], R13 ;  /* 0x0005640d01007387 */ /* 0x0003e80000100800 */
[----:B------:R2:W-:Y:S01]  /*1d9e0*/  STL [R1+0x560], R11 ;  /* 0x0005600b01007387 */ /* 0x0005e20000100800 */
[C---:B0-----:R-:W-:Y:S02]  /*1d9f0*/  SEL R14, R28.reuse, R27, !P4 ;  /* 0x0000001b1c0e7207 */ /* 0x041fe40006000000 */
[----:B-1----:R-:W-:-:S02]  /*1da00*/  SEL R13, R28, R3, !P4 ;  /* 0x000000031c0d7207 */ /* 0x002fc40006000000 */
[C---:B------:R-:W-:Y:S02]  /*1da10*/  SEL R3, R28.reuse, R26, !P4 ;  /* 0x0000001a1c037207 */ /* 0x040fe40006000000 */
[C---:B--2---:R-:W-:Y:S01]  /*1da20*/  SEL R11, R28.reuse, R8, !P4 ;  /* 0x000000081c0b7207 */ /* 0x044fe20006000000 */
[----:B------:R-:W-:Y:S01]  /*1da30*/  STL [R1+0x55c], R14 ;  /* 0x00055c0e01007387 */ /* 0x000fe20000100800 */
[----:B------:R-:W-:-:S03]  /*1da40*/  SEL R8, R28, R10, !P4 ;  /* 0x0000000a1c087207 */ /* 0x000fc60006000000 */
[----:B------:R-:W-:Y:S04]  /*1da50*/  STL [R1+0x554], R13 ;  /* 0x0005540d01007387 */ /* 0x000fe80000100800 */
[----:B------:R-:W-:Y:S04]  /*1da60*/  STL [R1+0x550], R11 ;  /* 0x0005500b01007387 */ /* 0x000fe80000100800 */
[----:B------:R0:W-:Y:S04]  /*1da70*/  STL [R1+0x548], R3 ;  /* 0x0005480301007387 */ /* 0x0001e80000100800 */
[----:B------:R1:W-:Y:S01]  /*1da80*/  STL [R1+0x544], R8 ;  /* 0x0005440801007387 */ /* 0x0003e20000100800 */
[----:B0-----:R-:W-:-:S03]  /*1da90*/  SEL R3, R28, R15, !P4 ;  /* 0x0000000f1c037207 */ /* 0x001fc60006000000 */
[----:B------:R-:W-:Y:S01]  /*1daa0*/  STL [R1+0x540], R9 ;  /* 0x0005400901007387 */ /* 0x000fe20000100800 */
[----:B-1----:R-:W-:-:S03]  /*1dab0*/  SEL R8, R28, R7, !P4 ;  /* 0x000000071c087207 */ /* 0x002fc60006000000 */
[----:B------:R0:W-:Y:S01]  /*1dac0*/  STL [R1+0x53c], R3 ;  /* 0x00053c0301007387 */ /* 0x0001e20000100800 */
[C---:B------:R-:W-:Y:S02]  /*1dad0*/  SEL R7, R28.reuse, R6, !P4 ;  /* 0x000000061c077207 */ /* 0x040fe40006000000 */
[C---:B------:R-:W-:Y:S01]  /*1dae0*/  SEL R6, R28.reuse, R23, !P4 ;  /* 0x000000171c067207 */ /* 0x040fe20006000000 */
[----:B------:R-:W-:Y:S01]  /*1daf0*/  STL [R1+0x538], R8 ;  /* 0x0005380801007387 */ /* 0x000fe20000100800 */
[----:B0-----:R-:W-:-:S03]  /*1db00*/  SEL R3, R28, R5, !P4 ;  /* 0x000000051c037207 */ /* 0x001fc60006000000 */
[----:B------:R-:W-:Y:S01]  /*1db10*/  STL [R1+0x534], R7 ;  /* 0x0005340701007387 */ /* 0x000fe20000100800 */
[----:B------:R-:W-:-:S03]  /*1db20*/  SEL R5, R28, R12, !P4 ;  /* 0x0000000c1c057207 */ /* 0x000fc60006000000 */
[----:B------:R0:W-:Y:S04]  /*1db30*/  STL [R1+0x52c], R3 ;  /* 0x00052c0301007387 */ /* 0x0001e80000100800 */
[----:B------:R1:W-:Y:S01]  /*1db40*/  STL [R1+0x524], R6 ;  /* 0x0005240601007387 */ /* 0x0003e20000100800 */
[----:B0-----:R-:W-:-:S03]  /*1db50*/  SEL R3, R28, R18, !P4 ;  /* 0x000000121c037207 */ /* 0x001fc60006000000 */
[----:B------:R0:W-:Y:S01]  /*1db60*/  STL [R1+0x520], R5 ;  /* 0x0005200501007387 */ /* 0x0001e20000100800 */
[----:B-1----:R-:W-:-:S03]  /*1db70*/  SEL R6, R28, R16, !P4 ;  /* 0x000000101c067207 */ /* 0x002fc60006000000 */
[----:B------:R1:W-:Y:S01]  /*1db80*/  STL [R1+0x518], R3 ;  /* 0x0005180301007387 */ /* 0x0003e20000100800 */
[----:B0-----:R-:W-:-:S03]  /*1db90*/  SEL R5, R28, R17, !P4 ;  /* 0x000000111c057207 */ /* 0x001fc60006000000 */
[----:B------:R-:W-:Y:S01]  /*1dba0*/  STL [R1+0x514], R6 ;  /* 0x0005140601007387 */ /* 0x000fe20000100800 */
[----:B-1----:R-:W-:-:S03]  /*1dbb0*/  SEL R3, R28, R4, !P4 ;  /* 0x000000041c037207 */ /* 0x002fc60006000000 */
[----:B------:R-:W-:Y:S01]  /*1dbc0*/  STL [R1+0x510], R5 ;  /* 0x0005100501007387 */ /* 0x000fe20000100800 */
[----:B------:R-:W-:-:S03]  /*1dbd0*/  SEL R4, R28, R22, !P4 ;  /* 0x000000161c047207 */ /* 0x000fc60006000000 */
[----:B------:R0:W-:Y:S04]  /*1dbe0*/  STL [R1+0x50c], R3 ;  /* 0x00050c0301007387 */ /* 0x0001e80000100800 */
[----:B------:R1:W-:Y:S01]  /*1dbf0*/  STL [R1+0x508], R2 ;  /* 0x0005080201007387 */ /* 0x0003e20000100800 */
[----:B0-----:R-:W-:-:S03]  /*1dc00*/  SEL R3, R28, R25, !P4 ;  /* 0x000000191c037207 */ /* 0x001fc60006000000 */
[----:B------:R-:W-:Y:S01]  /*1dc10*/  STL [R1+0x504], R4 ;  /* 0x0005040401007387 */ /* 0x000fe20000100800 */
[----:B-1----:R-:W-:-:S03]  /*1dc20*/  SEL R2, R28, R0, !P4 ;  /* 0x000000001c027207 */ /* 0x002fc60006000000 */
[----:B------:R-:W2:Y:S04]  /*1dc30*/  LDL.LU R0, [R1+0x4ec] ;  /* 0x0004ec0001007983 */ /* 0x000ea80000300800 */
[----:B------:R0:W-:Y:S04]  /*1dc40*/  STL [R1+0x500], R3 ;  /* 0x0005000301007387 */ /* 0x0001e80000100800 */
[----:B------:R1:W-:Y:S04]  /*1dc50*/  STL [R1+0x4fc], R2 ;  /* 0x0004fc0201007387 */ /* 0x0003e80000100800 */
[----:B------:R-:W3:Y:S01]  /*1dc60*/  LDL.LU R13, [R1+0x4dc] ;  /* 0x0004dc00010d7983 */ /* 0x000ee20000300800 */
[----:B0-----:R-:W-:-:S02]  /*1dc70*/  SEL R3, R28, R20, !P4 ;  /* 0x000000141c037207 */ /* 0x001fc40006000000 */
[----:B-1----:R-:W-:-:S03]  /*1dc80*/  SEL R2, R28, R29, !P4 ;  /* 0x0000001d1c027207 */ /* 0x002fc60006000000 */
[----:B------:R-:W-:Y:S04]  /*1dc90*/  STL [R1+0x4f4], R3 ;  /* 0x0004f40301007387 */ /* 0x000fe80000100800 */
[----:B---3--:R0:W-:Y:S04]  /*1dca0*/  STL [R1+0x2ff8], R13 ;  /* 0x002ff80d01007387 */ /* 0x0081e80000100800 */
[----:B------:R-:W-:Y:S04]  /*1dcb0*/  STL [R1+0x4f0], R2 ;  /* 0x0004f00201007387 */ /* 0x000fe80000100800 */
        /* <DEDUP_REMOVED lines=30> */
[----:B------:R-:W3:Y:S04]  /*1dea0*/  LDL.LU R20, [R1+0x458] ;  /* 0x0004580001147983 */ /* 0x000ee80000300800 */
        /* <DEDUP_REMOVED lines=53> */
[----:B------:R-:W2:Y:S04]  /*1e200*/  LDL.LU R29, [R1+0x450] ;  /* 0x00045000011d7983 */ /* 0x000ea80000300800 */
[----:B------:R1:W-:Y:S01]  /*1e210*/  STL [R1+0x46c], R3 ;  /* 0x00046c0301007387 */ /* 0x0003e20000100800 */
[----:B0-----:R-:W-:-:S03]  /*1e220*/  SEL R4, R28, R22, !P4 ;  /* 0x000000161c047207 */ /* 0x001fc60006000000 */
[----:B------:R0:W-:Y:S01]  /*1e230*/  STL [R1+0x468], R2 ;  /* 0x0004680201007387 */ /* 0x0001e20000100800 */
[----:B-1----:R-:W-:-:S03]  /*1e240*/  SEL R3, R28, R25, !P4 ;  /* 0x000000191c037207 */ /* 0x002fc60006000000 */
[----:B------:R-:W-:Y:S04]  /*1e250*/  STL [R1+0x464], R4 ;  /* 0x0004640401007387 */ /* 0x000fe80000100800 */
[----:B------:R-:W-:Y:S04]  /*1e260*/  STL [R1+0x45c], R3 ;  /* 0x00045c0301007387 */ /* 0x000fe80000100800 */
[----:B------:R-:W3:Y:S01]  /*1e270*/  LDL.LU R13, [R1+0x43c] ;  /* 0x00043c00010d7983 */ /* 0x000ee20000300800 */
[C---:B0-----:R-:W-:Y:S02]  /*1e280*/  SEL R2, R28.reuse, R20, !P4 ;  /* 0x000000141c027207 */ /* 0x041fe40006000000 */
[----:B------:R-:W-:-:S03]  /*1e290*/  SEL R0, R28, R0, !P4 ;  /* 0x000000001c007207 */ /* 0x000fc60006000000 */
        /* <DEDUP_REMOVED lines=32> */
[----:B------:R-:W3:Y:S04]  /*1e4a0*/  LDL.LU R25, [R1+0x3c0] ;  /* 0x0003c00001197983 */ /* 0x000ee80000300800 */
[----:B0-----:R-:W3:Y:S04]  /*1e4b0*/  LDL.LU R20, [R1+0x3b8] ;  /* 0x0003b80001147983 */ /* 0x001ee80000300800 */
[----:B------:R-:W3:Y:S01]  /*1e4c0*/  LDL.LU R29, [R1+0x3b4] ;  /* 0x0003b400011d7983 */ /* 0x000ee20000300800 */
        /* <DEDUP_REMOVED lines=49> */
[----:B------:R-:W2:Y:S04]  /*1e7e0*/  LDL.LU R0, [R1+0x3ac] ;  /* 0x0003ac0001007983 */ /* 0x000ea80000300800 */
[----:B------:R-:W-:Y:S04]  /*1e7f0*/  STL [R1+0x3d4], R5 ;  /* 0x0003d40501007387 */ /* 0x000fe80000100800 */
[----:B------:R0:W-:Y:S04]  /*1e800*/  STL [R1+0x3d0], R3 ;  /* 0x0003d00301007387 */ /* 0x0001e80000100800 */
[----:B------:R1:W-:Y:S01]  /*1e810*/  STL [R1+0x3cc], R4 ;  /* 0x0003cc0401007387 */ /* 0x0003e20000100800 */
[----:B0-----:R-:W-:-:S02]  /*1e820*/  SEL R3, R28, R2, !P4 ;  /* 0x000000021c037207 */ /* 0x001fc40006000000 */
[C---:B------:R-:W-:Y:S02]  /*1e830*/  SEL R2, R28.reuse, R22, !P4 ;  /* 0x000000161c027207 */ /* 0x040fe40006000000 */
[C---:B-1----:R-:W-:Y:S01]  /*1e840*/  SEL R4, R28.reuse, R25, !P4 ;  /* 0x000000191c047207 */ /* 0x042fe20006000000 */
[----:B------:R0:W-:Y:S04]  /*1e850*/  STL [R1+0x3c8], R3 ;  /* 0x0003c80301007387 */ /* 0x0001e80000100800 */
[----:B------:R1:W-:Y:S04]  /*1e860*/  STL [R1+0x3c4], R2 ;  /* 0x0003c40201007387 */ /* 0x0003e80000100800 */
[----:B------:R-:W-:Y:S04]  /*1e870*/  STL [R1+0x3c0], R4 ;  /* 0x0003c00401007387 */ /* 0x000fe80000100800 */
        /* <DEDUP_REMOVED lines=34> */
[----:B------:R-:W3:Y:S04]  /*1eaa0*/  LDL.LU R22, [R1+0x324] ;  /* 0x0003240001167983 */ /* 0x000ee80000300800 */
[----:B------:R-:W3:Y:S04]  /*1eab0*/  LDL.LU R25, [R1+0x320] ;  /* 0x0003200001197983 */ /* 0x000ee80000300800 */
        /* <DEDUP_REMOVED lines=37> */
[----:B------:R-:W-:Y:S04]  /*1ed10*/  STL [R1+0x360], R8 ;  /* 0x0003600801007387 */ /* 0x000fe80000100800 */
[----:B------:R0:W-:Y:S04]  /*1ed20*/  STL [R1+0x35c], R3 ;  /* 0x00035c0301007387 */ /* 0x0001e80000100800 */
[----:B------:R1:W-:Y:S01]  /*1ed30*/  STL [R1+0x358], R6 ;  /* 0x0003580601007387 */ /* 0x0003e20000100800 */
[----:B0-----:R-:W-:-:S03]  /*1ed40*/  SEL R3, R28, R23, !P4 ;  /* 0x000000171c037207 */ /* 0x001fc60006000000 */
[----:B------:R0:W-:Y:S01]  /*1ed50*/  STL [R1+0x354], R5 ;  /* 0x0003540501007387 */ /* 0x0001e20000100800 */
[----:B-1----:R-:W-:-:S03]  /*1ed60*/  SEL R6, R28, R12, !P4 ;  /* 0x0000000c1c067207 */ /* 0x002fc60006000000 */
[----:B------:R1:W-:Y:S01]  /*1ed70*/  STL [R1+0x350], R3 ;  /* 0x0003500301007387 */ /* 0x0003e20000100800 */
[----:B0-----:R-:W-:-:S03]  /*1ed80*/  SEL R5, R28, R18, !P4 ;  /* 0x000000121c057207 */ /* 0x001fc60006000000 */
[----:B------:R0:W-:Y:S01]  /*1ed90*/  STL [R1+0x34c], R6 ;  /* 0x00034c0601007387 */ /* 0x0001e20000100800 */
[----:B-1----:R-:W-:-:S03]  /*1eda0*/  SEL R3, R28, R29, !P4 ;  /* 0x0000001d1c037207 */ /* 0x002fc60006000000 */
[----:B------:R-:W2:Y:S04]  /*1edb0*/  LDL.LU R29, [R1+0x30c] ;  /* 0x00030c00011d7983 */ /* 0x000ea80000300800 */
[----:B------:R1:W-:Y:S01]  /*1edc0*/  STL [R1+0x344], R5 ;  /* 0x0003440501007387 */ /* 0x0003e20000100800 */
[----:B0-----:R-:W-:-:S03]  /*1edd0*/  SEL R6, R28, R16, !P4 ;  /* 0x000000101c067207 */ /* 0x001fc60006000000 */
[----:B------:R0:W-:Y:S01]  /*1ede0*/  STL [R1+0x340], R3 ;  /* 0x0003400301007387 */ /* 0x0001e20000100800 */
[----:B-1----:R-:W-:-:S03]  /*1edf0*/  SEL R5, R28, R17, !P4 ;  /* 0x000000111c057207 */ /* 0x002fc60006000000 */
[----:B------:R-:W-:Y:S01]  /*1ee00*/  STL [R1+0x33c], R6 ;  /* 0x00033c0601007387 */ /* 0x000fe20000100800 */
[----:B0-----:R-:W-:-:S03]  /*1ee10*/  SEL R3, R28, R4, !P4 ;  /* 0x000000041c037207 */ /* 0x001fc60006000000 */
[----:B------:R-:W-:Y:S01]  /*1ee20*/  STL [R1+0x334], R5 ;  /* 0x0003340501007387 */ /* 0x000fe20000100800 */
[----:B------:R-:W-:-:S03]  /*1ee30*/  SEL R4, R28, R22, !P4 ;  /* 0x000000161c047207 */ /* 0x000fc60006000000 */
[----:B------:R0:W-:Y:S04]  /*1ee40*/  STL [R1+0x32c], R3 ;  /* 0x00032c0301007387 */ /* 0x0001e80000100800 */
[----:B------:R1:W-:Y:S01]  /*1ee50*/  STL [R1+0x328], R2 ;  /* 0x0003280201007387 */ /* 0x0003e20000100800 */
[----:B0-----:R-:W-:-:S03]  /*1ee60*/  SEL R3, R28, R25, !P4 ;  /* 0x000000191c037207 */ /* 0x001fc60006000000 */
[----:B------:R-:W-:Y:S04]  /*1ee70*/  STL [R1+0x324], R4 ;  /* 0x0003240401007387 */ /* 0x000fe80000100800 */
[----:B------:R-:W-:Y:S04]  /*1ee80*/  STL [R1+0x320], R3 ;  /* 0x0003200301007387 */ /* 0x000fe80000100800 */
[----:B------:R-:W3:Y:S01]  /*1ee90*/  LDL.LU R13, [R1+0x300] ;  /* 0x00030000010d7983 */ /* 0x000ee20000300800 */
[C---:B-1----:R-:W-:Y:S02]  /*1eea0*/  SEL R2, R28.reuse, R20, !P4 ;  /* 0x000000141c027207 */ /* 0x042fe40006000000 */
        /* <DEDUP_REMOVED lines=31> */
[----:B0-----:R-:W3:Y:S04]  /*1f0a0*/  LDL.LU R2, [R1+0x288] ;  /* 0x0002880001027983 */ /* 0x001ee80000300800 */
        /* <DEDUP_REMOVED lines=12> */
[C---:B------:R-:W-:Y:S02]  /*1f170*/  SEL R4, R28.reuse, R4, !P4 ;  /* 0x000000041c047207 */ /* 0x040fe40006000000 */
[----:B--2---:R-:W-:-:S05]  /*1f180*/  SEL R13, R28, R13, !P4 ;  /* 0x0000000d1c0d7207 */ /* 0x004fca0006000000 */
[----:B------:R0:W-:Y:S02]  /*1f190*/  STL [R1+0x300], R13 ;  /* 0x0003000d01007387 */ /* 0x0001e40000100800 */
[C---:B0-----:R-:W-:Y:S02]  /*1f1a0*/  SEL R13, R28.reuse, R14, !P4 ;  /* 0x0000000e1c0d7207 */ /* 0x041fe40006000000 */
[----:B----4-:R-:W-:-:S03]  /*1f1b0*/  SEL R14, R28, R19, !P4 ;  /* 0x000000131c0e7207 */ /* 0x010fc60006000000 */
[----:B------:R0:W-:Y:S01]  /*1f1c0*/  STL [R1+0x2fc], R13 ;  /* 0x0002fc0d01007387 */ /* 0x0001e20000100800 */
[----:B------:R-:W-:-:S03]  /*1f1d0*/  SEL R19, R28, R21, !P4 ;  /* 0x000000151c137207 */ /* 0x000fc60006000000 */
[----:B------:R1:W-:Y:S01]  /*1f1e0*/  STL [R1+0x2f8], R14 ;  /* 0x0002f80e01007387 */ /* 0x0003e20000100800 */
[C---:B0-----:R-:W-:Y:S02]  /*1f1f0*/  SEL R13, R28.reuse, R24, !P4 ;  /* 0x000000181c0d7207 */ /* 0x041fe40006000000 */
        /* <DEDUP_REMOVED lines=15> */
[----:B------:R0:W-:Y:S04]  /*1f2f0*/  STL [R1+0x2c4], R3 ;  /* 0x0002c40301007387 */ /* 0x0001e80000100800 */
[----:B------:R-:W-:Y:S01]  /*1f300*/  STL [R1+0x2c0], R8 ;  /* 0x0002c00801007387 */ /* 0x000fe20000100800 */
[C---:B0-----:R-:W-:Y:S02]  /*1f310*/  SEL R3, R28.reuse, R6, !P4 ;  /* 0x000000061c037207 */ /* 0x041fe40006000000 */
[C---:B------:R-:W-:Y:S01]  /*1f320*/  SEL R6, R28.reuse, R5, !P4 ;  /* 0x000000051c067207 */ /* 0x040fe20006000000 */
[----:B------:R-:W-:Y:S01]  /*1f330*/  STL [R1+0x2bc], R7 ;  /* 0x0002bc0701007387 */ /* 0x000fe20000100800 */
[----:B------:R-:W-:-:S03]  /*1f340*/  SEL R5, R28, R23, !P4 ;  /* 0x000000171c057207 */ /* 0x000fc60006000000 */
[----:B------:R0:W-:Y:S04]  /*1f350*/  STL [R1+0x2b8], R3 ;  /* 0x0002b80301007387 */ /* 0x0001e80000100800 */
[----:B------:R1:W-:Y:S01]  /*1f360*/  STL [R1+0x2b4], R6 ;  /* 0x0002b40601007387 */ /* 0x0003e20000100800 */
[----:B0-----:R-:W-:-:S03]  /*1f370*/  SEL R3, R28, R0, !P4 ;  /* 0x000000001c037207 */ /* 0x001fc60006000000 */
[----:B------:R-:W2:Y:S04]  /*1f380*/  LDL.LU R0, [R1+0x270] ;  /* 0x0002700001007983 */ /* 0x000ea80000300800 */
[----:B------:R0:W-:Y:S01]  /*1f390*/  STL [R1+0x2b0], R5 ;  /* 0x0002b00501007387 */ /* 0x0001e20000100800 */
[----:B-1----:R-:W-:-:S03]  /*1f3a0*/  SEL R6, R28, R18, !P4 ;  /* 0x000000121c067207 */ /* 0x002fc60006000000 */
[----:B------:R1:W-:Y:S01]  /*1f3b0*/  STL [R1+0x2ac], R3 ;  /* 0x0002ac0301007387 */ /* 0x0003e20000100800 */
[C---:B0-----:R-:W-:Y:S02]  /*1f3c0*/  SEL R5, R28.reuse, R12, !P4 ;  /* 0x0000000c1c057207 */ /* 0x041fe40006000000 */
        /* <DEDUP_REMOVED lines=9> */
[----:B------:R0:W-:Y:S01]  /*1f460*/  STL [R1+0x288], R3 ;  /* 0x0002880301007387 */ /* 0x0001e20000100800 */
[----:B-1----:R-:W-:-:S03]  /*1f470*/  SEL R4, R28, R25, !P4 ;  /* 0x000000191c047207 */ /* 0x002fc60006000000 */
[----:B------:R1:W-:Y:S04]  /*1f480*/  STL [R1+0x284], R2 ;  /* 0x0002840201007387 */ /* 0x0003e80000100800 */
[----:B------:R-:W-:Y:S04]  /*1f490*/  STL [R1+0x280], R4 ;  /* 0x0002800401007387 */ /* 0x000fe80000100800 */
[----:B------:R-:W3:Y:S01]  /*1f4a0*/  LDL.LU R13, [R1+0x264] ;  /* 0x00026400010d7983 */ /* 0x000ee20000300800 */
[C---:B0-----:R-:W-:Y:S02]  /*1f4b0*/  SEL R3, R28.reuse, R20, !P4 ;  /* 0x000000141c037207 */ /* 0x041fe40006000000 */
        /* <DEDUP_REMOVED lines=43> */
[----:B--2---:R-:W-:-:S05]  /*1f770*/  SEL R13, R28, R13, !P4 ;  /* 0x0000000d1c0d7207 */ /* 0x004fca0006000000 */
[----:B------:R0:W-:Y:S02]  /*1f780*/  STL [R1+0x264], R13 ;  /* 0x0002640d01007387 */ /* 0x0001e40000100800 */
[C---:B0-----:R-:W-:Y:S02]  /*1f790*/  SEL R13, R28.reuse, R14, !P4 ;  /* 0x0000000e1c0d7207 */ /* 0x041fe40006000000 */
[C---:B----4-:R-:W-:Y:S02]  /*1f7a0*/  SEL R14, R28.reuse, R19, !P4 ;  /* 0x000000131c0e7207 */ /* 0x050fe40006000000 */
[C---:B------:R-:W-:Y:S01]  /*1f7b0*/  SEL R19, R28.reuse, R24, !P4 ;  /* 0x000000181c137207 */ /* 0x040fe20006000000 */
[----:B------:R0:W-:Y:S04]  /*1f7c0*/  STL [R1+0x25c], R13 ;  /* 0x00025c0d01007387 */ /* 0x0001e80000100800 */
[----:B------:R1:W-:Y:S01]  /*1f7d0*/  STL [R1+0x258], R14 ;  /* 0x0002580e01007387 */ /* 0x0003e20000100800 */
[----:B0-----:R-:W-:-:S03]  /*1f7e0*/  SEL R13, R28, R21, !P4 ;  /* 0x000000151c0d7207 */ /* 0x001fc60006000000 */
[----:B------:R-:W-:Y:S01]  /*1f7f0*/  STL [R1+0x254], R19 ;  /* 0x0002541301007387 */ /* 0x000fe20000100800 */
[----:B-1----:R-:W-:-:S03]  /*1f800*/  SEL R14, R28, R11, !P4 ;  /* 0x0000000b1c0e7207 */ /* 0x002fc60006000000 */
[----:B------:R0:W-:Y:S01]  /*1f810*/  STL [R1+0x24c], R13 ;  /* 0x00024c0d01007387 */ /* 0x0001e20000100800 */
[----:B------:R-:W-:-:S03]  /*1f820*/  SEL R11, R28, R27, !P4 ;  /* 0x0000001b1c0b7207 */ /* 0x000fc60006000000 */
[----:B------:R-:W-:Y:S01]  /*1f830*/  STL [R1+0x248], R14 ;  /* 0x0002480e01007387 */ /* 0x000fe20000100800 */
[C---:B0-----:R-:W-:Y:S02]  /*1f840*/  SEL R13, R28.reuse, R3, !P4 ;  /* 0x000000031c0d7207 */ /* 0x041fe40006000000 */
[C---:B------:R-:W-:Y:S01]  /*1f850*/  SEL R3, R28.reuse, R8, !P4 ;  /* 0x000000081c037207 */ /* 0x040fe20006000000 */
[----:B------:R0:W-:Y:S01]  /*1f860*/  STL [R1+0x244], R11 ;  /* 0x0002440b01007387 */ /* 0x0001e20000100800 */
[----:B------:R-:W-:-:S03]  /*1f870*/  SEL R8, R28, R10, !P4 ;  /* 0x0000000a1c087207 */ /* 0x000fc60006000000 */
        /* <DEDUP_REMOVED lines=8> */
[C---:B0-----:R-:W-:Y:S02]  /*1f900*/  SEL R8, R28.reuse, R7, !P4 ;  /* 0x000000071c087207 */ /* 0x041fe40006000000 */
[C---:B------:R-:W-:Y:S02]  /*1f910*/  SEL R7, R28.reuse, R5, !P4 ;  /* 0x000000051c077207 */ /* 0x040fe40006000000 */
[C---:B-1----:R-:W-:Y:S01]  /*1f920*/  SEL R3, R28.reuse, R6, !P4 ;  /* 0x000000061c037207 */ /* 0x042fe20006000000 */
[----:B------:R-:W-:Y:S04]  /*1f930*/  STL [R1+0x220], R9 ;  /* 0x0002200901007387 */ /* 0x000fe80000100800 */
[----:B------:R-:W-:Y:S04]  /*1f940*/  STL [R1+0x21c], R8 ;  /* 0x00021c0801007387 */ /* 0x000fe80000100800 */
[----:B------:R-:W-:Y:S04]  /*1f950*/  STL [R1+0x2fb0], R7 ;  /* 0x002fb00701007387 */ /* 0x000fe80000100800 */
[----:B------:R0:W-:Y:S01]  /*1f960*/  STL [R1+0x218], R3 ;  /* 0x0002180301007387 */ /* 0x0001e20000100800 */
[----:B------:R-:W-:-:S02]  /*1f970*/  SEL R5, R28, R12, !P4 ;  /* 0x0000000c1c057207 */ /* 0x000fc40006000000 */
[C---:B------:R-:W-:Y:S02]  /*1f980*/  SEL R6, R28.reuse, R18, !P4 ;  /* 0x000000121c067207 */ /* 0x040fe40006000000 */
[----:B0-----:R-:W-:-:S05]  /*1f990*/  SEL R3, R28, R23, !P4 ;  /* 0x000000171c037207 */ /* 0x001fca0006000000 */
        /* <DEDUP_REMOVED lines=67> */
[----:B------:R4:W-:Y:S04]  /*1fdd0*/  STL [R1+0x1c8], R7 ;  /* 0x0001c80701007387 */ /* 0x0009e80000100800 */
[----:B------:R0:W-:Y:S01]  /*1fde0*/  STL [R1+0x1c0], R13 ;  /* 0x0001c00d01007387 */ /* 0x0001e20000100800 */
[C---:B----4-:R-:W-:Y:S02]  /*1fdf0*/  SEL R7, R28.reuse, R14, !P4 ;  /* 0x0000000e1c077207 */ /* 0x050fe40006000000 */
[C---:B------:R-:W-:Y:S02]  /*1fe00*/  SEL R14, R28.reuse, R24, !P4 ;  /* 0x000000181c0e7207 */ /* 0x040fe40006000000 */
[C---:B0-----:R-:W-:Y:S01]  /*1fe10*/  SEL R13, R28.reuse, R19, !P4 ;  /* 0x000000131c0d7207 */ /* 0x041fe20006000000 */
        /* <DEDUP_REMOVED lines=10> */
[----:B------:R-:W-:Y:S04]  /*1fec0*/  STL [R1+0x1a0], R11 ;  /* 0x0001a00b01007387 */ /* 0x000fe80000100800 */
[----:B------:R0:W-:Y:S04]  /*1fed0*/  STL [R1+0x19c], R7 ;  /* 0x00019c0701007387 */ /* 0x0001e80000100800 */
[----:B------:R1:W-:Y:S04]  /*1fee0*/  STL [R1+0x198], R8 ;  /* 0x0001980801007387 */ /* 0x0003e80000100800 */
[----:B------:R2:W-:Y:S01]  /*1fef0*/  STL [R1+0x194], R3 ;  /* 0x0001940301007387 */ /* 0x0005e20000100800 */
[----:B0-----:R-:W-:-:S02]  /*1ff00*/  SEL R7, R28, R10, !P4 ;  /* 0x0000000a1c077207 */ /* 0x001fc40006000000 */
[----:B-1----:R-:W-:-:S03]  /*1ff10*/  SEL R8, R28, R9, !P4 ;  /* 0x000000091c087207 */ /* 0x002fc60006000000 */
[----:B------:R0:W-:Y:S01]  /*1ff20*/  STL [R1+0x190], R7 ;  /* 0x0001900701007387 */ /* 0x0001e20000100800 */
[----:B--2---:R-:W-:-:S03]  /*1ff30*/  SEL R3, R28, R15, !P4 ;  /* 0x0000000f1c037207 */ /* 0x004fc60006000000 */
[----:B------:R-:W-:Y:S04]  /*1ff40*/  STL [R1+0x18c], R8 ;  /* 0x00018c0801007387 */ /* 0x000fe80000100800 */
[----:B------:R1:W-:Y:S01]  /*1ff50*/  STL [R1+0x188], R3 ;  /* 0x0001880301007387 */ /* 0x0003e20000100800 */
[C---:B0-----:R-:W-:Y:S02]  /*1ff60*/  SEL R7, R28.reuse, R6, !P4 ;  /* 0x000000061c077207 */ /* 0x041fe40006000000 */
[C---:B------:R-:W-:Y:S02]  /*1ff70*/  SEL R6, R28.reuse, R5, !P4 ;  /* 0x000000051c067207 */ /* 0x040fe40006000000 */
[C---:B------:R-:W-:Y:S01]  /*1ff80*/  SEL R5, R28.reuse, R12, !P4 ;  /* 0x0000000c1c057207 */ /* 0x040fe20006000000 */
[----:B------:R-:W-:Y:S01]  /*1ff90*/  STL [R1+0x184], R7 ;  /* 0x0001840701007387 */ /* 0x000fe20000100800 */
[----:B-1----:R-:W-:-:S03]  /*1ffa0*/  SEL R3, R28, R23, !P4 ;  /* 0x000000171c037207 */ /* 0x002fc60006000000 */
        /* <DEDUP_REMOVED lines=186> */
[----:B0-----:R-:W2:Y:S04]  /*20b50*/  LDL.LU R7, [R1+0x2fb0] ;  /* 0x002fb00001077983 */ /* 0x001ea80000300800 */
[----:B------:R0:W-:Y:S04]  /*20b60*/  STL [R1+0xb4], R13 ;  /* 0x0000b40d01007387 */ /* 0x0001e80000100800 */
[----:B0-----:R-:W3:Y:S04]  /*20b70*/  LDL.LU R13, [R1+0x2fac] ;  /* 0x002fac00010d7983 */ /* 0x001ee80000300800 */
[----:B------:R0:W-:Y:S04]  /*20b80*/  STL [R1+0xb0], R14 ;  /* 0x0000b00e01007387 */ /* 0x0001e80000100800 */
[----:B0-----:R-:W4:Y:S04]  /*20b90*/  LDL.LU R14, [R1+0x2fa8] ;  /* 0x002fa800010e7983 */ /* 0x001f280000300800 */
[----:B------:R0:W-:Y:S04]  /*20ba0*/  STL [R1+0xac], R19 ;  /* 0x0000ac1301007387 */ /* 0x0001e80000100800 */
[----:B0-----:R-:W2:Y:S04]  /*20bb0*/  LDL.LU R19, [R1+0x2fa4] ;  /* 0x002fa40001137983 */ /* 0x001ea80000300800 */
[----:B------:R0:W-:Y:S04]  /*20bc0*/  STL [R1+0xa8], R24 ;  /* 0x0000a81801007387 */ /* 0x0001e80000100800 */
[----:B0-----:R-:W2:Y:S04]  /*20bd0*/  LDL.LU R24, [R1+0x2fa0] ;  /* 0x002fa00001187983 */ /* 0x001ea80000300800 */
[----:B------:R0:W-:Y:S04]  /*20be0*/  STL [R1+0xa4], R21 ;  /* 0x0000a41501007387 */ /* 0x0001e80000100800 */
[----:B0-----:R-:W2:Y:S04]  /*20bf0*/  LDL.LU R21, [R1+0x2f9c] ;  /* 0x002f9c0001157983 */ /* 0x001ea80000300800 */
        /* <DEDUP_REMOVED lines=11> */
[----:B0-----:R-:W4:Y:S04]  /*20cb0*/  LDL.LU R23, [R1+0x2f84] ;  /* 0x002f840001177983 */ /* 0x001f280000300800 */
        /* <DEDUP_REMOVED lines=17> */
[----:B0-----:R-:W4:Y:S01]  /*20dd0*/  LDL.LU R0, [R1+0x2f60] ;  /* 0x002f600001007983 */ /* 0x001f220000300800 */
[----:B------:R-:W-:-:S05]  /*20de0*/  SEL R27, R28, R27, !P4 ;  /* 0x0000001b1c1b7207 */ /* 0x000fca0006000000 */
[----:B------:R0:W-:Y:S02]  /*20df0*/  STL [R1+0x50], R27 ;  /* 0x0000501b01007387 */ /* 0x0001e40000100800 */
[C---:B0-----:R-:W-:Y:S02]  /*20e00*/  SEL R27, R28.reuse, R10, !P4 ;  /* 0x0000000a1c1b7207 */ /* 0x041fe40006000000 */
[C---:B------:R-:W-:Y:S02]  /*20e10*/  SEL R10, R28.reuse, R9, !P4 ;  /* 0x000000091c0a7207 */ /* 0x040fe40006000000 */
[C---:B------:R-:W-:Y:S02]  /*20e20*/  SEL R9, R28.reuse, R6, !P4 ;  /* 0x000000061c097207 */ /* 0x040fe40006000000 */
[C---:B------:R-:W-:Y:S01]  /*20e30*/  SEL R6, R28.reuse, R5, !P4 ;  /* 0x000000051c067207 */ /* 0x040fe20006000000 */
[----:B------:R2:W-:Y:S01]  /*20e40*/  STL [R1+0x4c], R27 ;  /* 0x00004c1b01007387 */ /* 0x0005e20000100800 */
[----:B------:R-:W-:-:S03]  /*20e50*/  SEL R5, R28, R4, !P4 ;  /* 0x000000041c057207 */ /* 0x000fc60006000000 */
[----:B------:R3:W-:Y:S01]  /*20e60*/  STL [R1+0x48], R10 ;  /* 0x0000480a01007387 */ /* 0x0007e20000100800 */
[----:B------:R-:W-:-:S03]  /*20e70*/  SEL R4, R28, R2, !P4 ;  /* 0x000000021c047207 */ /* 0x000fc60006000000 */
[----:B------:R-:W-:Y:S04]  /*20e80*/  STL [R1+0x44], R9 ;  /* 0x0000440901007387 */ /* 0x000fe80000100800 */
[----:B------:R-:W-:Y:S04]  /*20e90*/  STL [R1+0x40], R6 ;  /* 0x0000400601007387 */ /* 0x000fe80000100800 */
[----:B------:R0:W-:Y:S01]  /*20ea0*/  STL [R1+0x3c], R5 ;  /* 0x00003c0501007387 */ /* 0x0001e20000100800 */
[C---:B--2---:R-:W-:Y:S02]  /*20eb0*/  SEL R27, R28.reuse, R21, !P4 ;  /* 0x000000151c1b7207 */ /* 0x044fe40006000000 */
[----:B---3--:R-:W-:-:S02]  /*20ec0*/  SEL R10, R28, R15, !P4 ;  /* 0x0000000f1c0a7207 */ /* 0x008fc40006000000 */
[C---:B----4-:R-:W-:Y:S02]  /*20ed0*/  SEL R2, R28.reuse, R0, !P4 ;  /* 0x000000001c027207 */ /* 0x050fe40006000000 */
[----:B------:R-:W2:Y:S01]  /*20ee0*/  LDL.LU R0, [R1+0x2f5c] ;  /* 0x002f5c0001007983 */ /* 0x000ea20000300800 */
[----:B0-----:R-:W-:-:S03]  /*20ef0*/  SEL R5, R28, R29, !P4 ;  /* 0x0000001d1c057207 */ /* 0x001fc60006000000 */
[----:B------:R0:W-:Y:S01]  /*20f00*/  STL [R1+0x4], R4 ;  /* 0x0000040401007387 */ /* 0x0001e20000100800 */
[----:B------:R-:W-:-:S03]  /*20f10*/  SEL R9, R28, R22, !P4 ;  /* 0x000000161c097207 */ /* 0x000fc60006000000 */
[----:B------:R1:W-:Y:S01]  /*20f20*/  STL [R1], R2 ;  /* 0x0000000201007387 */ /* 0x0003e20000100800 */
[----:B0-----:R-:W-:-:S03]  /*20f30*/  SEL R4, R28, R20, !P4 ;  /* 0x000000141c047207 */ /* 0x001fc60006000000 */
[----:B------:R0:W-:Y:S01]  /*20f40*/  STL [R1+0x214], R5 ;  /* 0x0002140501007387 */ /* 0x0001e20000100800 */
[----:B-1----:R-:W-:-:S03]  /*20f50*/  SEL R2, R28, R25, !P4 ;  /* 0x000000191c027207 */ /* 0x002fc60006000000 */
[----:B------:R1:W-:Y:S04]  /*20f60*/  STL [R1+0x7e0], R4 ;  /* 0x0007e00401007387 */ /* 0x0003e80000100800 */
[----:B------:R-:W-:Y:S04]  /*20f70*/  STL [R1+0x2f38], R9 ;  /* 0x002f380901007387 */ /* 0x000fe80000100800 */
[----:B------:R3:W-:Y:S01]  /*20f80*/  STL [R1+0x7e4], R2 ;  /* 0x0007e40201007387 */ /* 0x0007e20000100800 */
[C---:B0-----:R-:W-:Y:S02]  /*20f90*/  SEL R5, R28.reuse, R18, !P4 ;  /* 0x000000121c057207 */ /* 0x041fe40006000000 */
[----:B-1----:R-:W-:-:S02]  /*20fa0*/  SEL R4, R28, R11, !P4 ;  /* 0x0000000b1c047207 */ /* 0x002fc40006000000 */
[----:B---3--:R-:W-:-:S05]  /*20fb0*/  SEL R2, R28, R17, !P4 ;  /* 0x000000111c027207 */ /* 0x008fca0006000000 */
[----:B------:R0:W-:Y:S01]  /*20fc0*/  STL [R1+0x7e8], R2 ;  /* 0x0007e80201007387 */ /* 0x0001e20000100800 */
[----:B------:R-:W-:-:S03]  /*20fd0*/  IMAD.MOV.U32 R21, RZ, RZ, R5 ;  /* 0x000000ffff157224 */ /* 0x000fc600078e0005 */
[----:B------:R1:W-:Y:S01]  /*20fe0*/  STL [R1+0x2f54], R10 ;  /* 0x002f540a01007387 */ /* 0x0003e20000100800 */
[----:B0-----:R-:W-:-:S05]  /*20ff0*/  SEL R2, R28, R23, !P4 ;  /* 0x000000171c027207 */ /* 0x001fca0006000000 */
[----:B------:R0:W-:Y:S01]  /*21000*/  STL [R1+0x7fc], R2 ;  /* 0x0007fc0201007387 */ /* 0x0001e20000100800 */
[----:B------:R-:W-:-:S03]  /*21010*/  SEL R6, R28, R16, !P4 ;  /* 0x000000101c067207 */ /* 0x000fc60006000000 */
[----:B------:R-:W-:Y:S04]  /*21020*/  STL [R1+0x2f58], R4 ;  /* 0x002f580401007387 */ /* 0x000fe80000100800 */
[----:B------:R-:W3:Y:S04]  /*21030*/  LDL.LU R22, [R1+0x30] ;  /* 0x0000300001167983 */ /* 0x000ee80000300800 */
[----:B------:R-:W4:Y:S01]  /*21040*/  LDL.LU R5, [R1+0x70] ;  /* 0x0000700001057983 */ /* 0x000f220000300800 */
[----:B------:R-:W-:-:S03]  /*21050*/  IMAD.MOV.U32 R23, RZ, RZ, R6 ;  /* 0x000000ffff177224 */ /* 0x000fc600078e0006 */
[----:B------:R-:W3:Y:S01]  /*21060*/  LDL.LU R6, [R1+0x98] ;  /* 0x0000980001067983 */ /* 0x000ee20000300800 */
[----:B-1----:R-:W-:-:S03]  /*21070*/  IMAD.MOV.U32 R10, RZ, RZ, R7 ;  /* 0x000000ffff0a7224 */ /* 0x002fc600078e0007 */
[----:B------:R-:W3:Y:S01]  /*21080*/  LDL.LU R7, [R1+0x10] ;  /* 0x0000100001077983 */ /* 0x000ee20000300800 */
[----:B------:R-:W-:Y:S01]  /*21090*/  SEL R17, R28, R13, !P4 ;  /* 0x0000000d1c117207 */ /* 0x000fe20006000000 */
[----:B------:R-:W-:Y:S02]  /*210a0*/  IMAD R13, R8, 0x80, R26 ;  /* 0x00000080080d7824 */ /* 0x000fe400078e021a */
[----:B------:R-:W3:Y:S04]  /*210b0*/  LDL.LU R8, [R1+0xc] ;  /* 0x00000c0001087983 */ /* 0x000ee80000300800 */
[----:B------:R-:W3:Y:S01]  /*210c0*/  LDL.LU R9, [R1+0x8] ;  /* 0x0000080001097983 */ /* 0x000ee20000300800 */
[----:B------:R-:W-:Y:S01]  /*210d0*/  IMAD R16, RZ, RZ, -UR7 ;  /* 0x80000007ff107e24 */ /* 0x000fe2000f8e02ff */
[----:B------:R-:W-:-:S03]  /*210e0*/  SEL R25, R28, R14, !P4 ;  /* 0x0000000e1c197207 */ /* 0x000fc60006000000 */
[----:B------:R-:W-:Y:S01]  /*210f0*/  IMAD R11, R16, 0x8, R3 ;  /* 0x00000008100b7824 */ /* 0x000fe200078e0203 */
[----:B0-----:R-:W-:Y:S01]  /*21100*/  SEL R2, R28, R19, !P4 ;  /* 0x000000131c027207 */ /* 0x001fe20006000000 */
[----:B------:R-:W-:Y:S01]  /*21110*/  STL [R1+0x2f28], R3 ;  /* 0x002f280301007387 */ /* 0x000fe20000100800 */
[----:B------:R-:W0:Y:S03]  /*21120*/  S2R R29, SR_TID.X ;  /* 0x00000000001d7919 */ /* 0x000e260000002100 */
[----:B------:R-:W-:Y:S01]  /*21130*/  STL [R1+0x2f24], R11 ;  /* 0x002f240b01007387 */ /* 0x000fe20000100800 */
[----:B------:R-:W-:-:S04]  /*21140*/  LEA R14, P0, R26, UR4, 0x1 ;  /* 0x000000041a0e7c11 */ /* 0x000fc8000f8008ff */
[----:B------:R-:W-:Y:S01]  /*21150*/  LEA.HI.X.SX32 R15, R26, UR5, 0x1, P0 ;  /* 0x000000051a0f7c11 */ /* 0x000fe200080f0eff */
[----:B------:R-:W-:Y:S04]  /*21160*/  STL [R1+0x2f14], R14 ;  /* 0x002f140e01007387 */ /* 0x000fe80000100800 */
[----:B------:R1:W-:Y:S01]  /*21170*/  STL [R1+0x2f10], R15 ;  /* 0x002f100f01007387 */ /* 0x0003e20000100800 */
[----:B------:R-:W-:Y:S01]  /*21180*/  SEL R20, R28, R12, !P4 ;  /* 0x0000000c1c147207 */ /* 0x000fe20006000000 */
[----:B-1----:R-:W-:Y:S01]  /*21190*/  IMAD.MOV.U32 R15, RZ, RZ, R17 ;  /* 0x000000ffff0f7224 */ /* 0x002fe200078e0011 */
[----:B0-----:R-:W-:-:S05]  /*211a0*/  SHF.R.U32.HI R29, RZ, 0x4, R29 ;  /* 0x00000004ff1d7819 */ /* 0x001fca000001161d */
[----:B------:R-:W-:Y:S01]  /*211b0*/  VIADD R29, R29, 0xf8 ;  /* 0x000000f81d1d7836 */ /* 0x000fe20000000000 */
[----:B------:R-:W-:-:S03]  /*211c0*/  SEL R4, R28, R24, !P4 ;  /* 0x000000181c047207 */ /* 0x000fc60006000000 */
[----:B------:R-:W-:Y:S02]  /*211d0*/  IMAD R28, R29, UR7, RZ ;  /* 0x000000071d1c7c24 */ /* 0x000fe4000f8e02ff */
[----:B------:R-:W0:Y:S01]  /*211e0*/  S2R R29, SR_TID.X ;  /* 0x00000000001d7919 */ /* 0x000e220000002100 */
[C---:B------:R-:W-:Y:S01]  /*211f0*/  LEA R12, P1, R13.reuse, UR4, 0x1 ;  /* 0x000000040d0c7c11 */ /* 0x040fe2000f8208ff */
[----:B------:R-:W1:Y:S03]  /*21200*/  LDCU UR4, c[0x0][0x3a8] ;  /* 0x00007500ff0477ac */ /* 0x000e660008000800 */
[----:B------:R-:W-:Y:S01]  /*21210*/  LEA.HI.X.SX32 R13, R13, UR5, 0x1, P1 ;  /* 0x000000050d0d7c11 */ /* 0x000fe200088f0eff */
[----:B--2---:R-:W-:-:S05]  /*21220*/  IMAD R0, R0, UR8, RZ ;  /* 0x0000000800007c24 */ /* 0x004fca000f8e02ff */
[----:B-----5:R-:W-:-:S04]  /*21230*/  LEA R18, P2, R0, UR10, 0x1 ;  /* 0x0000000a00127c11 */ /* 0x020fc8000f8408ff */
[----:B------:R-:W-:Y:S01]  /*21240*/  LEA.HI.X.SX32 R19, R0, UR11, 0x1, P2 ;  /* 0x0000000b00137c11 */ /* 0x000fe200090f0eff */
[----:B------:R-:W-:Y:S01]  /*21250*/  IMAD R0, R16, 0x8, R11 ;  /* 0x0000000810007824 */ /* 0x000fe200078e020b */
[----:B------:R-:W2:Y:S01]  /*21260*/  LDCU UR11, c[0x0][0x3a0] ;  /* 0x00007400ff0b77ac */ /* 0x000ea20008000800 */
[----:B------:R-:W-:Y:S02]  /*21270*/  IMAD.MOV.U32 R11, RZ, RZ, R25 ;  /* 0x000000ffff0b7224 */ /* 0x000fe400078e0019 */
[----:B------:R-:W5:Y:S02]  /*21280*/  S2R R25, SR_TID.X ;  /* 0x0000000000197919 */ /* 0x000f640000002100 */
[----:B-----5:R-:W-:-:S05]  /*21290*/  SHF.R.U32.HI R17, RZ, 0x4, R25 ;  /* 0x00000004ff117819 */ /* 0x020fca0000011619 */
[----:B------:R-:W-:-:S04]  /*212a0*/  VIADD R17, R17, 0xb8 ;  /* 0x000000b811117836 */ /* 0x000fc80000000000 */
[----:B------:R-:W-:Y:S02]  /*212b0*/  IMAD R26, R17, UR7, RZ ;  /* 0x00000007111a7c24 */ /* 0x000fe4000f8e02ff */
[----:B------:R-:W5:Y:S01]  /*212c0*/  S2R R17, SR_TID.X ;  /* 0x0000000000117919 */ /* 0x000f620000002100 */
[--C-:B0-----:R-:W-:Y:S02]  /*212d0*/  SHF.R.U32.HI R25, RZ, 0x4, R29.reuse ;  /* 0x00000004ff197819 */ /* 0x101fe4000001161d */
[----:B------:R-:W-:-:S05]  /*212e0*/  SHF.R.U32.HI R29, RZ, 0x4, R29 ;  /* 0x00000004ff1d7819 */ /* 0x000fca000001161d */
[----:B------:R-:W-:-:S04]  /*212f0*/  VIADD R29, R29, 0x38 ;  /* 0x000000381d1d7836 */ /* 0x000fc80000000000 */
[----:B------:R-:W-:Y:S01]  /*21300*/  IMAD R29, R29, UR7, RZ ;  /* 0x000000071d1d7c24 */ /* 0x000fe2000f8e02ff */
[----:B------:R-:W-:Y:S04]  /*21310*/  STL [R1+0x2f20], R0 ;  /* 0x002f200001007387 */ /* 0x000fe80000100800 */
[----:B------:R-:W-:Y:S01]  /*21320*/  STL [R1+0x2f1c], R29 ;  /* 0x002f1c1d01007387 */ /* 0x000fe20000100800 */
[----:B-----5:R-:W-:-:S04]  /*21330*/  SHF.R.U32.HI R17, RZ, 0x4, R17 ;  /* 0x00000004ff117819 */ /* 0x020fc80000011611 */
[----:B------:R-:W-:-:S05]  /*21340*/  SGXT.U32 R17, R17, 0x3 ;  /* 0x000000031111781a */ /* 0x000fca0000000000 */
[C---:B------:R-:W-:Y:S01]  /*21350*/  IMAD R24, R17.reuse, UR7, RZ ;  /* 0x0000000711187c24 */ /* 0x040fe2000f8e02ff */
[----:B------:R-:W-:-:S04]  /*21360*/  LOP3.LUT R14, R17, 0xf0, RZ, 0xfc, !PT ;  /* 0x000000f0110e7812 */ /* 0x000fc800078efcff */
[----:B------:R0:W-:Y:S01]  /*21370*/  STL [R1+0x2f18], R24 ;  /* 0x002f181801007387 */ /* 0x0001e20000100800 */
[----:B-1----:R-:W-:Y:S01]  /*21380*/  IMAD R14, R14, UR4, RZ ;  /* 0x000000040e0e7c24 */ /* 0x002fe2000f8e02ff */
[----:B------:R-:W1:Y:S01]  /*21390*/  LDCU UR4, c[0x0][0x3a8] ;  /* 0x00007500ff0477ac */ /* 0x000e620008000800 */
[----:B0-----:R-:W-:-:S05]  /*213a0*/  LEA R24, P1, R28, R18, 0x1 ;  /* 0x000000121c187211 */ /* 0x001fca00078208ff */
[----:B------:R0:W-:Y:S02]  /*213b0*/  STL [R1+0x2eec], R24 ;  /* 0x002eec1801007387 */ /* 0x0001e40000100800 */
[----:B0-----:R-:W-:-:S05]  /*213c0*/  LEA R24, P2, R26, R18, 0x1 ;  /* 0x000000121a187211 */ /* 0x001fca00078408ff */
[----:B------:R0:W-:Y:S02]  /*213d0*/  STL [R1+0x2f00], R24 ;  /* 0x002f001801007387 */ /* 0x0001e40000100800 */
[----:B0-----:R-:W-:-:S05]  /*213e0*/  LEA R24, P3, R14, R18, 0x1 ;  /* 0x000000120e187211 */ /* 0x001fca00078608ff */
[----:B------:R4:W-:Y:S02]  /*213f0*/  STL [R1+0x2ef0], R24 ;  /* 0x002ef01801007387 */ /* 0x0009e40000100800 */
[----:B----4-:R-:W-:-:S05]  /*21400*/  LEA R24, P5, R5, R18, 0x1 ;  /* 0x0000001205187211 */ /* 0x010fca00078a08ff */
[----:B------:R0:W-:Y:S01]  /*21410*/  STL [R1+0x2ef4], R24 ;  /* 0x002ef41801007387 */ /* 0x0001e20000100800 */
[----:B------:R-:W-:Y:S01]  /*21420*/  LEA.HI.X.SX32 R28, R28, R19, 0x1, P1 ;  /* 0x000000131c1c7211 */ /* 0x000fe200008f0eff */
[----:B0-----:R-:W-:Y:S01]  /*21430*/  IMAD.MOV.U32 R24, RZ, RZ, R4 ;  /* 0x000000ffff187224 */ /* 0x001fe200078e0004 */
[----:B---3--:R-:W-:-:S05]  /*21440*/  LEA R4, P4, R6, R18, 0x1 ;  /* 0x0000001206047211 */ /* 0x008fca00078808ff */
[----:B------:R0:W-:Y:S02]  /*21450*/  STL [R1+0x2ef8], R4 ;  /* 0x002ef80401007387 */ /* 0x0001e40000100800 */
[----:B0-----:R-:W-:-:S05]  /*21460*/  LEA R4, P0, R7, R18, 0x1 ;  /* 0x0000001207047211 */ /* 0x001fca00078008ff */
[----:B------:R0:W-:Y:S01]  /*21470*/  STL [R1+0x2efc], R4 ;  /* 0x002efc0401007387 */ /* 0x0001e20000100800 */
[----:B------:R-:W-:-:S03]  /*21480*/  LEA.HI.X.SX32 R26, R26, R19, 0x1, P2 ;  /* 0x000000131a1a7211 */ /* 0x000fc600010f0eff */
[----:B0-----:R-:W3:Y:S04]  /*21490*/  LDL.LU R4, [R1+0x2f58] ;  /* 0x002f580001047983 */ /* 0x001ee80000300800 */
[----:B------:R0:W-:Y:S02]  /*214a0*/  STL [R1+0x2ee4], R28 ;  /* 0x002ee41c01007387 */ /* 0x0001e40000100800 */
[----:B0-----:R-:W-:Y:S01]  /*214b0*/  IMAD.MOV.U32 R28, RZ, RZ, R10 ;  /* 0x000000ffff1c7224 */ /* 0x001fe200078e000a */
[----:B------:R-:W-:-:S05]  /*214c0*/  LEA R10, P1, R8, R18, 0x1 ;  /* 0x00000012080a7211 */ /* 0x000fca00078208ff */
[----:B------:R0:W-:Y:S04]  /*214d0*/  STL [R1+0x2ee8], R10 ;  /* 0x002ee80a01007387 */ /* 0x0001e80000100800 */
[----:B0-----:R-:W4:Y:S04]  /*214e0*/  LDL.LU R10, [R1+0x2f54] ;  /* 0x002f5400010a7983 */ /* 0x001f280000300800 */
[----:B------:R0:W-:Y:S02]  /*214f0*/  STL [R1+0x2ee0], R26 ;  /* 0x002ee01a01007387 */ /* 0x0001e40000100800 */
[----:B0-----:R-:W-:Y:S01]  /*21500*/  IMAD.MOV.U32 R26, RZ, RZ, R2 ;  /* 0x000000ffff1a7224 */ /* 0x001fe200078e0002 */
[----:B------:R-:W-:-:S05]  /*21510*/  LEA R2, P2, R9, R18, 0x1 ;  /* 0x0000001209027211 */ /* 0x000fca00078408ff */
[----:B------:R0:W-:Y:S04]  /*21520*/  STL [R1+0x2edc], R2 ;  /* 0x002edc0201007387 */ /* 0x0001e80000100800 */
[----:B0-----:R-:W5:Y:S01]  /*21530*/  LDL.LU R2, [R1+0x2f50] ;  /* 0x002f500001027983 */ /* 0x001f620000300800 */
[----:B------:R-:W-:-:S05]  /*21540*/  LEA.HI.X.SX32 R14, R14, R19, 0x1, P3 ;  /* 0x000000130e0e7211 */ /* 0x000fca00018f0eff */
[----:B------:R3:W-:Y:S02]  /*21550*/  STL [R1+0x2ed4], R14 ;  /* 0x002ed40e01007387 */ /* 0x0007e40000100800 */
[----:B---3--:R-:W-:Y:S01]  /*21560*/  IMAD.MOV.U32 R14, RZ, RZ, R4 ;  /* 0x000000ffff0e7224 */ /* 0x008fe200078e0004 */
[----:B-----5:R-:W-:-:S05]  /*21570*/  LEA R4, P3, R2, R18, 0x1 ;  /* 0x0000001202047211 */ /* 0x020fca00078608ff */
[----:B------:R0:W-:Y:S04]  /*21580*/  STL [R1+0x2ed8], R4 ;  /* 0x002ed80401007387 */ /* 0x0001e80000100800 */
[----:B0-----:R-:W3:Y:S01]  /*21590*/  LDL.LU R4, [R1+0x2f4c] ;  /* 0x002f4c0001047983 */ /* 0x001ee20000300800 */
[----:B------:R-:W-:-:S05]  /*215a0*/  LEA.HI.X.SX32 R5, R5, R19, 0x1, P5 ;  /* 0x0000001305057211 */ /* 0x000fca00028f0eff */
[----:B------:R3:W-:Y:S02]  /*215b0*/  STL [R1+0x2ecc], R5 ;  /* 0x002ecc0501007387 */ /* 0x0007e40000100800 */
[----:B---3--:R-:W-:-:S05]  /*215c0*/  LEA R5, P5, R4, R18, 0x1 ;  /* 0x0000001204057211 */ /* 0x008fca00078a08ff */
        /* <DEDUP_REMOVED lines=22> */
[----:B------:R-:W-:Y:S01]  /*21730*/  VIADD R25, R25, 0x78 ;  /* 0x0000007819197836 */ /* 0x000fe20000000000 */
[----:B------:R-:W-:-:S03]  /*21740*/  LEA.HI.X.SX32 R2, R2, R19, 0x1, P3 ;  /* 0x0000001302027211 */ /* 0x000fc600018f0eff */
[----:B------:R-:W-:Y:S02]  /*21750*/  IMAD R25, R25, UR7, RZ ;  /* 0x0000000719197c24 */ /* 0x000fe4000f8e02ff */
[----:B------:R3:W-:Y:S02]  /*21760*/  STL [R1+0x2ea4], R2 ;  /* 0x002ea40201007387 */ /* 0x0007e40000100800 */
[----:B---3--:R-:W-:Y:S01]  /*21770*/  IMAD.MOV.U32 R2, RZ, RZ, R9 ;  /* 0x000000ffff027224 */ /* 0x008fe200078e0009 */
[----:B------:R-:W-:-:S05]  /*21780*/  LEA R9, P3, R25, R18, 0x1 ;  /* 0x0000001219097211 */ /* 0x000fca00078608ff */
[----:B------:R0:W-:Y:S04]  /*21790*/  STL [R1+0x2ea8], R9 ;  /* 0x002ea80901007387 */ /* 0x0001e80000100800 */
[----:B0-----:R-:W3:Y:S01]  /*217a0*/  LDL.LU R9, [R1+0x2f34] ;  /* 0x002f340001097983 */ /* 0x001ee20000300800 */
[----:B------:R-:W-:-:S05]  /*217b0*/  LEA.HI.X.SX32 R4, R4, R19, 0x1, P5 ;  /* 0x0000001304047211 */ /* 0x000fca00028f0eff */
[----:B------:R0:W-:Y:S02]  /*217c0*/  STL [R1+0x2e9c], R4 ;  /* 0x002e9c0401007387 */ /* 0x0001e40000100800 */
[----:B0-----:R-:W-:Y:S02]  /*217d0*/  IMAD.MOV.U32 R4, RZ, RZ, R24 ;  /* 0x000000ffff047224 */ /* 0x001fe400078e0018 */
[----:B----4-:R-:W-:Y:S01]  /*217e0*/  IMAD.MOV.U32 R24, RZ, RZ, R10 ;  /* 0x000000ffff187224 */ /* 0x010fe200078e000a */
[----:B---3--:R-:W-:-:S05]  /*217f0*/  LEA R10, P5, R9, R18, 0x1 ;  /* 0x00000012090a7211 */ /* 0x008fca00078a08ff */
[----:B------:R0:W-:Y:S04]  /*21800*/  STL [R1+0x2ea0], R10 ;  /* 0x002ea00a01007387 */ /* 0x0001e80000100800 */
[----:B0-----:R-:W3:Y:S01]  /*21810*/  LDL.LU R10, [R1+0x2f30] ;  /* 0x002f3000010a7983 */ /* 0x001ee20000300800 */
[----:B------:R-:W-:-:S05]  /*21820*/  LEA.HI.X.SX32 R5, R5, R19, 0x1, P4 ;  /* 0x0000001305057211 */ /* 0x000fca00020f0eff */
[----:B------:R0:W-:Y:S02]  /*21830*/  STL [R1+0x2e94], R5 ;  /* 0x002e940501007387 */ /* 0x0001e40000100800 */
[----:B0-----:R-:W-:Y:S01]  /*21840*/  IMAD.MOV.U32 R5, RZ, RZ, R27 ;  /* 0x000000ffff057224 */ /* 0x001fe200078e001b */
[----:B---3--:R-:W-:-:S05]  /*21850*/  LEA R27, P4, R10, R18, 0x1 ;  /* 0x000000120a1b7211 */ /* 0x008fca00078808ff */
[----:B------:R0:W-:Y:S04]  /*21860*/  STL [R1+0x2e98], R27 ;  /* 0x002e981b01007387 */ /* 0x0001e80000100800 */
[----:B0-----:R-:W3:Y:S01]  /*21870*/  LDL.LU R27, [R1+0x2f2c] ;  /* 0x002f2c00011b7983 */ /* 0x001ee20000300800 */
[----:B------:R-:W-:Y:S01]  /*21880*/  LEA.HI.X.SX32 R6, R6, R19, 0x1, P0 ;  /* 0x0000001306067211 */ /* 0x000fe200000f0eff */
[----:B------:R-:W-:-:S04]  /*21890*/  IMAD.MOV.U32 R3, RZ, RZ, R20 ;  /* 0x000000ffff037224 */ /* 0x000fc800078e0014 */
[----:B------:R0:W-:Y:S02]  /*218a0*/  STL [R1+0x2e8c], R6 ;  /* 0x002e8c0601007387 */ /* 0x0001e40000100800 */
[----:B0-----:R-:W-:Y:S01]  /*218b0*/  IMAD.MOV.U32 R6, RZ, RZ, R3 ;  /* 0x000000ffff067224 */ /* 0x001fe200078e0003 */
[----:B---3--:R-:W-:-:S05]  /*218c0*/  LEA R3, P0, R27, R18, 0x1 ;  /* 0x000000121b037211 */ /* 0x008fca00078008ff */
[----:B------:R0:W-:Y:S04]  /*218d0*/  STL [R1+0x2e90], R3 ;  /* 0x002e900301007387 */ /* 0x0001e80000100800 */
[----:B0-----:R-:W3:Y:S01]  /*218e0*/  LDL.LU R3, [R1+0x2f28] ;  /* 0x002f280001037983 */ /* 0x001ee20000300800 */
[----:B------:R-:W-:-:S05]  /*218f0*/  LEA.HI.X.SX32 R7, R7, R19, 0x1, P1 ;  /* 0x0000001307077211 */ /* 0x000fca00008f0eff */
[----:B------:R0:W-:Y:S02]  /*21900*/  STL [R1+0x2e84], R7 ;  /* 0x002e840701007387 */ /* 0x0001e40000100800 */
[----:B0-----:R-:W-:Y:S02]  /*21910*/  IMAD.MOV.U32 R7, RZ, RZ, R26 ;  /* 0x000000ffff077224 */ /* 0x001fe400078e001a */
[----:B------:R-:W-:Y:S02]  /*21920*/  IMAD.MOV.U32 R26, RZ, RZ, R15 ;  /* 0x000000ffff1a7224 */ /* 0x000fe400078e000f */
[----:B------:R-:W-:Y:S01]  /*21930*/  IMAD.MOV.U32 R15, RZ, RZ, R11 ;  /* 0x000000ffff0f7224 */ /* 0x000fe200078e000b */
[----:B---3--:R-:W-:-:S05]  /*21940*/  LEA R11, P1, R3, R18, 0x1 ;  /* 0x00000012030b7211 */ /* 0x008fca00078208ff */
[----:B------:R0:W-:Y:S04]  /*21950*/  STL [R1+0x2e88], R11 ;  /* 0x002e880b01007387 */ /* 0x0001e80000100800 */
[----:B0-----:R-:W3:Y:S01]  /*21960*/  LDL.LU R11, [R1+0x2f24] ;  /* 0x002f2400010b7983 */ /* 0x001ee20000300800 */
[----:B------:R-:W-:Y:S01]  /*21970*/  LEA.HI.X.SX32 R8, R8, R19, 0x1, P2 ;  /* 0x0000001308087211 */ /* 0x000fe200010f0eff */
[----:B------:R-:W-:Y:S02]  /*21980*/  IMAD R20, R16, 0x8, R0 ;  /* 0x0000000810147824 */ /* 0x000fe400078e0200 */
[----:B------:R-:W-:Y:S02]  /*21990*/  IMAD.MOV.U32 R0, RZ, RZ, R21 ;  /* 0x000000ffff007224 */ /* 0x000fe400078e0015 */
[----:B------:R0:W-:Y:S02]  /*219a0*/  STL [R1+0x2e7c], R8 ;  /* 0x002e7c0801007387 */ /* 0x0001e40000100800 */
[----:B0-----:R-:W-:Y:S01]  /*219b0*/  IMAD.MOV.U32 R8, RZ, RZ, R0 ;  /* 0x000000ffff087224 */ /* 0x001fe200078e0000 */
[----:B---3--:R-:W-:-:S05]  /*219c0*/  LEA R0, P2, R11, R18, 0x1 ;  /* 0x000000120b007211 */ /* 0x008fca00078408ff */
[----:B------:R0:W-:Y:S04]  /*219d0*/  STL [R1+0x2e80], R0 ;  /* 0x002e800001007387 */ /* 0x0001e80000100800 */
[----:B0-----:R-:W3:Y:S01]  /*219e0*/  LDL.LU R0, [R1+0x2f20] ;  /* 0x002f200001007983 */ /* 0x001ee20000300800 */
[----:B------:R-:W-:-:S05]  /*219f0*/  LEA.HI.X.SX32 R25, R25, R19, 0x1, P3 ;  /* 0x0000001319197211 */ /* 0x000fca00018f0eff */
[----:B------:R0:W-:Y:S01]  /*21a00*/  STL [R1+0x2e74], R25 ;  /* 0x002e741901007387 */ /* 0x0001e20000100800 */
[----:B------:R-:W-:Y:S02]  /*21a10*/  IMAD.MOV.U32 R29, RZ, RZ, R23 ;  /* 0x000000ffff1d7224 */ /* 0x000fe400078e0017 */
[----:B0-----:R-:W-:Y:S01]  /*21a20*/  IMAD.MOV.U32 R25, RZ, RZ, R7 ;  /* 0x000000ffff197224 */ /* 0x001fe200078e0007 */
[----:B---3--:R-:W-:-:S05]  /*21a30*/  LEA R7, P3, R0, R18, 0x1 ;  /* 0x0000001200077211 */ /* 0x008fca00078608ff */
[----:B------:R0:W-:Y:S02]  /*21a40*/  STL [R1+0x2e78], R7 ;  /* 0x002e780701007387 */ /* 0x0001e40000100800 */
[----:B0-----:R-:W-:Y:S01]  /*21a50*/  IMAD.MOV.U32 R7, RZ, RZ, R6 ;  /* 0x000000ffff077224 */ /* 0x001fe200078e0006 */
[-C--:B------:R-:W-:Y:S01]  /*21a60*/  LEA.HI.X.SX32 R6, R9, R19.reuse, 0x1, P5 ;  /* 0x0000001309067211 */ /* 0x080fe200028f0eff */
[----:B------:R-:W-:Y:S02]  /*21a70*/  IMAD.MOV.U32 R9, RZ, RZ, R4 ;  /* 0x000000ffff097224 */ /* 0x000fe400078e0004 */
[----:B------:R-:W-:Y:S01]  /*21a80*/  IMAD.MOV.U32 R4, RZ, RZ, R29 ;  /* 0x000000ffff047224 */ /* 0x000fe200078e001d */
[----:B------:R-:W-:Y:S01]  /*21a90*/  LEA R29, P5, R20, R18, 0x1 ;  /* 0x00000012141d7211 */ /* 0x000fe200078a08ff */
[----:B------:R-:W-:Y:S04]  /*21aa0*/  STL [R1+0x2e6c], R6 ;  /* 0x002e6c0601007387 */ /* 0x000fe80000100800 */
[----:B------:R0:W-:Y:S04]  /*21ab0*/  STL [R1+0x2e70], R29 ;  /* 0x002e701d01007387 */ /* 0x0001e80000100800 */
[----:B0-----:R-:W3:Y:S01]  /*21ac0*/  LDL.LU R29, [R1+0x2f1c] ;  /* 0x002f1c00011d7983 */ /* 0x001ee20000300800 */
[----:B------:R-:W-:-:S05]  /*21ad0*/  LEA.HI.X.SX32 R10, R10, R19, 0x1, P4 ;  /* 0x000000130a0a7211 */ /* 0x000fca00020f0eff */
[----:B------:R0:W-:Y:S01]  /*21ae0*/  STL [R1+0x2e64], R10 ;  /* 0x002e640a01007387 */ /* 0x0001e20000100800 */
[----:B------:R-:W-:Y:S01]  /*21af0*/  LEA.HI.X.SX32 R27, R27, R19, 0x1, P0 ;  /* 0x000000131b1b7211 */ /* 0x000fe200000f0eff */
[----:B------:R-:W-:Y:S02]  /*21b00*/  IMAD R21, R16, 0x8, R20 ;  /* 0x0000000810157824 */ /* 0x000fe400078e0214 */
[----:B0-----:R-:W-:Y:S02]  /*21b10*/  IMAD.MOV.U32 R10, RZ, RZ, R5 ;  /* 0x000000ffff0a7224 */ /* 0x001fe400078e0005 */
[----:B------:R-:W-:Y:S01]  /*21b20*/  IMAD.MOV.U32 R5, RZ, RZ, R2 ;  /* 0x000000ffff057224 */ /* 0x000fe200078e0002 */
[----:B---3--:R-:W-:-:S05]  /*21b30*/  LEA R2, P4, R29, R18, 0x1 ;  /* 0x000000121d027211 */ /* 0x008fca00078808ff */
[----:B------:R-:W-:Y:S04]  /*21b40*/  STL [R1+0x2e68], R2 ;  /* 0x002e680201007387 */ /* 0x000fe80000100800 */
[----:B------:R0:W-:Y:S02]  /*21b50*/  STL [R1+0x2e5c], R27 ;  /* 0x002e5c1b01007387 */ /* 0x0001e40000100800 */
[----:B0-----:R-:W-:Y:S01]  /*21b60*/  IMAD.MOV.U32 R27, RZ, RZ, R24 ;  /* 0x000000ffff1b7224 */ /* 0x001fe200078e0018 */
[----:B------:R-:W-:-:S05]  /*21b70*/  LEA R24, P0, R21, R18, 0x1 ;  /* 0x0000001215187211 */ /* 0x000fca00078008ff */
[----:B------:R0:W-:Y:S04]  /*21b80*/  STL [R1+0x2e60], R24 ;  /* 0x002e601801007387 */ /* 0x0001e80000100800 */
[----:B0-----:R-:W3:Y:S01]  /*21b90*/  LDL.LU R24, [R1+0x2f18] ;  /* 0x002f180001187983 */ /* 0x001ee20000300800 */
[-C--:B------:R-:W-:Y:S01]  /*21ba0*/  LEA.HI.X.SX32 R3, R3, R19.reuse, 0x1, P1 ;  /* 0x0000001303037211 */ /* 0x080fe200008f0eff */
[----:B------:R-:W-:Y:S01]  /*21bb0*/  IMAD R23, R16, 0x8, R21 ;  /* 0x0000000810177824 */ /* 0x000fe200078e0215 */
[----:B------:R-:W-:-:S03]  /*21bc0*/  LEA.HI.X.SX32 R11, R11, R19, 0x1, P2 ;  /* 0x000000130b0b7211 */ /* 0x000fc600010f0eff */
[----:B------:R0:W-:Y:S02]  /*21bd0*/  STL [R1+0x2e54], R3 ;  /* 0x002e540301007387 */ /* 0x0001e40000100800 */
[----:B0-----:R-:W-:-:S05]  /*21be0*/  LEA R3, P6, R23, R18, 0x1 ;  /* 0x0000001217037211 */ /* 0x001fca00078c08ff */
[----:B------:R-:W-:Y:S04]  /*21bf0*/  STL [R1+0x2e58], R3 ;  /* 0x002e580301007387 */ /* 0x000fe80000100800 */
[----:B------:R0:W-:Y:S01]  /*21c00*/  STL [R1+0x2e4c], R11 ;  /* 0x002e4c0b01007387 */ /* 0x0001e20000100800 */
[-C--:B------:R-:W-:Y:S02]  /*21c10*/  LEA.HI.X.SX32 R0, R0, R19.reuse, 0x1, P3 ;  /* 0x0000001300007211 */ /* 0x080fe400018f0eff */
[-C--:B------:R-:W-:Y:S01]  /*21c20*/  LEA.HI.X.SX32 R20, R20, R19.reuse, 0x1, P5 ;  /* 0x0000001314147211 */ /* 0x080fe200028f0eff */
[----:B0-----:R-:W-:Y:S02]  /*21c30*/  IMAD.MOV.U32 R11, RZ, RZ, R27 ;  /* 0x000000ffff0b7224 */ /* 0x001fe400078e001b */
[----:B------:R-:W-:Y:S01]  /*21c40*/  IMAD.MOV.U32 R27, RZ, RZ, R14 ;  /* 0x000000ffff1b7224 */ /* 0x000fe200078e000e */
[----:B------:R-:W-:Y:S01]  /*21c50*/  LEA.HI.X.SX32 R29, R29, R19, 0x1, P4 ;  /* 0x000000131d1d7211 */ /* 0x000fe200020f0eff */
[----:B-1----:R-:W-:-:S04]  /*21c60*/  IMAD R6, RZ, RZ, -UR4 ;  /* 0x80000004ff067e24 */ /* 0x002fc8000f8e02ff */
[----:B------:R-:W-:-:S04]  /*21c70*/  IMAD R2, R6, 0x10, R23 ;  /* 0x0000001006027824 */ /* 0x000fc800078e0217 */
[----:B------:R-:W-:Y:S01]  /*21c80*/  IMAD R3, R6, 0x8, R2 ;  /* 0x0000000806037824 */ /* 0x000fe200078e0202 */
[----:B---3--:R-:W-:-:S05]  /*21c90*/  LEA R14, P1, R24, R18, 0x1 ;  /* 0x00000012180e7211 */ /* 0x008fca00078208ff */
[----:B------:R0:W-:Y:S04]  /*21ca0*/  STL [R1+0x2e50], R14 ;  /* 0x002e500e01007387 */ /* 0x0001e80000100800 */
[----:B0-----:R-:W3:Y:S04]  /*21cb0*/  LDL.LU R14, [R1+0x2f14] ;  /* 0x002f1400010e7983 */ /* 0x001ee80000300800 */
[----:B------:R-:W-:Y:S04]  /*21cc0*/  STL [R1+0x2e48], R0 ;  /* 0x002e480001007387 */ /* 0x000fe80000100800 */
[----:B------:R0:W-:Y:S04]  /*21cd0*/  STL [R1+0x2e44], R20 ;  /* 0x002e441401007387 */ /* 0x0001e80000100800 */
[----:B0-----:R-:W4:Y:S04]  /*21ce0*/  LDL.LU R20, [R1+0x7fc] ;  /* 0x0007fc0001147983 */ /* 0x001f280000300800 */
[----:B------:R0:W-:Y:S02]  /*21cf0*/  STL [R1+0x2e40], R29 ;  /* 0x002e401d01007387 */ /* 0x0001e40000100800 */
[----:B0-----:R-:W-:Y:S01]  /*21d00*/  IMAD.MOV.U32 R29, RZ, RZ, R7 ;  /* 0x000000ffff1d7224 */ /* 0x001fe200078e0007 */
[----:B------:R-:W-:-:S05]  /*21d10*/  LEA.HI.X.SX32 R7, R21, R19, 0x1, P0 ;  /* 0x0000001315077211 */ /* 0x000fca00000f0eff */
[----:B------:R0:W-:Y:S01]  /*21d20*/  STL [R1+0x2e3c], R7 ;  /* 0x002e3c0701007387 */ /* 0x0001e20000100800 */
[-C--:B------:R-:W-:Y:S02]  /*21d30*/  LEA.HI.X.SX32 R24, R24, R19.reuse, 0x1, P1 ;  /* 0x0000001318187211 */ /* 0x080fe400008f0eff */
[----:B0-----:R-:W-:Y:S02]  /*21d40*/  LEA.HI.X.SX32 R7, R23, R19, 0x1, P6 ;  /* 0x0000001317077211 */ /* 0x001fe400030f0eff */
[----:B------:R-:W-:-:S03]  /*21d50*/  LEA R23, P0, R2, R18, 0x1 ;  /* 0x0000001202177211 */ /* 0x000fc600078008ff */
[----:B------:R0:W-:Y:S04]  /*21d60*/  STL [R1+0x2e30], R7 ;  /* 0x002e300701007387 */ /* 0x0001e80000100800 */
[----:B------:R-:W-:Y:S01]  /*21d70*/  STL [R1+0x2e34], R23 ;  /* 0x002e341701007387 */ /* 0x000fe20000100800 */
[----:B0-----:R-:W-:-:S05]  /*21d80*/  LEA R7, P2, R3, R18, 0x1 ;  /* 0x0000001203077211 */ /* 0x001fca00078408ff */
[----:B------:R0:W-:Y:S04]  /*21d90*/  STL [R1+0x2e38], R7 ;  /* 0x002e380701007387 */ /* 0x0001e80000100800 */
[----:B0-----:R-:W5:Y:S04]  /*21da0*/  LDL.LU R7, [R1+0x68] ;  /* 0x0000680001077983 */ /* 0x001f680000300800 */
[----:B------:R0:W-:Y:S04]  /*21db0*/  STL [R1+0x2e2c], R24 ;  /* 0x002e2c1801007387 */ /* 0x0001e80000100800 */
[----:B0-----:R-:W2:Y:S01]  /*21dc0*/  LDL.LU R24, [R1+0x7e0] ;  /* 0x0007e00001187983 */ /* 0x001ea20000300800 */
[----:B------:R-:W-:Y:S01]  /*21dd0*/  IMAD R0, R6, 0x8, R3 ;  /* 0x0000000806007824 */ /* 0x000fe200078e0203 */
[----:B------:R-:W-:Y:S01]  /*21de0*/  LEA.HI.X.SX32 R2, R2, R19, 0x1, P0 ;  /* 0x0000001302027211 */ /* 0x000fe200000f0eff */
[----:B------:R-:W-:-:S02]  /*21df0*/  IMAD.MOV.U32 R21, RZ, RZ, R4 ;  /* 0x000000ffff157224 */ /* 0x000fc400078e0004 */
[C---:B------:R-:W-:Y:S02]  /*21e00*/  IMAD R4, R6.reuse, 0x8, R0 ;  /* 0x0000000806047824 */ /* 0x040fe400078e0200 */
[----:B------:R0:W-:Y:S01]  /*21e10*/  STL [R1+0x2e28], R2 ;  /* 0x002e280201007387 */ /* 0x0001e20000100800 */
[----:B------:R-:W-:Y:S02]  /*21e20*/  IMAD.MOV.U32 R23, RZ, RZ, R5 ;  /* 0x000000ffff177224 */ /* 0x000fe400078e0005 */
[----:B------:R-:W-:Y:S01]  /*21e30*/  IMAD R5, R6, 0x8, R4 ;  /* 0x0000000806057824 */ /* 0x000fe200078e0204 */
[----:B0-----:R-:W-:-:S05]  /*21e40*/  LEA.HI.X.SX32 R2, R3, R19, 0x1, P2 ;  /* 0x0000001303027211 */ /* 0x001fca00010f0eff */
[----:B------:R0:W-:Y:S02]  /*21e50*/  STL [R1+0x2e24], R2 ;  /* 0x002e240201007387 */ /* 0x0001e40000100800 */
[----:B0-----:R-:W-:Y:S02]  /*21e60*/  IMAD R2, R6, 0x8, R5 ;  /* 0x0000000806027824 */ /* 0x001fe400078e0205 */
[----:B------:R-:W3:Y:S01]  /*21e70*/  LDL.LU R6, [R1+0x60] ;  /* 0x0000600001067983 */ /* 0x000ee20000300800 */
[----:B--2---:R-:W-:Y:S01]  /*21e80*/  IMAD.MOV.U32 R3, RZ, RZ, R24 ;  /* 0x000000ffff037224 */ /* 0x004fe200078e0018 */
[----:B------:R-:W-:-:S05]  /*21e90*/  LEA R24, P0, R0, R18, 0x1 ;  /* 0x0000001200187211 */ /* 0x000fca00078008ff */
[----:B------:R0:W-:Y:S02]  /*21ea0*/  STL [R1+0x2e18], R24 ;  /* 0x002e181801007387 */ /* 0x0001e40000100800 */
[----:B0-----:R-:W-:Y:S02]  /*21eb0*/  IMAD.MOV.U32 R24, RZ, RZ, R21 ;  /* 0x000000ffff187224 */ /* 0x001fe400078e0015 */
[----:B------:R-:W-:Y:S02]  /*21ec0*/  IMAD.MOV.U32 R21, RZ, RZ, R8 ;  /* 0x000000ffff157224 */ /* 0x000fe400078e0008 */
[----:B------:R-:W-:Y:S01]  /*21ed0*/  IMAD.MOV.U32 R8, RZ, RZ, R15 ;  /* 0x000000ffff087224 */ /* 0x000fe200078e000f */
[----:B------:R-:W-:-:S05]  /*21ee0*/  LEA R15, P1, R4, R18, 0x1 ;  /* 0x00000012040f7211 */ /* 0x000fca00078208ff */
[----:B------:R0:W-:Y:S01]  /*21ef0*/  STL [R1+0x2e1c], R15 ;  /* 0x002e1c0f01007387 */ /* 0x0001e20000100800 */
[----:B------:R-:W-:Y:S02]  /*21f00*/  LEA.HI.X.SX32 R0, R0, R19, 0x1, P0 ;  /* 0x0000001300007211 */ /* 0x000fe400000f0eff */
[-C--:B0-----:R-:W-:Y:S02]  /*21f10*/  LEA R15, P2, R5, R18.reuse, 0x1 ;  /* 0x00000012050f7211 */ /* 0x081fe400078408ff */
[----:B------:R-:W-:-:S03]  /*21f20*/  LEA R18, P3, R2, R18, 0x1 ;  /* 0x0000001202127211 */ /* 0x000fc600078608ff */
[----:B------:R0:W-:Y:S04]  /*21f30*/  STL [R1+0x2e20], R15 ;  /* 0x002e200f01007387 */ /* 0x0001e80000100800 */
[----:B0-----:R-:W3:Y:S04]  /*21f40*/  LDL.LU R15, [R1+0x2f10] ;  /* 0x002f1000010f7983 */ /* 0x001ee80000300800 */
[----:B------:R0:W-:Y:S04]  /*21f50*/  STL [R1+0x2e14], R18 ;  /* 0x002e141201007387 */ /* 0x0001e80000100800 */
[----:B0-----:R-:W2:Y:S04]  /*21f60*/  LDL.LU R18, [R1+0x7e8] ;  /* 0x0007e80001127983 */ /* 0x001ea80000300800 */
[----:B------:R0:W-:Y:S04]  /*21f70*/  STL [R1+0x2e08], R0 ;  /* 0x002e080001007387 */ /* 0x0001e80000100800 */
[----:B0-----:R-:W2:Y:S01]  /*21f80*/  LDL.LU R0, [R1+0x7e4] ;  /* 0x0007e40001007983 */ /* 0x001ea20000300800 */
[----:B------:R-:W-:Y:S01]  /*21f90*/  LEA.HI.X.SX32 R4, R4, R19, 0x1, P1 ;  /* 0x0000001304047211 */ /* 0x000fe200008f0eff */
[----:B------:R-:W-:-:S04]  /*21fa0*/  IMAD R22, R22, UR6, RZ ;  /* 0x0000000616167c24 */ /* 0x000fc8000f8e02ff */
[----:B------:R0:W-:Y:S01]  /*21fb0*/  STL [R1+0x2e0c], R4 ;  /* 0x002e0c0401007387 */ /* 0x0001e20000100800 */
[----:B------:R-:W-:Y:S01]  /*21fc0*/  IMAD.WIDE R16, R22, 0x2, R12 ;  /* 0x0000000216107825 */ /* 0x000fe200078e020c */
[----:B0-----:R-:W-:-:S05]  /*21fd0*/  LEA.HI.X.SX32 R4, R5, R19, 0x1, P2 ;  /* 0x0000001305047211 */ /* 0x001fca00010f0eff */
[----:B------:R5:W-:Y:S02]  /*21fe0*/  STL [R1+0x2e10], R4 ;  /* 0x002e100401007387 */ /* 0x000be40000100800 */
[----:B-----5:R-:W-:Y:S02]  /*21ff0*/  IMAD R4, R7, UR6, RZ ;  /* 0x0000000607047c24 */ /* 0x020fe4000f8e02ff */
[----:B--2---:R-:W-:Y:S01]  /*22000*/  IMAD.MOV.U32 R5, RZ, RZ, R0 ;  /* 0x000000ffff057224 */ /* 0x004fe200078e0000 */
[----:B------:R-:W-:-:S05]  /*22010*/  LEA.HI.X.SX32 R0, R2, R19, 0x1, P3 ;  /* 0x0000001302007211 */ /* 0x000fca00018f0eff */
[----:B------:R0:W-:Y:S04]  /*22020*/  STL [R1+0x2e04], R0 ;  /* 0x002e040001007387 */ /* 0x0001e80000100800 */
[----:B------:R-:W-:Y:S04]  /*22030*/  STL [R1+0x2e00], R16 ;  /* 0x002e001001007387 */ /* 0x000fe80000100800 */
[----:B------:R-:W2:Y:S01]  /*22040*/  LDL.LU R7, [R1+0x38] ;  /* 0x0000380001077983 */ /* 0x000ea20000300800 */
[----:B------:R-:W-:Y:S02]  /*22050*/  IMAD.MOV.U32 R19, RZ, RZ, R23 ;  /* 0x000000ffff137224 */ /* 0x000fe400078e0017 */
[----:B---3--:R-:W-:Y:S01]  /*22060*/  IMAD.WIDE R22, R22, 0x2, R14 ;  /* 0x0000000216167825 */ /* 0x008fe200078e020e */
[----:B------:R1:W-:Y:S04]  /*22070*/  STL [R1+0x2dfc], R17 ;  /* 0x002dfc1101007387 */ /* 0x0003e80000100800 */
[----:B0-----:R-:W3:Y:S01]  /*22080*/  LDL.LU R0, [R1+0x2c] ;  /* 0x00002c0001007983 */ /* 0x001ee20000300800 */
[----:B-1----:R-:W-:-:S03]  /*22090*/  IMAD.MOV.U32 R17, RZ, RZ, R3 ;  /* 0x000000ffff117224 */ /* 0x002fc600078e0003 */
[----:B------:R0:W-:Y:S01]  /*220a0*/  STL [R1+0x2df8], R22 ;  /* 0x002df81601007387 */ /* 0x0001e20000100800 */
[----:B------:R-:W-:-:S03]  /*220b0*/  IMAD.WIDE R2, R4, 0x2, R12 ;  /* 0x0000000204027825 */ /* 0x000fc600078e020c */
[----:B------:R1:W-:Y:S01]  /*220c0*/  STL [R1+0x2df0], R23 ;  /* 0x002df01701007387 */ /* 0x0003e20000100800 */
[----:B------:R-:W-:Y:S02]  /*220d0*/  IMAD.MOV.U32 R16, RZ, RZ, R17 ;  /* 0x000000ffff107224 */ /* 0x000fe400078e0011 */
[----:B------:R-:W-:Y:S02]  /*220e0*/  IMAD.MOV.U32 R17, RZ, RZ, R5 ;  /* 0x000000ffff117224 */ /* 0x000fe400078e0005 */
[----:B------:R-:W-:Y:S02]  /*220f0*/  IMAD R6, R6, UR6, RZ ;  /* 0x0000000606067c24 */ /* 0x000fe4000f8e02ff */
[----:B------:R-:W-:Y:S01]  /*22100*/  IMAD.WIDE R4, R4, 0x2, R14 ;  /* 0x0000000204047825 */ /* 0x000fe200078e020e */
[----:B0-----:R-:W5:Y:S04]  /*22110*/  LDL.LU R22, [R1] ;  /* 0x0000000001167983 */ /* 0x001f680000300800 */
[----:B-1----:R-:W3:Y:S04]  /*22120*/  LDL.LU R23, [R1+0x214] ;  /* 0x0002140001177983 */ /* 0x002ee80000300800 */
[----:B------:R-:W-:Y:S04]  /*22130*/  STL [R1+0x2df4], R2 ;  /* 0x002df40201007387 */ /* 0x000fe80000100800 */
[----:B------:R0:W-:Y:S04]  /*22140*/  STL [R1+0x2de8], R3 ;  /* 0x002de80301007387 */ /* 0x0001e80000100800 */
[----:B------:R2:W-:Y:S01]  /*22150*/  STL [R1+0x2dec], R4 ;  /* 0x002dec0401007387 */ /* 0x0005e20000100800 */
[----:B0-----:R-:W-:-:S03]  /*22160*/  IMAD.WIDE R2, R6, 0x2, R12 ;  /* 0x0000000206027825 */ /* 0x001fc600078e020c */
[----:B------:R-:W-:Y:S04]  /*22170*/  STL [R1+0x2de4], R5 ;  /* 0x002de40501007387 */ /* 0x000fe80000100800 */
[----:B------:R-:W-:Y:S04]  /*22180*/  STL [R1+0x2de0], R2 ;  /* 0x002de00201007387 */ /* 0x000fe80000100800 */
[----:B------:R0:W-:Y:S01]  /*22190*/  STL [R1+0x2ddc], R3 ;  /* 0x002ddc0301007387 */ /* 0x0001e20000100800 */
[----:B--2---:R-:W-:Y:S02]  /*221a0*/  IMAD R4, R7, UR6, RZ ;  /* 0x0000000607047c24 */ /* 0x004fe4000f8e02ff */
[----:B------:R-:W-:-:S04]  /*221b0*/  IMAD.WIDE R6, R6, 0x2, R14 ;  /* 0x0000000206067825 */ /* 0x000fc800078e020e */
[C---:B0-----:R-:W-:Y:S01]  /*221c0*/  IMAD.WIDE R2, R4.reuse, 0x2, R12 ;  /* 0x0000000204027825 */ /* 0x041fe200078e020c */
[----:B------:R-:W-:Y:S03]  /*221d0*/  STL [R1+0x2dc8], R6 ;  /* 0x002dc80601007387 */ /* 0x000fe60000100800 */
[----:B------:R-:W-:Y:S01]  /*221e0*/  IMAD.WIDE R4, R4, 0x2, R14 ;  /* 0x0000000204047825 */ /* 0x000fe200078e020e */
[----:B------:R0:W-:Y:S04]  /*221f0*/  STL [R1+0x2dc4], R7 ;  /* 0x002dc40701007387 */ /* 0x0001e80000100800 */
[----:B0-----:R-:W2:Y:S04]  /*22200*/  LDL.LU R7, [R1+0x28] ;  /* 0x0000280001077983 */ /* 0x001ea80000300800 */
[----:B------:R-:W-:Y:S04]  /*22210*/  STL [R1+0x2dd8], R2 ;  /* 0x002dd80201007387 */ /* 0x000fe80000100800 */
[----:B------:R-:W-:Y:S04]  /*22220*/  STL [R1+0x2dcc], R3 ;  /* 0x002dcc0301007387 */ /* 0x000fe80000100800 */
[----:B------:R-:W-:Y:S04]  /*22230*/  STL [R1+0x2dd4], R4 ;  /* 0x002dd40401007387 */ /* 0x000fe80000100800 */
[----:B------:R0:W-:Y:S04]  /*22240*/  STL [R1+0x2dd0], R5 ;  /* 0x002dd00501007387 */ /* 0x0001e80000100800 */
[----:B0-----:R-:W4:Y:S01]  /*22250*/  LDL.LU R5, [R1+0x24] ;  /* 0x0000240001057983 */ /* 0x001f220000300800 */
[----:B---3--:R-:W-:-:S04]  /*22260*/  IMAD R0, R0, UR6, RZ ;  /* 0x0000000600007c24 */ /* 0x008fc8000f8e02ff */
[----:B------:R-:W-:-:S05]  /*22270*/  IMAD.WIDE R2, R0, 0x2, R12 ;  /* 0x0000000200027825 */ /* 0x000fca00078e020c */
[----:B------:R-:W-:Y:S04]  /*22280*/  STL [R1+0x2dc0], R2 ;  /* 0x002dc00201007387 */ /* 0x000fe80000100800 */
[----:B------:R0:W-:Y:S01]  /*22290*/  STL [R1+0x2dbc], R3 ;  /* 0x002dbc0301007387 */ /* 0x0001e20000100800 */
[----:B--2---:R-:W-:Y:S02]  /*222a0*/  IMAD R4, R7, UR6, RZ ;  /* 0x0000000607047c24 */ /* 0x004fe4000f8e02ff */
[----:B------:R-:W-:-:S04]  /*222b0*/  IMAD.WIDE R6, R0, 0x2, R14 ;  /* 0x0000000200067825 */ /* 0x000fc800078e020e */
[----:B0-----:R-:W-:Y:S01]  /*222c0*/  IMAD.WIDE R2, R4, 0x2, R12 ;  /* 0x0000000204027825 */ /* 0x001fe200078e020c */
[----:B------:R-:W-:Y:S04]  /*222d0*/  STL [R1+0x2da8], R6 ;  /* 0x002da80601007387 */ /* 0x000fe80000100800 */
[----:B------:R0:W-:Y:S04]  /*222e0*/  STL [R1+0x2da4], R7 ;  /* 0x002da40701007387 */ /* 0x0001e80000100800 */
[----:B0-----:R-:W2:Y:S01]  /*222f0*/  LDL.LU R7, [R1+0x20] ;  /* 0x0000200001077983 */ /* 0x001ea20000300800 */
[----:B----4-:R-:W-:-:S02]  /*22300*/  IMAD R0, R5, UR6, RZ ;  /* 0x0000000605007c24 */ /* 0x010fc4000f8e02ff */
[----:B------:R-:W-:Y:S01]  /*22310*/  IMAD.WIDE R4, R4, 0x2, R14 ;  /* 0x0000000204047825 */ /* 0x000fe200078e020e */
[----:B------:R-:W-:Y:S04]  /*22320*/  STL [R1+0x2db0], R2 ;  /* 0x002db00201007387 */ /* 0x000fe80000100800 */
[----:B------:R-:W-:Y:S04]  /*22330*/  STL [R1+0x2dac], R3 ;  /* 0x002dac0301007387 */ /* 0x000fe80000100800 */
[----:B------:R-:W-:Y:S04]  /*22340*/  STL [R1+0x2db8], R4 ;  /* 0x002db80401007387 */ /* 0x000fe80000100800 */
[----:B------:R0:W-:Y:S04]  /*22350*/  STL [R1+0x2db4], R5 ;  /* 0x002db40501007387 */ /* 0x0001e80000100800 */
[----:B0-----:R-:W3:Y:S01]  /*22360*/  LDL.LU R5, [R1+0x1c] ;  /* 0x00001c0001057983 */ /* 0x001ee20000300800 */
        /* <DEDUP_REMOVED lines=8> */
[----:B0-----:R-:W2:Y:S04]  /*223f0*/  LDL.LU R7, [R1+0x18] ;  /* 0x0000180001077983 */ /* 0x001ea80000300800 */
[----:B------:R-:W-:Y:S01]  /*22400*/  STL [R1+0x2d90], R2 ;  /* 0x002d900201007387 */ /* 0x000fe20000100800 */
[----:B---3--:R-:W-:-:S02]  /*22410*/  IMAD R0, R5, UR6, RZ ;  /* 0x0000000605007c24 */ /* 0x008fc4000f8e02ff */
[----:B------:R-:W-:Y:S01]  /*22420*/  IMAD.WIDE R4, R4, 0x2, R14 ;  /* 0x0000000204047825 */ /* 0x000fe200078e020e */
        /* <DEDUP_REMOVED lines=426> */
[----:B------:R0:W-:Y:S04]  /*23ed0*/  STL [R1+0x2a60], R6 ;  /* 0x002a600601007387 */ /* 0x0001e80000100800 */
[----:B------:R1:W-:Y:S04]  /*23ee0*/  STL [R1+0xe3c], R7 ;  /* 0x000e3c0701007387 */ /* 0x0003e80000100800 */
[----:B0-----:R-:W2:Y:S04]  /*23ef0*/  LDL.LU R6, [R1+0x54c] ;  /* 0x00054c0001067983 */ /* 0x001ea80000300800 */
[----:B-1----:R-:W4:Y:S01]  /*23f00*/  LDL.LU R7, [R1+0x558] ;  /* 0x0005580001077983 */ /* 0x002f220000300800 */
[----:B---3--:R-:W-:-:S02]  /*23f10*/  IMAD R0, R5, UR6, RZ ;  /* 0x0000000605007c24 */ /* 0x008fc4000f8e02ff */
[----:B------:R-:W-:Y:S01]  /*23f20*/  IMAD.WIDE R4, R4, 0x2, R14 ;  /* 0x0000000204047825 */ /* 0x000fe200078e020e */
[----:B------:R-:W-:Y:S04]  /*23f30*/  STL [R1+0x2a54], R2 ;  /* 0x002a540201007387 */ /* 0x000fe80000100800 */
[----:B------:R0:W-:Y:S04]  /*23f40*/  STL [R1+0x2a4c], R3 ;  /* 0x002a4c0301007387 */ /* 0x0001e80000100800 */
[----:B------:R-:W-:Y:S04]  /*23f50*/  STL [R1+0x2a50], R4 ;  /* 0x002a500401007387 */ /* 0x000fe80000100800 */
[----:B------:R1:W-:Y:S01]  /*23f60*/  STL [R1+0xe40], R5 ;  /* 0x000e400501007387 */ /* 0x0003e20000100800 */
[----:B0-----:R-:W-:-:S05]  /*23f70*/  IMAD.WIDE R2, R0, 0x2, R12 ;  /* 0x0000000200027825 */ /* 0x001fca00078e020c */
[----:B------:R-:W-:Y:S01]  /*23f80*/  STL [R1+0x2a48], R2 ;  /* 0x002a480201007387 */ /* 0x000fe20000100800 */
[----:B-1----:R-:W-:-:S03]  /*23f90*/  IMAD.WIDE R4, R0, 0x2, R14 ;  /* 0x0000000200047825 */ /* 0x002fc600078e020e */
[----:B------:R-:W-:Y:S04]  /*23fa0*/  STL [R1+0xe44], R3 ;  /* 0x000e440301007387 */ /* 0x000fe80000100800 */
[----:B------:R-:W-:Y:S04]  /*23fb0*/  STL [R1+0xe4c], R4 ;  /* 0x000e4c0401007387 */ /* 0x000fe80000100800 */
[----:B------:R0:W-:Y:S04]  /*23fc0*/  STL [R1+0xe48], R5 ;  /* 0x000e480501007387 */ /* 0x0001e80000100800 */
[----:B0-----:R-:W3:Y:S01]  /*23fd0*/  LDL.LU R5, [R1+0x574] ;  /* 0x0005740001057983 */ /* 0x001ee20000300800 */
[----:B--2---:R-:W-:-:S04]  /*23fe0*/  IMAD R6, R6, UR6, RZ ;  /* 0x0000000606067c24 */ /* 0x004fc8000f8e02ff */
[----:B------:R-:W-:-:S04]  /*23ff0*/  IMAD.WIDE R2, R6, 0x2, R12 ;  /* 0x0000000206027825 */ /* 0x000fc800078e020c */
[----:B----4-:R-:W-:Y:S02]  /*24000*/  IMAD R0, R7, UR6, RZ ;  /* 0x0000000607007c24 */ /* 0x010fe4000f8e02ff */
[----:B------:R-:W-:Y:S01]  /*24010*/  IMAD.WIDE R6, R6, 0x2, R14 ;  /* 0x0000000206067825 */ /* 0x000fe200078e020e */
[----:B------:R-:W-:Y:S04]  /*24020*/  STL [R1+0xe54], R2 ;  /* 0x000e540201007387 */ /* 0x000fe80000100800 */
[----:B------:R0:W-:Y:S04]  /*24030*/  STL [R1+0xe50], R3 ;  /* 0x000e500301007387 */ /* 0x0001e80000100800 */
[----:B------:R-:W-:Y:S04]  /*24040*/  STL [R1+0xe5c], R6 ;  /* 0x000e5c0601007387 */ /* 0x000fe80000100800 */
[----:B------:R1:W-:Y:S01]  /*24050*/  STL [R1+0xe58], R7 ;  /* 0x000e580701007387 */ /* 0x0003e20000100800 */
[----:B0-----:R-:W-:-:S03]  /*24060*/  IMAD.WIDE R2, R0, 0x2, R12 ;  /* 0x0000000200027825 */ /* 0x001fc600078e020c */
[----:B-1----:R-:W2:Y:S04]  /*24070*/  LDL.LU R7, [R1+0x588] ;  /* 0x0005880001077983 */ /* 0x002ea80000300800 */
[----:B------:R-:W-:Y:S04]  /*24080*/  STL [R1+0xe64], R2 ;  /* 0x000e640201007387 */ /* 0x000fe80000100800 */
[----:B------:R-:W-:Y:S01]  /*24090*/  STL [R1+0xe60], R3 ;  /* 0x000e600301007387 */ /* 0x000fe20000100800 */
[----:B---3--:R-:W-:Y:S02]  /*240a0*/  IMAD R6, R5, UR6, RZ ;  /* 0x0000000605067c24 */ /* 0x008fe4000f8e02ff */
[----:B------:R-:W-:-:S05]  /*240b0*/  IMAD.WIDE R4, R0, 0x2, R14 ;  /* 0x0000000200047825 */ /* 0x000fca00078e020e */
        /* <DEDUP_REMOVED lines=12> */
[----:B------:R-:W-:Y:S04]  /*24180*/  STL [R1+0xe84], R2 ;  /* 0x000e840201007387 */ /* 0x000fe80000100800 */
[----:B------:R-:W-:Y:S01]  /*24190*/  STL [R1+0xe80], R3 ;  /* 0x000e800301007387 */ /* 0x000fe20000100800 */
[----:B---3--:R-:W-:-:S02]  /*241a0*/  IMAD R6, R5, UR6, RZ ;  /* 0x0000000605067c24 */ /* 0x008fc4000f8e02ff */
        /* <DEDUP_REMOVED lines=1505> */
[----:B------:R0:W-:Y:S04]  /*29fc0*/  STL [R1+0x1a4c], R4 ;  /* 0x001a4c0401007387 */ /* 0x0001e80000100800 */
[----:B------:R1:W-:Y:S04]  /*29fd0*/  STL [R1+0x1a48], R5 ;  /* 0x001a480501007387 */ /* 0x0003e80000100800 */
[----:B0-----:R-:W3:Y:S04]  /*29fe0*/  LDL.LU R4, [R1+0x4b0] ;  /* 0x0004b00001047983 */ /* 0x001ee80000300800 */
[----:B-1----:R-:W4:Y:S01]  /*29ff0*/  LDL.LU R5, [R1+0x4bc] ;  /* 0x0004bc0001057983 */ /* 0x002f220000300800 */
        /* <DEDUP_REMOVED lines=8> */
[----:B------:R-:W-:Y:S04]  /*2a080*/  STL [R1+0x1a64], R2 ;  /* 0x001a640201007387 */ /* 0x000fe80000100800 */
[----:B------:R-:W-:Y:S01]  /*2a090*/  STL [R1+0x1a60], R3 ;  /* 0x001a600301007387 */ /* 0x000fe20000100800 */
[----:B---3--:R-:W-:-:S02]  /*2a0a0*/  IMAD.MOV.U32 R7, RZ, RZ, R4 ;  /* 0x000000ffff077224 */ /* 0x008fc400078e0004 */
[----:B----4-:R-:W-:Y:S02]  /*2a0b0*/  IMAD R6, R5, UR6, RZ ;  /* 0x0000000605067c24 */ /* 0x010fe4000f8e02ff */
[----:B------:R-:W-:-:S05]  /*2a0c0*/  IMAD.WIDE R4, R0, 0x2, R14 ;  /* 0x0000000200047825 */ /* 0x000fca00078e020e */
[----:B------:R0:W-:Y:S04]  /*2a0d0*/  STL [R1+0x1a6c], R4 ;  /* 0x001a6c0401007387 */ /* 0x0001e80000100800 */
[----:B------:R1:W-:Y:S04]  /*2a0e0*/  STL [R1+0x1a68], R5 ;  /* 0x001a680501007387 */ /* 0x0003e80000100800 */
[----:B0-----:R-:W2:Y:S04]  /*2a0f0*/  LDL.LU R4, [R1+0x4a8] ;  /* 0x0004a80001047983 */ /* 0x001ea80000300800 */
[----:B-1----:R-:W3:Y:S01]  /*2a100*/  LDL.LU R5, [R1+0x4ac] ;  /* 0x0004ac0001057983 */ /* 0x002ee20000300800 */
[----:B------:R-:W-:-:S04]  /*2a110*/  IMAD.WIDE R2, R6, 0x2, R12 ;  /* 0x0000000206027825 */ /* 0x000fc800078e020c */
[----:B------:R-:W-:Y:S02]  /*2a120*/  IMAD R0, R7, UR6, RZ ;  /* 0x0000000607007c24 */ /* 0x000fe4000f8e02ff */
[----:B------:R-:W-:Y:S01]  /*2a130*/  IMAD.WIDE R6, R6, 0x2, R14 ;  /* 0x0000000206067825 */ /* 0x000fe200078e020e */
[----:B------:R-:W-:Y:S04]  /*2a140*/  STL [R1+0x1a74], R2 ;  /* 0x001a740201007387 */ /* 0x000fe80000100800 */
[----:B------:R0:W-:Y:S04]  /*2a150*/  STL [R1+0x1a70], R3 ;  /* 0x001a700301007387 */ /* 0x0001e80000100800 */
[----:B------:R-:W-:Y:S04]  /*2a160*/  STL [R1+0x1a7c], R6 ;  /* 0x001a7c0601007387 */ /* 0x000fe80000100800 */
[----:B------:R2:W-:Y:S01]  /*2a170*/  STL [R1+0x1a78], R7 ;  /* 0x001a780701007387 */ /* 0x0005e20000100800 */
[----:B0-----:R-:W-:-:S05]  /*2a180*/  IMAD.WIDE R2, R0, 0x2, R12 ;  /* 0x0000000200027825 */ /* 0x001fca00078e020c */
[----:B------:R-:W-:Y:S04]  /*2a190*/  STL [R1+0x1a84], R2 ;  /* 0x001a840201007387 */ /* 0x000fe80000100800 */
[----:B------:R-:W-:Y:S01]  /*2a1a0*/  STL [R1+0x1a80], R3 ;  /* 0x001a800301007387 */ /* 0x000fe20000100800 */
[----:B--2---:R-:W-:Y:S02]  /*2a1b0*/  IMAD.MOV.U32 R7, RZ, RZ, R4 ;  /* 0x000000ffff077224 */ /* 0x004fe400078e0004 */
[----:B---3--:R-:W-:Y:S02]  /*2a1c0*/  IMAD R6, R5, UR6, RZ ;  /* 0x0000000605067c24 */ /* 0x008fe4000f8e02ff */
        /* <DEDUP_REMOVED lines=1935> */
[----:B------:R0:W-:Y:S01]  /*31ac0*/  STL [R1+0x28c0], R3 ;  /* 0x0028c00301007387 */ /* 0x0001e20000100800 */
[----:B--2---:R-:W-:Y:S02]  /*31ad0*/  IMAD.MOV.U32 R7, RZ, RZ, R4 ;  /* 0x000000ffff077224 */ /* 0x004fe400078e0004 */
[----:B---3--:R-:W-:Y:S02]  /*31ae0*/  IMAD R6, R5, UR6, RZ ;  /* 0x0000000605067c24 */ /* 0x008fe4000f8e02ff */
[----:B------:R-:W-:-:S04]  /*31af0*/  IMAD.WIDE R4, R0, 0x2, R14 ;  /* 0x0000000200047825 */ /* 0x000fc800078e020e */
[----:B0-----:R-:W-:-:S04]  /*31b00*/  IMAD.WIDE R2, R6, 0x2, R12 ;  /* 0x0000000206027825 */ /* 0x001fc800078e020c */
[----:B------:R-:W-:Y:S02]  /*31b10*/  IMAD R0, R7, UR6, RZ ;  /* 0x0000000607007c24 */ /* 0x000fe4000f8e02ff */
[----:B------:R-:W-:Y:S01]  /*31b20*/  IMAD.WIDE R6, R6, 0x2, R14 ;  /* 0x0000000206067825 */ /* 0x000fe200078e020e */
[----:B------:R-:W-:Y:S04]  /*31b30*/  STL [R1+0x28cc], R4 ;  /* 0x0028cc0401007387 */ /* 0x000fe80000100800 */
[----:B------:R0:W-:Y:S04]  /*31b40*/  STL [R1+0x28c8], R5 ;  /* 0x0028c80501007387 */ /* 0x0001e80000100800 */
[----:B------:R-:W-:Y:S04]  /*31b50*/  STL [R1+0x28d4], R2 ;  /* 0x0028d40201007387 */ /* 0x000fe80000100800 */
[----:B------:R1:W-:Y:S04]  /*31b60*/  STL [R1+0x28d0], R3 ;  /* 0x0028d00301007387 */ /* 0x0003e80000100800 */
[----:B------:R2:W-:Y:S04]  /*31b70*/  STL [R1+0x28dc], R6 ;  /* 0x0028dc0601007387 */ /* 0x0005e80000100800 */
[----:B------:R3:W-:Y:S01]  /*31b80*/  STL [R1+0x28d8], R7 ;  /* 0x0028d80701007387 */ /* 0x0007e20000100800 */
[----:B0-----:R-:W-:-:S04]  /*31b90*/  IMAD.WIDE R4, R0, 0x2, R12 ;  /* 0x0000000200047825 */ /* 0x001fc800078e020c */
[----:B-1----:R-:W-:Y:S01]  /*31ba0*/  IMAD.WIDE R2, R0, 0x2, R14 ;  /* 0x0000000200027825 */ /* 0x002fe200078e020e */
[----:B--2---:R-:W2:Y:S04]  /*31bb0*/  LDL.LU R6, [R1+0x3c] ;  /* 0x00003c0001067983 */ /* 0x004ea80000300800 */
[----:B---3--:R-:W3:Y:S04]  /*31bc0*/  LDL.LU R7, [R1+0x4] ;  /* 0x0000040001077983 */ /* 0x008ee80000300800 */
[----:B------:R-:W4:Y:S04]  /*31bd0*/  LDL.LU R0, [R1+0x48] ;  /* 0x0000480001007983 */ /* 0x000f280000300800 */
[----:B------:R-:W-:Y:S04]  /*31be0*/  STL [R1+0x28e4], R4 ;  /* 0x0028e40401007387 */ /* 0x000fe80000100800 */
[----:B------:R0:W-:Y:S04]  /*31bf0*/  STL [R1+0x28e0], R5 ;  /* 0x0028e00501007387 */ /* 0x0001e80000100800 */
[----:B0-----:R-:W2:Y:S04]  /*31c00*/  LDL.LU R5, [R1+0x40] ;  /* 0x0000400001057983 */ /* 0x001ea80000300800 */
[----:B------:R-:W2:Y:S04]  /*31c10*/  LDL.LU R4, [R1+0x44] ;  /* 0x0000440001047983 */ /* 0x000ea80000300800 */
[----:B------:R-:W-:Y:S04]  /*31c20*/  STL [R1+0x28ec], R2 ;  /* 0x0028ec0201007387 */ /* 0x000fe80000100800 */
[----:B------:R0:W-:Y:S01]  /*31c30*/  STL [R1+0x28e8], R3 ;  /* 0x0028e80301007387 */ /* 0x0001e20000100800 */
[----:B----4-:R-:W-:-:S04]  /*31c40*/  IMAD R0, R0, UR6, RZ ;  /* 0x0000000600007c24 */ /* 0x010fc8000f8e02ff */
[----:B0-----:R-:W-:-:S05]  /*31c50*/  IMAD.WIDE R2, R0, 0x2, R12 ;  /* 0x0000000200027825 */ /* 0x001fca00078e020c */
[----:B------:R-:W-:Y:S04]  /*31c60*/  STL [R1+0x28f4], R2 ;  /* 0x0028f40201007387 */ /* 0x000fe80000100800 */
[----:B------:R0:W-:Y:S02]  /*31c70*/  STL [R1+0x28f0], R3 ;  /* 0x0028f00301007387 */ /* 0x0001e40000100800 */
[----:B0-----:R-:W-:-:S04]  /*31c80*/  IMAD.WIDE R2, R0, 0x2, R14 ;  /* 0x0000000200027825 */ /* 0x001fc800078e020e */
[----:B--2---:R-:W-:Y:S01]  /*31c90*/  IMAD R0, R4, UR6, RZ ;  /* 0x0000000604007c24 */ /* 0x004fe2000f8e02ff */
[----:B------:R-:W-:Y:S04]  /*31ca0*/  STL [R1+0x28fc], R2 ;  /* 0x0028fc0201007387 */ /* 0x000fe80000100800 */
[----:B------:R0:W-:Y:S02]  /*31cb0*/  STL [R1+0x28f8], R3 ;  /* 0x0028f80301007387 */ /* 0x0001e40000100800 */
[----:B0-----:R-:W-:-:S05]  /*31cc0*/  IMAD.WIDE R2, R0, 0x2, R12 ;  /* 0x0000000200027825 */ /* 0x001fca00078e020c */
[----:B------:R-:W-:Y:S04]  /*31cd0*/  STL [R1+0x2904], R2 ;  /* 0x0029040201007387 */ /* 0x000fe80000100800 */
[----:B------:R0:W-:Y:S02]  /*31ce0*/  STL [R1+0x2900], R3 ;  /* 0x0029000301007387 */ /* 0x0001e40000100800 */
[----:B0-----:R-:W-:-:S04]  /*31cf0*/  IMAD.WIDE R2, R0, 0x2, R14 ;  /* 0x0000000200027825 */ /* 0x001fc800078e020e */
[----:B------:R-:W-:Y:S01]  /*31d00*/  IMAD R0, R5, UR6, RZ ;  /* 0x0000000605007c24 */ /* 0x000fe2000f8e02ff */
        /* <DEDUP_REMOVED lines=13> */
[----:B---3--:R-:W-:Y:S01]  /*31de0*/  IMAD R0, R7, UR6, RZ ;  /* 0x0000000607007c24 */ /* 0x008fe2000f8e02ff */
[----:B------:R-:W-:Y:S04]  /*31df0*/  STL [R1+0x292c], R2 ;  /* 0x00292c0201007387 */ /* 0x000fe80000100800 */
[----:B------:R0:W-:Y:S02]  /*31e00*/  STL [R1+0x2928], R3 ;  /* 0x0029280301007387 */ /* 0x0001e40000100800 */
[----:B0-----:R-:W-:-:S05]  /*31e10*/  IMAD.WIDE R2, R0, 0x2, R12 ;  /* 0x0000000200027825 */ /* 0x001fca00078e020c */
[----:B------:R-:W-:Y:S04]  /*31e20*/  STL [R1+0x2934], R2 ;  /* 0x0029340201007387 */ /* 0x000fe80000100800 */
[----:B------:R0:W-:Y:S02]  /*31e30*/  STL [R1+0x2930], R3 ;  /* 0x0029300301007387 */ /* 0x0001e40000100800 */
[----:B0-----:R-:W-:-:S04]  /*31e40*/  IMAD.WIDE R2, R0, 0x2, R14 ;  /* 0x0000000200027825 */ /* 0x001fc800078e020e */
[----:B-----5:R-:W-:Y:S01]  /*31e50*/  IMAD R0, R22, UR6, RZ ;  /* 0x0000000616007c24 */ /* 0x020fe2000f8e02ff */
        /* <DEDUP_REMOVED lines=22> */
[----:B------:R0:W-:Y:S01]  /*31fc0*/  STL [R1+0x2968], R3 ;  /* 0x0029680301007387 */ /* 0x0001e20000100800 */
[----:B------:R-:W-:Y:S02]  /*31fd0*/  IMAD R4, R19, UR6, RZ ;  /* 0x0000000613047c24 */ /* 0x000fe4000f8e02ff */
[----:B0-----:R-:W-:-:S05]  /*31fe0*/  IMAD.WIDE R2, R0, 0x2, R12 ;  /* 0x0000000200027825 */ /* 0x001fca00078e020c */
[----:B------:R-:W-:Y:S04]  /*31ff0*/  STL [R1+0x2974], R2 ;  /* 0x0029740201007387 */ /* 0x000fe80000100800 */
[----:B------:R0:W-:Y:S02]  /*32000*/  STL [R1+0x2970], R3 ;  /* 0x0029700301007387 */ /* 0x0001e40000100800 */
[----:B0-----:R-:W-:-:S05]  /*32010*/  IMAD.WIDE R2, R0, 0x2, R14 ;  /* 0x0000000200027825 */ /* 0x001fca00078e020e */
        /* <DEDUP_REMOVED lines=87> */
[----:B------:R-:W-:Y:S02]  /*32590*/  IMAD R0, R28, UR6, RZ ;  /* 0x000000061c007c24 */ /* 0x000fe4000f8e02ff */
[----:B------:R-:W0:Y:S01]  /*325a0*/  S2R R28, SR_TID.X ;  /* 0x00000000001c7919 */ /* 0x000e220000002100 */
[----:B------:R-:W-:Y:S04]  /*325b0*/  STL [R1+0x2a44], R2 ;  /* 0x002a440201007387 */ /* 0x000fe80000100800 */
[----:B------:R1:W-:Y:S01]  /*325c0*/  STL [R1+0x2a40], R3 ;  /* 0x002a400301007387 */ /* 0x0003e20000100800 */
[----:B------:R-:W-:-:S04]  /*325d0*/  IMAD.WIDE R12, R0, 0x2, R12 ;  /* 0x00000002000c7825 */ /* 0x000fc800078e020c */
[----:B-1----:R-:W-:-:S04]  /*325e0*/  IMAD.WIDE R2, R4, 0x2, R14 ;  /* 0x0000000204027825 */ /* 0x002fc800078e020e */
[----:B------:R-:W-:Y:S01]  /*325f0*/  IMAD.WIDE R14, R0, 0x2, R14 ;  /* 0x00000002000e7825 */ /* 0x000fe200078e020e */
[----:B------:R0:W-:Y:S04]  /*32600*/  STL [R1+0xe08], R2 ;  /* 0x000e080201007387 */ /* 0x0001e80000100800 */
[----:B------:R1:W-:Y:S04]  /*32610*/  STL [R1+0xe04], R3 ;  /* 0x000e040301007387 */ /* 0x0003e80000100800 */
[----:B------:R1:W-:Y:S04]  /*32620*/  STL [R1+0xe10], R12 ;  /* 0x000e100c01007387 */ /* 0x0003e80000100800 */
[----:B------:R1:W-:Y:S04]  /*32630*/  STL [R1+0xe0c], R13 ;  /* 0x000e0c0d01007387 */ /* 0x0003e80000100800 */
[----:B------:R1:W-:Y:S04]  /*32640*/  STL [R1+0xe18], R14 ;  /* 0x000e180e01007387 */ /* 0x0003e80000100800 */
[----:B------:R1:W-:Y:S01]  /*32650*/  STL [R1+0xe14], R15 ;  /* 0x000e140f01007387 */ /* 0x0003e20000100800 */
[----:B0-----:R-:W-:-:S05]  /*32660*/  IMAD.SHL.U32 R2, R28, 0x10, RZ ;  /* 0x000000101c027824 */ /* 0x001fca00078e00ff */
[----:B------:R1:W-:Y:S01]  /*32670*/  STL [R1+0x2f08], R2 ;  /* 0x002f080201007387 */ /* 0x0003e20000100800 */
[----:B------:R-:W-:-:S05]  /*32680*/  IMAD.SHL.U32 R0, R28, 0x20, RZ ;  /* 0x000000201c007824 */ /* 0x000fca00078e00ff */
[----:B------:R-:W-:-:S05]  /*32690*/  LOP3.LUT R0, R0, 0x60, RZ, 0xc0, !PT ;  /* 0x0000006000007812 */ /* 0x000fca00078ec0ff */
[----:B------:R1:W-:Y:S04]  /*326a0*/  STL [R1+0x2f04], R0 ;  /* 0x002f040001007387 */ /* 0x0003e80000100800 */
[----:B------:R1:W-:Y:S01]  /*326b0*/  STL [R1+0x6b0], RZ ;  /* 0x0006b0ff01007387 */ /* 0x0003e20000100800 */
[----:B------:R-:W-:-:S03]  /*326c0*/  UMOV UR4, URZ ;  /* 0x000000ff00047c82 */ /* 0x000fc60008000000 */
[----:B------:R1:W-:Y:S04]  /*326d0*/  STL [R1+0x6b4], RZ ;  /* 0x0006b4ff01007387 */ /* 0x0003e80000100800 */
        /* <DEDUP_REMOVED lines=61> */
[----:B------:R1:W-:Y:S02]  /*32ab0*/  STL [R1+0x17c], RZ ;  /* 0x00017cff01007387 */ /* 0x0003e40000100800 */
.L_x_2:
[----:B------:R-:W-:Y:S01]  /*32ac0*/  STL [R1+0x3f20], R18 ;  /* 0x003f201201007387 */ /* 0x000fe20000100800 */
[----:B------:R-:W-:-:S03]  /*32ad0*/  UIMAD UR5, UR4, -0x100, UR11 ;  /* 0xffffff00040578a4 */ /* 0x000fc6000f8e020b */
[----:B------:R-:W-:Y:S04]  /*32ae0*/  STL [R1+0x3f2c], R18 ;  /* 0x003f2c1201007387 */ /* 0x000fe80000100800 */
        /* <DEDUP_REMOVED lines=13> */
[----:B0-----:R0:W-:Y:S04]  /*32bc0*/  STL [R1+0x3f88], R18 ;  /* 0x003f881201007387 */ /* 0x0011e80000100800 */
[----:B------:R-:W-:Y:S04]  /*32bd0*/  STL [R1+0x3da4], R13 ;  /* 0x003da40d01007387 */ /* 0x000fe80000100800 */
[----:B------:R-:W-:Y:S01]  /*32be0*/  STL [R1+0x3dac], R13 ;  /* 0x003dac0d01007387 */ /* 0x000fe20000100800 */
[----:B0-----:R-:W-:-:S03]  /*32bf0*/  PRMT R18, RZ, 0x7610, R18 ;  /* 0x00007610ff127816 */ /* 0x001fc60000000012 */
        /* <DEDUP_REMOVED lines=46> */
[----:B------:R0:W-:Y:S04]  /*32ee0*/  STL [R1+0x3f24], R13 ;  /* 0x003f240d01007387 */ /* 0x0001e80000100800 */
        /* <DEDUP_REMOVED lines=25> */
[----:B------:R-:W-:Y:S01]  /*33080*/  STL [R1+0x3e60], R15 ;  /* 0x003e600f01007387 */ /* 0x000fe20000100800 */
[----:B01----:R-:W0:Y:S03]  /*33090*/  S2R R13, SR_TID.X ;  /* 0x00000000000d7919 */ /* 0x003e260000002100 */
        /* <DEDUP_REMOVED lines=8> */
[----:B0----5:R-:W-:-:S02]  /*33120*/  SHF.R.U32.HI R0, RZ, 0x4, R13 ;  /* 0x00000004ff007819 */ /* 0x021fc4000001160d */
[----:B------:R-:W-:Y:S01]  /*33130*/  SHF.R.U32.HI R5, RZ, 0x4, R13 ;  /* 0x00000004ff057819 */ /* 0x000fe2000001160d */
[----:B------:R-:W-:Y:S01]  /*33140*/  STL [R1+0x3ea8], R15 ;  /* 0x003ea80f01007387 */ /* 0x000fe20000100800 */
[----:B------:R-:W-:-:S03]  /*33150*/  SGXT.U32 R0, R0, 0x3 ;  /* 0x000000030000781a */ /* 0x000fc60000000000 */
[----:B------:R-:W-:Y:S01]  /*33160*/  STL [R1+0x3eb0], R15 ;  /* 0x003eb00f01007387 */ /* 0x000fe20000100800 */
[----:B------:R-:W-:Y:S01]  /*33170*/  LOP3.LUT R2, R0, 0xe8, RZ, 0xfc, !PT ;  /* 0x000000e800027812 */ /* 0x000fe200078efcff */
[C---:B------:R-:W-:Y:S02]  /*33180*/  VIADD R3, R5.reuse, 0x78 ;  /* 0x0000007805037836 */ /* 0x040fe40000000000 */
[----:B------:R-:W-:Y:S01]  /*33190*/  STL [R1+0x3eb8], R15 ;  /* 0x003eb80f01007387 */ /* 0x000fe20000100800 */
[----:B------:R-:W-:Y:S01]  /*331a0*/  ISETP.GE.AND P6, PT, R2, UR5, PT ;  /* 0x0000000502007c0c */ /* 0x000fe2000bfc6270 */
[----:B------:R-:W-:Y:S01]  /*331b0*/  VIADD R4, R5, 0x38 ;  /* 0x0000003805047836 */ /* 0x000fe20000000000 */
[----:B------:R-:W-:Y:S01]  /*331c0*/  LOP3.LUT R2, R0, 0x8, RZ, 0xfc, !PT ;  /* 0x0000000800027812 */ /* 0x000fe200078efcff */
[----:B------:R-:W-:Y:S01]  /*331d0*/  STL [R1+0x3ec0], R15 ;  /* 0x003ec00f01007387 */ /* 0x000fe20000100800 */
[----:B------:R-:W-:Y:S02]  /*331e0*/  ISETP.GE.AND P0, PT, R3, UR5, PT ;  /* 0x0000000503007c0c */ /* 0x000fe4000bf06270 */
[----:B------:R-:W-:Y:S01]  /*331f0*/  ISETP.GE.AND P3, PT, R2, UR5, PT ;  /* 0x0000000502007c0c */ /* 0x000fe2000bf66270 */
[----:B------:R-:W-:Y:S01]  /*33200*/  STL [R1+0x3ec8], R15 ;  /* 0x003ec80f01007387 */ /* 0x000fe20000100800 */
[----:B------:R-:W-:-:S02]  /*33210*/  LOP3.LUT R2, R0, 0x10, RZ, 0xfc, !PT ;  /* 0x0000001000027812 */ /* 0x000fc400078efcff */
[----:B------:R-:W-:Y:S01]  /*33220*/  LOP3.LUT R3, R0, 0x18, RZ, 0xfc, !PT ;  /* 0x0000001800037812 */ /* 0x000fe200078efcff */
[----:B------:R-:W-:Y:S01]  /*33230*/  STL [R1+0x3ed0], R15 ;  /* 0x003ed00f01007387 */ /* 0x000fe20000100800 */
[----:B------:R-:W-:Y:S02]  /*33240*/  ISETP.GE.AND P4, PT, R2, UR5, PT ;  /* 0x0000000502007c0c */ /* 0x000fe4000bf86270 */
[----:B------:R-:W-:Y:S01]  /*33250*/  ISETP.GE.AND P2, PT, R4, UR5, PT ;  /* 0x0000000504007c0c */ /* 0x000fe2000bf46270 */
[----:B------:R-:W-:Y:S01]  /*33260*/  STL [R1+0x3ed8], R15 ;  /* 0x003ed80f01007387 */ /* 0x000fe20000100800 */
[----:B------:R-:W-:Y:S01]  /*33270*/  ISETP.GE.AND P5, PT, R3, UR5, PT ;  /* 0x0000000503007c0c */ /* 0x000fe2000bfa6270 */
[----:B------:R-:W-:Y:S02]  /*33280*/  VIADD R4, R5, 0xb8 ;  /* 0x000000b805047836 */ /* 0x000fe40000000000 */
[----:B------:R-:W-:Y:S03]  /*33290*/  STL [R1+0x3ee0], R15 ;  /* 0x003ee00f01007387 */ /* 0x000fe60000100800 */
[----:B------:R-:W-:Y:S01]  /*332a0*/  ISETP.GE.AND P1, PT, R4, UR5, PT ;  /* 0x0000000504007c0c */ /* 0x000fe2000bf26270 */
        /* <DEDUP_REMOVED lines=39> */
[----:B------:R-:W2:Y:S04]  /*33520*/  LDL R2, [R1+0x2ef4] ;  /* 0x002ef40001027983 */ /* 0x000ea80000100800 */
[----:B------:R-:W2:Y:S01]  /*33530*/  LDL R3, [R1+0x2ecc] ;  /* 0x002ecc0001037983 */ /* 0x000ea20000100800 */
[----:B------:R-:W-:-:S03]  /*33540*/  LOP3.LUT R4, R0, 0x20, RZ, 0xfc, !PT ;  /* 0x0000002000047812 */ /* 0x000fc600078efcff */
[----:B--2---:R-:W2:Y:S04]  /*33550*/  @!P6 LDG.E.U16 R18, desc[UR12][R2.64] ;  /* 0x0000000c0212e981 */ /* 0x004ea8000c1e1500 */
[----:B--2---:R0:W-:Y:S04]  /*33560*/  STL [R1+0x280], R18 ;  /* 0x0002801201007387 */ /* 0x0041e80000100800 */
[----:B0-----:R-:W2:Y:S04]  /*33570*/  LDL.LU R18, [R1+0x3f88] ;  /* 0x003f880001127983 */ /* 0x001ea80000300800 */
[----:B------:R-:W3:Y:S04]  /*33580*/  LDL R2, [R1+0x2e04] ;  /* 0x002e040001027983 */ /* 0x000ee80000100800 */
[----:B------:R-:W3:Y:S01]  /*33590*/  LDL R3, [R1+0x2e14] ;  /* 0x002e140001037983 */ /* 0x000ee20000100800 */
[----:B------:R-:W-:-:S02]  /*335a0*/  PRMT R15, RZ, 0x7610, R15 ;  /* 0x00007610ff0f7816 */ /* 0x000fc4000000000f */
[----:B------:R-:W-:Y:S02]  /*335b0*/  ISETP.GE.AND P6, PT, R4, UR5, PT ;  /* 0x0000000504007c0c */ /* 0x000fe4000bfc6270 */
[----:B------:R-:W-:Y:S02]  /*335c0*/  LOP3.LUT R4, R0, 0x28, RZ, 0xfc, !PT ;  /* 0x0000002800047812 */ /* 0x000fe400078efcff */
[----:B--2---:R-:W-:Y:S02]  /*335d0*/  PRMT R18, RZ, 0x7610, R18 ;  /* 0x00007610ff127816 */ /* 0x004fe40000000012 */
[----:B---3--:R-:W-:-:S04]  /*335e0*/  @!P3 LOP3.LUT R3, R3, R2, RZ, 0x3c, !PT ;  /* 0x000000020303b212 */ /* 0x008fc800078e3cff */
[----:B------:R-:W-:-:S04]  /*335f0*/  @!P3 LOP3.LUT R2, R3, R2, RZ, 0x3c, !PT ;  /* 0x000000020302b212 */ /* 0x000fc800078e3cff */
[----:B------:R-:W-:-:S05]  /*33600*/  @!P3 LOP3.LUT R3, R3, R2, RZ, 0x3c, !PT ;  /* 0x000000020303b212 */ /* 0x000fca00078e3cff */
[----:B------:R-:W2:Y:S04]  /*33610*/  @!P3 LDG.E.U16 R15, desc[UR12][R2.64] ;  /* 0x0000000c020fb981 */ /* 0x000ea8000c1e1500 */
[----:B--2---:R0:W-:Y:S04]  /*33620*/  STL [R1+0x2fc], R15 ;  /* 0x0002fc0f01007387 */ /* 0x0041e80000100800 */
[----:B0-----:R-:W2:Y:S04]  /*33630*/  LDL.LU R15, [R1+0x3f84] ;  /* 0x003f8400010f7983 */ /* 0x001ea80000300800 */
[----:B------:R-:W3:Y:S04]  /*33640*/  LDL R2, [R1+0x2e10] ;  /* 0x002e100001027983 */ /* 0x000ee80000100800 */
[----:B------:R-:W3:Y:S01]  /*33650*/  LDL R3, [R1+0x2e20] ;  /* 0x002e200001037983 */ /* 0x000ee20000100800 */
[----:B------:R-:W-:-:S02]  /*33660*/  ISETP.GE.AND P3, PT, R4, UR5, PT ;  /* 0x0000000504007c0c */ /* 0x000fc4000bf66270 */
[----:B------:R-:W-:Y:S02]  /*33670*/  LOP3.LUT R4, R0, 0x30, RZ, 0xfc, !PT ;  /* 0x0000003000047812 */ /* 0x000fe400078efcff */
[----:B---3--:R-:W-:-:S04]  /*33680*/  @!P4 LOP3.LUT R3, R3, R2, RZ, 0x3c, !PT ;  /* 0x000000020303c212 */ /* 0x008fc800078e3cff */
[----:B------:R-:W-:-:S04]  /*33690*/  @!P4 LOP3.LUT R2, R3, R2, RZ, 0x3c, !PT ;  /* 0x000000020302c212 */ /* 0x000fc800078e3cff */
[----:B------:R-:W-:-:S05]  /*336a0*/  @!P4 LOP3.LUT R3, R3, R2, RZ, 0x3c, !PT ;  /* 0x000000020303c212 */ /* 0x000fca00078e3cff */
[----:B------:R-:W3:Y:S04]  /*336b0*/  @!P4 LDG.E.U16 R18, desc[UR12][R2.64] ;  /* 0x0000000c0212c981 */ /* 0x000ee8000c1e1500 */
[----:B---3--:R0:W-:Y:S04]  /*336c0*/  STL [R1+0x2f8], R18 ;  /* 0x0002f81201007387 */ /* 0x0081e80000100800 */
[----:B0-----:R-:W3:Y:S04]  /*336d0*/  LDL.LU R18, [R1+0x3f80] ;  /* 0x003f800001127983 */ /* 0x001ee80000300800 */
[----:B------:R-:W4:Y:S04]  /*336e0*/  LDL R2, [R1+0x2e0c] ;  /* 0x002e0c0001027983 */ /* 0x000f280000100800 */
[----:B------:R-:W4:Y:S01]  /*336f0*/  LDL R3, [R1+0x2e1c] ;  /* 0x002e1c0001037983 */ /* 0x000f220000100800 */
[----:B--2---:R-:W-:-:S02]  /*33700*/  PRMT R15, RZ, 0x7610, R15 ;  /* 0x00007610ff0f7816 */ /* 0x004fc4000000000f */
[----:B------:R-:W-:Y:S02]  /*33710*/  ISETP.GE.AND P4, PT, R4, UR5, PT ;  /* 0x0000000504007c0c */ /* 0x000fe4000bf86270 */
[----:B------:R-:W-:Y:S02]  /*33720*/  LOP3.LUT R4, R0, 0x40, RZ, 0xfc, !PT ;  /* 0x0000004000047812 */ /* 0x000fe400078efcff */
[----:B---3--:R-:W-:Y:S02]  /*33730*/  PRMT R18, RZ, 0x7610, R18 ;  /* 0x00007610ff127816 */ /* 0x008fe40000000012 */
[----:B----4-:R-:W-:-:S04]  /*33740*/  @!P5 LOP3.LUT R3, R3, R2, RZ, 0x3c, !PT ;  /* 0x000000020303d212 */ /* 0x010fc800078e3cff */
        /* <DEDUP_REMOVED lines=170> */
[----:B------:R-:W3:Y:S02]  /*341f0*/  LDL R3, [R1+0x2ec8] ;  /* 0x002ec80001037983 */ /* 0x000ee40000100800 */
[----:B---3--:R-:W-:-:S04]  /*34200*/  @!P5 LOP3.LUT R3, R3, R2, RZ, 0x3c, !PT ;  /* 0x000000020303d212 */ /* 0x008fc800078e3cff */
[----:B------:R-:W-:-:S04]  /*34210*/  @!P5 LOP3.LUT R2, R3, R2, RZ, 0x3c, !PT ;  /* 0x000000020302d212 */ /* 0x000fc800078e3cff */
[----:B------:R-:W-:-:S05]  /*34220*/  @!P5 LOP3.LUT R3, R3, R2, RZ, 0x3c, !PT ;  /* 0x000000020303d212 */ /* 0x000fca00078e3cff */
[----:B------:R-:W3:Y:S01]  /*34230*/  @!P5 LDG.E.U16 R18, desc[UR12][R2.64] ;  /* 0x0000000c0212d981 */ /* 0x000ee2000c1e1500 */
[----:B------:R-:W-:Y:S02]  /*34240*/  PRMT R4, RZ, 0x7610, R4 ;  /* 0x00007610ff047816 */ /* 0x000fe40000000004 */
[----:B------:R-:W-:Y:S01]  /*34250*/  ISETP.GE.AND P5, PT, R0, UR5, PT ;  /* 0x0000000500007c0c */ /* 0x000fe2000bfa6270 */
[----:B---3--:R0:W-:Y:S04]  /*34260*/  STL [R1+0x2b4], R18 ;  /* 0x0002b41201007387 */ /* 0x0081e80000100800 */
[----:B0-----:R-:W3:Y:S04]  /*34270*/  LDL.LU R18, [R1+0x3f3c] ;  /* 0x003f3c0001127983 */ /* 0x001ee80000300800 */
[----:B------:R-:W4:Y:S04]  /*34280*/  LDL R2, [R1+0x2e9c] ;  /* 0x002e9c0001027983 */ /* 0x000f280000100800 */
[----:B------:R-:W4:Y:S01]  /*34290*/  LDL R3, [R1+0x2ed0] ;  /* 0x002ed00001037983 */ /* 0x000f220000100800 */
[----:B------:R-:W-:Y:S01]  /*342a0*/  VIADD R5, R5, 0xf8 ;  /* 0x000000f805057836 */ /* 0x000fe20000000000 */
[----:B------:R-:W-:-:S02]  /*342b0*/  LOP3.LUT R13, R13, 0x7f, RZ, 0xc0, !PT ;  /* 0x0000007f0d0d7812 */ /* 0x000fc400078ec0ff */
[----:B------:R0:W-:Y:S04]  /*342c0*/  STL.S16 [R1+0x2b0], R4 ;  /* 0x0002b00401007387 */ /* 0x0001e80000100600 */
[----:B------:R-:W2:Y:S01]  /*342d0*/  LDL R0, [R1+0x2b0] ;  /* 0x0002b00001007983 */ /* 0x000ea20000100800 */
[----:B------:R-:W-:Y:S02]  /*342e0*/  ISETP.GE.AND P4, PT, R5, UR5, PT ;  /* 0x0000000505007c0c */ /* 0x000fe4000bf86270 */
[-C--:B----4-:R-:W-:Y:S02]  /*342f0*/  @!P6 LOP3.LUT R3, R3, R2.reuse, RZ, 0x3c, !PT ;  /* 0x000000020303e212 */ /* 0x090fe400078e3cff */
[----:B---3--:R-:W-:Y:S02]  /*34300*/  PRMT R18, RZ, 0x7610, R18 ;  /* 0x00007610ff127816 */ /* 0x008fe40000000012 */
[----:B------:R-:W-:-:S02]  /*34310*/  @!P6 LOP3.LUT R2, R3, R2, RZ, 0x3c, !PT ;  /* 0x000000020302e212 */ /* 0x000fc400078e3cff */
[----:B0-----:R-:W-:Y:S02]  /*34320*/  LOP3.LUT R4, R13, 0x80, RZ, 0xfc, !PT ;  /* 0x000000800d047812 */ /* 0x001fe400078efcff */
[----:B------:R-:W-:-:S05]  /*34330*/  @!P6 LOP3.LUT R3, R3, R2, RZ, 0x3c, !PT ;  /* 0x000000020303e212 */ /* 0x000fca00078e3cff */
[----:B--2---:R-:W2:Y:S04]  /*34340*/  @!P6 LDG.E.U16 R0, desc[UR12][R2.64] ;  /* 0x0000000c0200e981 */ /* 0x004ea8000c1e1500 */
[----:B--2---:R0:W-:Y:S04]  /*34350*/  @!P6 STL [R1+0x2b0], R0 ;  /* 0x0002b0000100e387 */ /* 0x0041e80000100800 */
[----:B------:R-:W2:Y:S04]  /*34360*/  LDL R2, [R1+0x2ea4] ;  /* 0x002ea40001027983 */ /* 0x000ea80000100800 */
[----:B------:R-:W2:Y:S01]  /*34370*/  LDL R3, [R1+0x2ed8] ;  /* 0x002ed80001037983 */ /* 0x000ea20000100800 */
[----:B------:R-:W-:Y:S01]  /*34380*/  PRMT R5, RZ, 0x7610, R5 ;  /* 0x00007610ff057816 */ /* 0x000fe20000000005 */
[----:B0-----:R-:W0:Y:S01]  /*34390*/  S2R R0, SR_TID.X ;  /* 0x0000000000007919 */ /* 0x001e220000002100 */
[----:B------:R-:W-:-:S02]  /*343a0*/  ISETP.GE.AND P6, PT, R4, UR5, PT ;  /* 0x0000000504007c0c */ /* 0x000fc4000bfc6270 */
[----:B0-----:R-:W-:-:S04]  /*343b0*/  SHF.R.U32.HI R0, RZ, 0x4, R0 ;  /* 0x00000004ff007819 */ /* 0x001fc80000011600 */
[----:B------:R-:W-:Y:S02]  /*343c0*/  SGXT.U32 R0, R0, 0x3 ;  /* 0x000000030000781a */ /* 0x000fe40000000000 */
[----:B--2---:R-:W-:-:S04]  /*343d0*/  @!P3 LOP3.LUT R3, R3, R2, RZ, 0x3c, !PT ;  /* 0x000000020303b212 */ /* 0x004fc800078e3cff */
[----:B------:R-:W-:-:S04]  /*343e0*/  @!P3 LOP3.LUT R2, R3, R2, RZ, 0x3c, !PT ;  /* 0x000000020302b212 */ /* 0x000fc800078e3cff */
[----:B------:R-:W-:-:S05]  /*343f0*/  @!P3 LOP3.LUT R3, R3, R2, RZ, 0x3c, !PT ;  /* 0x000000020303b212 */ /* 0x000fca00078e3cff */
[----:B------:R0:W2:Y:S04]  /*34400*/  @!P3 LDG.E.U16 R5, desc[UR12][R2.64] ;  /* 0x0000000c0205b981 */ /* 0x0000a8000c1e1500 */
[----:B------:R-:W0:Y:S04]  /*34410*/  LDL R2, [R1+0x2e2c] ;  /* 0x002e2c0001027983 */ /* 0x000e280000100800 */
[----:B------:R-:W0:Y:S02]  /*34420*/  LDL R3, [R1+0x2e50] ;  /* 0x002e500001037983 */ /* 0x000e240000100800 */
[----:B0-----:R-:W-:-:S04]  /*34430*/  @!P5 LOP3.LUT R3, R3, R2, RZ, 0x3c, !PT ;  /* 0x000000020303d212 */ /* 0x001fc800078e3cff */
[----:B------:R-:W-:-:S04]  /*34440*/  @!P5 LOP3.LUT R2, R3, R2, RZ, 0x3c, !PT ;  /* 0x000000020302d212 */ /* 0x000fc800078e3cff */
[----:B------:R-:W-:-:S05]  /*34450*/  @!P5 LOP3.LUT R3, R3, R2, RZ, 0x3c, !PT ;  /* 0x000000020303d212 */ /* 0x000fca00078e3cff */
[----:B------:R-:W3:Y:S01]  /*34460*/  @!P5 LDG.E.U16 R18, desc[UR12][R2.64] ;  /* 0x0000000c0212d981 */ /* 0x000ee2000c1e1500 */
[----:B------:R-:W-:-:S04]  /*34470*/  LOP3.LUT R4, R0, 0xc8, RZ, 0xfc, !PT ;  /* 0x000000c800047812 */ /* 0x000fc800078efcff */
[----:B------:R-:W-:Y:S01]  /*34480*/  ISETP.GE.AND P3, PT, R4, UR5, PT ;  /* 0x0000000504007c0c */ /* 0x000fe2000bf66270 */
[----:B--2---:R0:W-:Y:S01]  /*34490*/  STL [R1+0x2a8], R5 ;  /* 0x0002a80501007387 */ /* 0x0041e20000100800 */
[----:B------:R-:W-:Y:S02]  /*344a0*/  LOP3.LUT R4, R0, 0xd0, RZ, 0xfc, !PT ;  /* 0x000000d000047812 */ /* 0x000fe400078efcff */
[----:B------:R-:W-:Y:S01]  /*344b0*/  PRMT R0, RZ, 0x7610, R0 ;  /* 0x00007610ff007816 */ /* 0x000fe20000000000 */
[----:B0-----:R-:W2:Y:S01]  /*344c0*/  LDL R5, [R1+0x2f00] ;  /* 0x002f000001057983 */ /* 0x001ea20000100800 */
[----:B------:R-:W-:-:S03]  /*344d0*/  ISETP.GE.AND P5, PT, R4, UR5, PT ;  /* 0x0000000504007c0c */ /* 0x000fc6000bfa6270 */
[----:B---3--:R0:W-:Y:S04]  /*344e0*/  STL [R1+0x2ac], R18 ;  /* 0x0002ac1201007387 */ /* 0x0081e80000100800 */
[----:B0-----:R-:W3:Y:S04]  /*344f0*/  LDL.LU R18, [R1+0x3f38] ;  /* 0x003f380001127983 */ /* 0x001ee80000300800 */
[----:B------:R-:W4:Y:S04]  /*34500*/  LDL R2, [R1+0x2e40] ;  /* 0x002e400001027983 */ /* 0x000f280000100800 */
[----:B------:R-:W4:Y:S04]  /*34510*/  LDL R3, [R1+0x2e68] ;  /* 0x002e680001037983 */ /* 0x000f280000100800 */
[----:B------:R0:W-:Y:S02]  /*34520*/  STL.S16 [R1+0x2a4], R0 ;  /* 0x0002a40001007387 */ /* 0x0001e40000100600 */
[----:B0-----:R-:W0:Y:S02]  /*34530*/  S2R R0, SR_TID.X ;  /* 0x0000000000007919 */ /* 0x001e240000002100 */
[----:B0-----:R-:W-:-:S04]  /*34540*/  SHF.R.U32.HI R0, RZ, 0x4, R0 ;  /* 0x00000004ff007819 */ /* 0x001fc80000011600 */
[----:B------:R-:W-:-:S04]  /*34550*/  SGXT.U32 R0, R0, 0x3 ;  /* 0x000000030000781a */ /* 0x000fc80000000000 */
[----:B------:R-:W-:Y:S02]  /*34560*/  LOP3.LUT R4, R0, 0xd8, RZ, 0xfc, !PT ;  /* 0x000000d800047812 */ /* 0x000fe400078efcff */
[----:B------:R-:W2:Y:S01]  /*34570*/  LDL R0, [R1+0x2a4] ;  /* 0x0002a40001007983 */ /* 0x000ea20000100800 */
[----:B----4-:R-:W-:-:S04]  /*34580*/  @!P2 LOP3.LUT R3, R3, R2, RZ, 0x3c, !PT ;  /* 0x000000020303a212 */ /* 0x010fc800078e3cff */
[----:B------:R-:W-:-:S04]  /*34590*/  @!P2 LOP3.LUT R2, R3, R2, RZ, 0x3c, !PT ;  /* 0x000000020302a212 */ /* 0x000fc800078e3cff */
[----:B------:R-:W-:-:S05]  /*345a0*/  @!P2 LOP3.LUT R3, R3, R2, RZ, 0x3c, !PT ;  /* 0x000000020303a212 */ /* 0x000fca00078e3cff */
[----:B--2---:R-:W2:Y:S01]  /*345b0*/  @!P2 LDG.E.U16 R0, desc[UR12][R2.64] ;  /* 0x0000000c0200a981 */ /* 0x004ea2000c1e1500 */
[----:B---3--:R-:W-:-:S05]  /*345c0*/  PRMT R18, RZ, 0x7610, R18 ;  /* 0x00007610ff127816 */ /* 0x008fca0000000012 */
[----:B------:R0:W-:Y:S04]  /*345d0*/  STL.S16 [R1+0x2a0], R18 ;  /* 0x0002a01201007387 */ /* 0x0001e80000100600 */
[----:B0-----:R-:W3:Y:S04]  /*345e0*/  LDL.LU R18, [R1+0x3f34] ;  /* 0x003f340001127983 */ /* 0x001ee80000300800 */
[----:B--2---:R0:W-:Y:S04]  /*345f0*/  @!P2 STL [R1+0x2a4], R0 ;  /* 0x0002a4000100a387 */ /* 0x0041e80000100800 */
[----:B------:R-:W2:Y:S04]  /*34600*/  LDL R2, [R1+0x2e74] ;  /* 0x002e740001027983 */ /* 0x000ea80000100800 */
[----:B------:R-:W2:Y:S01]  /*34610*/  LDL R3, [R1+0x2ea8] ;  /* 0x002ea80001037983 */ /* 0x000ea20000100800 */
[----:B0-----:R-:W0:Y:S01]  /*34620*/  S2R R0, SR_TID.X ;  /* 0x0000000000007919 */ /* 0x001e220000002100 */
[----:B------:R-:W-:-:S02]  /*34630*/  ISETP.GE.AND P2, PT, R4, UR5, PT ;  /* 0x0000000504007c0c */ /* 0x000fc4000bf46270 */
[----:B0-----:R-:W-:-:S04]  /*34640*/  SHF.R.U32.HI R0, RZ, 0x4, R0 ;  /* 0x00000004ff007819 */ /* 0x001fc80000011600 */
[----:B------:R-:W-:-:S04]  /*34650*/  SGXT.U32 R0, R0, 0x3 ;  /* 0x000000030000781a */ /* 0x000fc80000000000 */
[----:B------:R-:W-:Y:S02]  /*34660*/  LOP3.LUT R4, R0, 0xe0, RZ, 0xfc, !PT ;  /* 0x000000e000047812 */ /* 0x000fe400078efcff */
[----:B------:R-:W4:Y:S01]  /*34670*/  LDL R0, [R1+0x2a0] ;  /* 0x0002a00001007983 */ /* 0x000f220000100800 */
[----:B--2---:R-:W-:-:S04]  /*34680*/  @!P0 LOP3.LUT R3, R3, R2, RZ, 0x3c, !PT ;  /* 0x0000000203038212 */ /* 0x004fc800078e3cff */
[----:B------:R-:W-:-:S04]  /*34690*/  @!P0 LOP3.LUT R2, R3, R2, RZ, 0x3c, !PT ;  /* 0x0000000203028212 */ /* 0x000fc800078e3cff */
[----:B------:R-:W-:-:S05]  /*346a0*/  @!P0 LOP3.LUT R3, R3, R2, RZ, 0x3c, !PT ;  /* 0x0000000203038212 */ /* 0x000fca00078e3cff */
[----:B----4-:R-:W2:Y:S04]  /*346b0*/  @!P0 LDG.E.U16 R0, desc[UR12][R2.64] ;  /* 0x0000000c02008981 */ /* 0x010ea8000c1e1500 */
[----:B--2---:R-:W-:Y:S01]  /*346c0*/  @!P0 STL [R1+0x2a0], R0 ;  /* 0x0002a00001008387 */ /* 0x004fe20000100800 */
[----:B------:R-:W-:-:S03]  /*346d0*/  ISETP.GE.AND P0, PT, R4, UR5, PT ;  /* 0x0000000504007c0c */ /* 0x000fc6000bf06270 */
[----:B------:R-:W2:Y:S01]  /*346e0*/  LDL R4, [R1+0x2ee0] ;  /* 0x002ee00001047983 */ /* 0x000ea20000100800 */
[----:B---3--:R-:W-:Y:S02]  /*346f0*/  PRMT R18, RZ, 0x7610, R18 ;  /* 0x00007610ff127816 */ /* 0x008fe40000000012 */
[----:B--2---:R-:W-:-:S04]  /*34700*/  @!P1 LOP3.LUT R5, R5, R4, RZ, 0x3c, !PT ;  /* 0x0000000405059212 */ /* 0x004fc800078e3cff */
[----:B------:R-:W-:-:S04]  /*34710*/  @!P1 LOP3.LUT R4, R5, R4, RZ, 0x3c, !PT ;  /* 0x0000000405049212 */ /* 0x000fc800078e3cff */
[----:B------:R-:W-:-:S05]  /*34720*/  @!P1 LOP3.LUT R5, R5, R4, RZ, 0x3c, !PT ;  /* 0x0000000405059212 */ /* 0x000fca00078e3cff */
[----:B------:R-:W2:Y:S04]  /*34730*/  @!P1 LDG.E.U16 R18, desc[UR12][R4.64] ;  /* 0x0000000c04129981 */ /* 0x000ea8000c1e1500 */
[----:B--2---:R0:W-:Y:S04]  /*34740*/  STL [R1+0x29c], R18 ;  /* 0x00029c1201007387 */ /* 0x0041e80000100800 */
[----:B0-----:R-:W2:Y:S04]  /*34750*/  LDL.LU R18, [R1+0x3f30] ;  /* 0x003f300001127983 */ /* 0x001ea80000300800 */
[----:B------:R-:W3:Y:S04]  /*34760*/  LDL R4, [R1+0x2ee4] ;  /* 0x002ee40001047983 */ /* 0x000ee80000100800 */
[----:B------:R-:W3:Y:S01]  /*34770*/  LDL R5, [R1+0x2eec] ;  /* 0x002eec0001057983 */ /* 0x000ee20000100800 */
[----:B------:R-:W-:-:S02]  /*34780*/  PRMT R2, RZ, 0x7610, R2 ;  /* 0x00007610ff027816 */ /* 0x000fc40000000002 */
[----:B---3--:R-:W-:-:S04]  /*34790*/  @!P4 LOP3.LUT R5, R5, R4, RZ, 0x3c, !PT ;  /* 0x000000040505c212 */ /* 0x008fc800078e3cff */
[----:B------:R-:W-:-:S04]  /*347a0*/  @!P4 LOP3.LUT R4, R5, R4, RZ, 0x3c, !PT ;  /* 0x000000040504c212 */ /* 0x000fc800078e3cff */
[----:B------:R-:W-:-:S05]  /*347b0*/  @!P4 LOP3.LUT R5, R5, R4, RZ, 0x3c, !PT ;  /* 0x000000040505c212 */ /* 0x000fca00078e3cff */
[----:B------:R0:W3:Y:S04]  /*347c0*/  @!P4 LDG.E.U16 R2, desc[UR12][R4.64] ;  /* 0x0000000c0402c981 */ /* 0x0000e8000c1e1500 */
[----:B------:R-:W0:Y:S04]  /*347d0*/  LDL R4, [R1+0x2eac] ;  /* 0x002eac0001047983 */ /* 0x000e280000100800 */
[----:B------:R-:W0:Y:S01]  /*347e0*/  LDL R5, [R1+0x2edc] ;  /* 0x002edc0001057983 */ /* 0x000e220000100800 */
[----:B--2---:R-:W-:Y:S02]  /*347f0*/  PRMT R18, RZ, 0x7610, R18 ;  /* 0x00007610ff127816 */ /* 0x004fe40000000012 */
[----:B0-----:R-:W-:-:S04]  /*34800*/  @!P3 LOP3.LUT R5, R5, R4, RZ, 0x3c, !PT ;  /* 0x000000040505b212 */ /* 0x001fc800078e3cff */
[----:B------:R-:W-:-:S04]  /*34810*/  @!P3 LOP3.LUT R4, R5, R4, RZ, 0x3c, !PT ;  /* 0x000000040504b212 */ /* 0x000fc800078e3cff */
[----:B------:R-:W-:-:S05]  /*34820*/  @!P3 LOP3.LUT R5, R5, R4, RZ, 0x3c, !PT ;  /* 0x000000040505b212 */ /* 0x000fca00078e3cff */
[----:B------:R-:W2:Y:S04]  /*34830*/  @!P3 LDG.E.U16 R18, desc[UR12][R4.64] ;  /* 0x0000000c0412b981 */ /* 0x000ea8000c1e1500 */
[----:B---3--:R-:W-:Y:S04]  /*34840*/  STL [R1+0x3d28], R2 ;  /* 0x003d280201007387 */ /* 0x008fe80000100800 */
        /* <DEDUP_REMOVED lines=14> */
[----:B----4-:R-:W-:-:S04]  /*34930*/  @!P2 LOP3.LUT R5, R5, R4, RZ, 0x3c, !PT ;  /* 0x000000040505a212 */ /* 0x010fc800078e3cff */
[----:B------:R-:W-:-:S04]  /*34940*/  @!P2 LOP3.LUT R4, R5, R4, RZ, 0x3c, !PT ;  /* 0x000000040504a212 */ /* 0x000fc800078e3cff */
[----:B------:R-:W-:-:S05]  /*34950*/  @!P2 LOP3.LUT R5, R5, R4, RZ, 0x3c, !PT ;  /* 0x000000040505a212 */ /* 0x000fca00078e3cff */
[----:B------:R-:W2:Y:S01]  /*34960*/  @!P2 LDG.E.U16 R18, desc[UR12][R4.64] ;  /* 0x0000000c0412a981 */ /* 0x000ea2000c1e1500 */
[----:B------:R-:W-:-:S03]  /*34970*/  ISETP.GE.AND P3, PT, R13, UR5, PT ;  /* 0x000000050d007c0c */ /* 0x000fc6000bf66270 */
[----:B------:R-:W4:Y:S04]  /*34980*/  LDL.LU R13, [R1+0x3f24] ;  /* 0x003f2400010d7983 */ /* 0x000f280000300800 */
[----:B--2---:R0:W-:Y:S04]  /*34990*/  STL [R1+0x290], R18 ;  /* 0x0002901201007387 */ /* 0x0041e80000100800 */
[----:B0-----:R-:W2:Y:S04]  /*349a0*/  LDL.LU R18, [R1+0x3f20] ;  /* 0x003f200001127983 */ /* 0x001ea80000300800 */
[----:B------:R-:W2:Y:S04]  /*349b0*/  LDL R4, [R1+0x2ec4] ;  /* 0x002ec40001047983 */ /* 0x000ea80000100800 */
[----:B------:R-:W2:Y:S01]  /*349c0*/  LDL R5, [R1+0x2ef8] ;  /* 0x002ef80001057983 */ /* 0x000ea20000100800 */
[----:B------:R-:W-:Y:S01]  /*349d0*/  PRMT R2, RZ, 0x7610, R2 ;  /* 0x00007610ff027816 */ /* 0x000fe20000000002 */
[----:B------:R-:W0:Y:S01]  /*349e0*/  S2R R0, SR_TID.X ;  /* 0x0000000000007919 */ /* 0x000e220000002100 */
[----:B--2---:R-:W-:-:S04]  /*349f0*/  @!P0 LOP3.LUT R5, R5, R4, RZ, 0x3c, !PT ;  /* 0x0000000405058212 */ /* 0x004fc800078e3cff */
[----:B------:R-:W-:-:S04]  /*34a00*/  @!P0 LOP3.LUT R4, R5, R4, RZ, 0x3c, !PT ;  /* 0x0000000405048212 */ /* 0x000fc800078e3cff */
[----:B------:R-:W-:-:S05]  /*34a10*/  @!P0 LOP3.LUT R5, R5, R4, RZ, 0x3c, !PT ;  /* 0x0000000405058212 */ /* 0x000fca00078e3cff */
[----:B------:R-:W2:Y:S04]  /*34a20*/  @!P0 LDG.E.U16 R2, desc[UR12][R4.64] ;  /* 0x0000000c04028981 */ /* 0x000ea8000c1e1500 */
[----:B------:R-:W3:Y:S04]  /*34a30*/  LDL R4, [R1+0x2ed4] ;  /* 0x002ed40001047983 */ /* 0x000ee80000100800 */
[----:B------:R-:W3:Y:S01]  /*34a40*/  LDL R5, [R1+0x2ef0] ;  /* 0x002ef00001057983 */ /* 0x000ee20000100800 */
[----:B0-----:R-:W-:-:S04]  /*34a50*/  SHF.R.U32.HI R0, RZ, 0x4, R0 ;  /* 0x00000004ff007819 */ /* 0x001fc80000011600 */
[----:B------:R-:W-:-:S04]  /*34a60*/  SGXT.U32 R0, R0, 0x3 ;  /* 0x000000030000781a */ /* 0x000fc80000000000 */
[----:B------:R-:W-:-:S04]  /*34a70*/  LOP3.LUT R0, R0, 0xf0, RZ, 0xfc, !PT ;  /* 0x000000f000007812 */ /* 0x000fc800078efcff */
[----:B------:R-:W-:Y:S02]  /*34a80*/  ISETP.GE.AND P1, PT, R0, UR5, PT ;  /* 0x0000000500007c0c */ /* 0x000fe4000bf26270 */
[----:B------:R-:W-:Y:S01]  /*34a90*/  PRMT R18, RZ, 0x7610, R18 ;  /* 0x00007610ff127816 */ /* 0x000fe20000000012 */
[----:B--2---:R-:W-:Y:S10]  /*34aa0*/  STL [R1+0x3d2c], R2 ;  /* 0x003d2c0201007387 */ /* 0x004ff40000100800 */
[----:B---3--:R-:W-:-:S04]  /*34ab0*/  @!P1 LOP3.LUT R5, R5, R4, RZ, 0x3c, !PT ;  /* 0x0000000405059212 */ /* 0x008fc800078e3cff */
[----:B------:R-:W-:-:S04]  /*34ac0*/  @!P1 LOP3.LUT R4, R5, R4, RZ, 0x3c, !PT ;  /* 0x0000000405049212 */ /* 0x000fc800078e3cff */
[----:B------:R-:W-:-:S05]  /*34ad0*/  @!P1 LOP3.LUT R5, R5, R4, RZ, 0x3c, !PT ;  /* 0x0000000405059212 */ /* 0x000fca00078e3cff */
[----:B------:R0:W2:Y:S04]  /*34ae0*/  @!P1 LDG.E.U16 R18, desc[UR12][R4.64] ;  /* 0x0000000c04129981 */ /* 0x0000a8000c1e1500 */
[----:B------:R-:W0:Y:S04]  /*34af0*/  LDL R4, [R1+0x2d8c] ;  /* 0x002d8c0001047983 */ /* 0x000e280000100800 */
[----:B------:R-:W0:Y:S01]  /*34b00*/  LDL R5, [R1+0x2d90] ;  /* 0x002d900001057983 */ /* 0x000e220000100800 */
[----:B----4-:R-:W-:Y:S01]  /*34b10*/  PRMT R13, RZ, 0x7610, R13 ;  /* 0x00007610ff0d7816 */ /* 0x010fe2000000000d */
[----:B------:R-:W-:Y:S01]  /*34b20*/  BAR.SYNC.DEFER_BLOCKING 0x0 ;  /* 0x0000000000007b1d */ /* 0x000fe20000010000 */
[----:B0-----:R-:W-:-:S04]  /*34b30*/  @!P6 LOP3.LUT R5, R5, R4, RZ, 0x3c, !PT ;  /* 0x000000040505e212 */ /* 0x001fc800078e3cff */
[----:B------:R-:W-:-:S04]  /*34b40*/  @!P6 LOP3.LUT R4, R5, R4, RZ, 0x3c, !PT ;  /* 0x000000040504e212 */ /* 0x000fc800078e3cff */
[----:B------:R-:W-:-:S05]  /*34b50*/  @!P6 LOP3.LUT R5, R5, R4, RZ, 0x3c, !PT ;  /* 0x000000040505e212 */ /* 0x000fca00078e3cff */
[----:B------:R-:W3:Y:S04]  /*34b60*/  @!P6 LDG.E.U16 R13, desc[UR12][R4.64] ;  /* 0x0000000c040de981 */ /* 0x000ee8000c1e1500 */
[----:B--2---:R-:W-:Y:S04]  /*34b70*/  STL [R1+0x3d30], R18 ;  /* 0x003d301201007387 */ /* 0x004fe80000100800 */
[----:B---3--:R0:W-:Y:S04]  /*34b80*/  STL [R1+0x28c], R13 ;  /* 0x00028c0d01007387 */ /* 0x0081e80000100800 */
        /* <DEDUP_REMOVED lines=16> */
[----:B------:R-:W2:Y:S04]  /*34c90*/  @!P6 LDG.E.U16 R13, desc[UR12][R4.64] ;  /* 0x0000000c040de981 */ /* 0x000ea8000c1e1500 */
[----:B--2---:R0:W-:Y:S04]  /*34ca0*/  STL [R1+0x27c], R13 ;  /* 0x00027c0d01007387 */ /* 0x0041e80000100800 */
[----:B0-----:R-:W2:Y:S04]  /*34cb0*/  LDL.LU R13, [R1+0x3f14] ;  /* 0x003f1400010d7983 */ /* 0x001ea80000300800 */
[----:B------:R-:W4:Y:S04]  /*34cc0*/  LDL R4, [R1+0x29c0] ;  /* 0x0029c00001047983 */ /* 0x000f280000100800 */
[----:B------:R-:W4:Y:S01]  /*34cd0*/  LDL R5, [R1+0x29c4] ;  /* 0x0029c40001057983 */ /* 0x000f220000100800 */
[----:B---3--:R-:W-:-:S02]  /*34ce0*/  PRMT R15, RZ, 0x7610, R15 ;  /* 0x00007610ff0f7816 */ /* 0x008fc4000000000f */
[----:B----4-:R-:W-:-:S04]  /*34cf0*/  @!P3 LOP3.LUT R5, R5, R4, RZ, 0x3c, !PT ;  /* 0x000000040505b212 */ /* 0x010fc800078e3cff */
        /* <DEDUP_REMOVED lines=839> */
[----:B------:R0:W2:Y:S04]  /*38170*/  @!P6 LDG.E.U16 R13, desc[UR12][R4.64] ;  /* 0x0000000c040de981 */ /* 0x0000a8000c1e1500 */
[----:B------:R-:W0:Y:S04]  /*38180*/  LDL R4, [R1+0x1258] ;  /* 0x0012580001047983 */ /* 0x000e280000100800 */
[----:B------:R-:W0:Y:S01]  /*38190*/  LDL R5, [R1+0x125c] ;  /* 0x00125c0001057983 */ /* 0x000e220000100800 */
[----:B------:R-:W-:Y:S02]  /*381a0*/  PRMT R14, RZ, 0x7610, R14 ;  /* 0x00007610ff0e7816 */ /* 0x000fe4000000000e */
[----:B0-----:R-:W-:-:S04]  /*381b0*/  @!P3 LOP3.LUT R5, R5, R4, RZ, 0x3c, !PT ;  /* 0x000000040505b212 */ /* 0x001fc800078e3cff */
[----:B------:R-:W-:-:S04]  /*381c0*/  @!P3 LOP3.LUT R4, R5, R4, RZ, 0x3c, !PT ;  /* 0x000000040504b212 */ /* 0x000fc800078e3cff */
[----:B------:R-:W-:-:S05]  /*381d0*/  @!P3 LOP3.LUT R5, R5, R4, RZ, 0x3c, !PT ;  /* 0x000000040505b212 */ /* 0x000fca00078e3cff */
[----:B------:R-:W4:Y:S04]  /*381e0*/  @!P3 LDG.E.U16 R14, desc[UR12][R4.64] ;  /* 0x0000000c040eb981 */ /* 0x000f28000c1e1500 */
[----:B--2---:R0:W-:Y:S04]  /*381f0*/  STL [R1+0xb4], R13 ;  /* 0x0000b40d01007387 */ /* 0x0041e80000100800 */
[----:B0-----:R-:W2:Y:S04]  /*38200*/  LDL R13, [R1+0x1154] ;  /* 0x00115400010d7983 */ /* 0x001ea80000100800 */
[----:B----4-:R0:W-:Y:S04]  /*38210*/  STL [R1+0xb0], R14 ;  /* 0x0000b00e01007387 */ /* 0x0101e80000100800 */
[----:B0-----:R-:W4:Y:S04]  /*38220*/  LDL.LU R14, [R1+0x3d9c] ;  /* 0x003d9c00010e7983 */ /* 0x001f280000300800 */
[----:B------:R-:W2:Y:S04]  /*38230*/  LDL R4, [R1+0x1250] ;  /* 0x0012500001047983 */ /* 0x000ea80000100800 */
[----:B------:R-:W2:Y:S01]  /*38240*/  LDL R5, [R1+0x1254] ;  /* 0x0012540001057983 */ /* 0x000ea20000100800 */
[----:B---3--:R-:W-:-:S02]  /*38250*/  PRMT R15, RZ, 0x7610, R15 ;  /* 0x00007610ff0f7816 */ /* 0x008fc4000000000f */
        /* <DEDUP_REMOVED lines=8> */
[----:B----4-:R-:W-:-:S02]  /*382e0*/  PRMT R14, RZ, 0x7610, R14 ;  /* 0x00007610ff0e7816 */ /* 0x010fc4000000000e */
        /* <DEDUP_REMOVED lines=24> */
[----:B------:R-:W2:Y:S01]  /*38470*/  LDL R5, [R1+0x1150] ;  /* 0x0011500001057983 */ /* 0x000ea20000100800 */
[----:B------:R-:W-:Y:S01]  /*38480*/  PRMT R7, RZ, 0x7610, R7 ;  /* 0x00007610ff077816 */ /* 0x000fe20000000007 */
[----:B------:R-:W-:-:S02]  /*38490*/  @!P6 IMAD.MOV.U32 R4, RZ, RZ, R13 ;  /* 0x000000ffff04e224 */ /* 0x000fc400078e000d */
[----:B------:R-:W3:Y:S04]  /*384a0*/  LDL R13, [R1+0xfdc] ;  /* 0x000fdc00010d7983 */ /* 0x000ee80000100800 */
[----:B--2---:R-:W2:Y:S04]  /*384b0*/  @!P6 LDG.E.U16 R7, desc[UR12][R4.64] ;  /* 0x0000000c0407e981 */ /* 0x004ea8000c1e1500 */
[----:B--2---:R0:W-:Y:S04]  /*384c0*/  STL [R1+0x9c], R7 ;  /* 0x00009c0701007387 */ /* 0x0041e80000100800 */
[----:B0-----:R-:W2:Y:S04]  /*384d0*/  LDL.LU R7, [R1+0x3d8c] ;  /* 0x003d8c0001077983 */ /* 0x001ea80000300800 */
[----:B------:R-:W2:Y:S04]  /*384e0*/  LDL R4, [R1+0x10d8] ;  /* 0x0010d80001047983 */ /* 0x000ea80000100800 */
[----:B------:R-:W2:Y:S01]  /*384f0*/  LDL R5, [R1+0x10dc] ;  /* 0x0010dc0001057983 */ /* 0x000ea20000100800 */
[----:B------:R-:W-:-:S02]  /*38500*/  PRMT R11, RZ, 0x7610, R11 ;  /* 0x00007610ff0b7816 */ /* 0x000fc4000000000b */
[----:B--2---:R-:W-:-:S04]  /*38510*/  @!P3 LOP3.LUT R5, R5, R4, RZ, 0x3c, !PT ;  /* 0x000000040505b212 */ /* 0x004fc800078e3cff */
[----:B------:R-:W-:-:S04]  /*38520*/  @!P3 LOP3.LUT R4, R5, R4, RZ, 0x3c, !PT ;  /* 0x000000040504b212 */ /* 0x000fc800078e3cff */
[----:B------:R-:W-:-:S05]  /*38530*/  @!P3 LOP3.LUT R5, R5, R4, RZ, 0x3c, !PT ;  /* 0x000000040505b212 */ /* 0x000fca00078e3cff */
[----:B------:R-:W2:Y:S04]  /*38540*/  @!P3 LDG.E.U16 R11, desc[UR12][R4.64] ;  /* 0x0000000c040bb981 */ /* 0x000ea8000c1e1500 */
        /* <DEDUP_REMOVED lines=17> */
[----:B------:R-:W2:Y:S01]  /*38660*/  @!P3 LDG.E.U16 R6, desc[UR12][R4.64] ;  /* 0x0000000c0406b981 */ /* 0x000ea2000c1e1500 */
[----:B---3--:R-:W-:-:S03]  /*38670*/  PRMT R14, RZ, 0x7610, R14 ;  /* 0x00007610ff0e7816 */ /* 0x008fc6000000000e */
[----:B--2---:R0:W-:Y:S04]  /*38680*/  STL [R1+0x90], R6 ;  /* 0x0000900601007387 */ /* 0x0041e80000100800 */
[----:B0-----:R-:W2:Y:S04]  /*38690*/  LDL.LU R6, [R1+0x3d80] ;  /* 0x003d800001067983 */ /* 0x001ea80000300800 */
[----:B------:R-:W3:Y:S01]  /*386a0*/  LDL R5, [R1+0x1050] ;  /* 0x0010500001057983 */ /* 0x000ee20000100800 */
[----:B------:R-:W-:Y:S01]  /*386b0*/  @!P6 IMAD.MOV.U32 R4, RZ, RZ, R15 ;  /* 0x000000ffff04e224 */ /* 0x000fe200078e000f */
[----:B----4-:R-:W-:-:S02]  /*386c0*/  PRMT R9, RZ, 0x7610, R9 ;  /* 0x00007610ff097816 */ /* 0x010fc40000000009 */
[----:B------:R-:W4:Y:S04]  /*386d0*/  LDL R15, [R1+0xed8] ;  /* 0x000ed800010f7983 */ /* 0x000f280000100800 */
[----:B---3--:R0:W3:Y:S04]  /*386e0*/  @!P6 LDG.E.U16 R14, desc[UR12][R4.64] ;  /* 0x0000000c040ee981 */ /* 0x0080e8000c1e1500 */
[----:B------:R-:W2:Y:S01]  /*386f0*/  LDL R5, [R1+0xfd8] ;  /* 0x000fd80001057983 */ /* 0x000ea20000100800 */
[----:B0-----:R-:W-:-:S03]  /*38700*/  @!P3 IMAD.MOV.U32 R4, RZ, RZ, R13 ;  /* 0x000000ffff04b224 */ /* 0x001fc600078e000d */
[----:B---3--:R0:W-:Y:S01]  /*38710*/  STL [R1+0x8c], R14 ;  /* 0x00008c0e01007387 */ /* 0x0081e20000100800 */
[----:B------:R-:W-:-:S03]  /*38720*/  PRMT R10, RZ, 0x7610, R10 ;  /* 0x00007610ff0a7816 */ /* 0x000fc6000000000a */
[----:B------:R-:W3:Y:S04]  /*38730*/  LDL R13, [R1+0xed0] ;  /* 0x000ed000010d7983 */ /* 0x000ee80000100800 */
[----:B--2---:R1:W2:Y:S04]  /*38740*/  @!P3 LDG.E.U16 R9, desc[UR12][R4.64] ;  /* 0x0000000c0409b981 */ /* 0x0042a8000c1e1500 */
[----:B0-----:R-:W2:Y:S04]  /*38750*/  LDL R14, [R1+0xedc] ;  /* 0x000edc00010e7983 */ /* 0x001ea80000100800 */
[----:B------:R-:W1:Y:S04]  /*38760*/  LDL R4, [R1+0xfd0] ;  /* 0x000fd00001047983 */ /* 0x000e680000100800 */
[----:B------:R-:W1:Y:S02]  /*38770*/  LDL R5, [R1+0xfd4] ;  /* 0x000fd40001057983 */ /* 0x000e640000100800 */
[----:B-1----:R-:W-:-:S04]  /*38780*/  @!P6 LOP3.LUT R5, R5, R4, RZ, 0x3c, !PT ;  /* 0x000000040505e212 */ /* 0x002fc800078e3cff */
[----:B------:R-:W-:-:S04]  /*38790*/  @!P6 LOP3.LUT R4, R5, R4, RZ, 0x3c, !PT ;  /* 0x000000040504e212 */ /* 0x000fc800078e3cff */
[----:B------:R-:W-:-:S05]  /*387a0*/  @!P6 LOP3.LUT R5, R5, R4, RZ, 0x3c, !PT ;  /* 0x000000040505e212 */ /* 0x000fca00078e3cff */
[----:B------:R-:W3:Y:S04]  /*387b0*/  @!P6 LDG.E.U16 R10, desc[UR12][R4.64] ;  /* 0x0000000c040ae981 */ /* 0x000ee8000c1e1500 */
[----:B--2---:R0:W-:Y:S04]  /*387c0*/  STL [R1+0x88], R9 ;  /* 0x0000880901007387 */ /* 0x0041e80000100800 */
[----:B0-----:R-:W2:Y:S04]  /*387d0*/  LDL R9, [R1+0xed4] ;  /* 0x000ed40001097983 */ /* 0x001ea80000100800 */
[----:B---3--:R0:W-:Y:S04]  /*387e0*/  STL [R1+0x84], R10 ;  /* 0x0000840a01007387 */ /* 0x0081e80000100800 */
[----:B0-----:R-:W3:Y:S04]  /*387f0*/  LDL.LU R10, [R1+0x3d7c] ;  /* 0x003d7c00010a7983 */ /* 0x001ee80000300800 */
        /* <DEDUP_REMOVED lines=12> */
[----:B------:R-:W-:Y:S02]  /*388c0*/  PRMT R11, RZ, 0x7610, R11 ;  /* 0x00007610ff0b7816 */ /* 0x000fe4000000000b */
[----:B--2---:R-:W-:-:S04]  /*388d0*/  @!P6 LOP3.LUT R5, R5, R4, RZ, 0x3c, !PT ;  /* 0x000000040505e212 */ /* 0x004fc800078e3cff */
[----:B------:R-:W-:-:S04]  /*388e0*/  @!P6 LOP3.LUT R4, R5, R4, RZ, 0x3c, !PT ;  /* 0x000000040504e212 */ /* 0x000fc800078e3cff */
[----:B------:R-:W-:-:S05]  /*388f0*/  @!P6 LOP3.LUT R5, R5, R4, RZ, 0x3c, !PT ;  /* 0x000000040505e212 */ /* 0x000fca00078e3cff */
[----:B------:R0:W2:Y:S02]  /*38900*/  @!P6 LDG.E.U16 R7, desc[UR12][R4.64] ;  /* 0x0000000c0407e981 */ /* 0x0000a4000c1e1500 */
[----:B0-----:R-:W-:Y:S02]  /*38910*/  @!P3 IMAD.MOV.U32 R4, RZ, RZ, R14 ;  /* 0x000000ffff04b224 */ /* 0x001fe400078e000e */
[----:B----4-:R-:W-:-:S05]  /*38920*/  @!P3 IMAD.MOV.U32 R5, RZ, RZ, R15 ;  /* 0x000000ffff05b224 */ /* 0x010fca00078e000f */
[----:B------:R0:W4:Y:S01]  /*38930*/  @!P3 LDG.E.U16 R11, desc[UR12][R4.64] ;  /* 0x0000000c040bb981 */ /* 0x000122000c1e1500 */
[----:B------:R-:W-:Y:S01]  /*38940*/  PRMT R8, RZ, 0x7610, R8 ;  /* 0x00007610ff087816 */ /* 0x000fe20000000008 */
[----:B0-----:R-:W-:Y:S02]  /*38950*/  @!P6 IMAD.MOV.U32 R4, RZ, RZ, R9 ;  /* 0x000000ffff04e224 */ /* 0x001fe400078e0009 */
[----:B------:R-:W-:-:S05]  /*38960*/  @!P6 IMAD.MOV.U32 R5, RZ, RZ, R13 ;  /* 0x000000ffff05e224 */ /* 0x000fca00078e000d */
[----:B------:R0:W3:Y:S04]  /*38970*/  @!P6 LDG.E.U16 R8, desc[UR12][R4.64] ;  /* 0x0000000c0408e981 */ /* 0x0000e8000c1e1500 */
[----:B--2---:R1:W-:Y:S04]  /*38980*/  STL [R1+0x7c], R7 ;  /* 0x00007c0701007387 */ /* 0x0043e80000100800 */
[----:B------:R-:W2:Y:S04]  /*38990*/  LDL R15, [R1+0x2aa4] ;  /* 0x002aa400010f7983 */ /* 0x000ea80000100800 */
[----:B-1----:R-:W2:Y:S04]  /*389a0*/  LDL R7, [R1+0xe54] ;  /* 0x000e540001077983 */ /* 0x002ea80000100800 */
[----:B----4-:R1:W-:Y:S04]  /*389b0*/  STL [R1+0x78], R11 ;  /* 0x0000780b01007387 */ /* 0x0103e80000100800 */
[----:B------:R-:W0:Y:S04]  /*389c0*/  LDL R4, [R1+0xe58] ;  /* 0x000e580001047983 */ /* 0x000e280000100800 */
[----:B------:R-:W0:Y:S01]  /*389d0*/  LDL R5, [R1+0xe5c] ;  /* 0x000e5c0001057983 */ /* 0x000e220000100800 */
[----:B------:R-:W-:-:S03]  /*389e0*/  PRMT R29, RZ, 0x7610, R29 ;  /* 0x00007610ff1d7816 */ /* 0x000fc6000000001d */
[----:B-1----:R-:W4:Y:S04]  /*389f0*/  LDL R11, [R1+0x2ab0] ;  /* 0x002ab000010b7983 */ /* 0x002f280000100800 */
[----:B------:R-:W2:Y:S04]  /*38a00*/  LDL R14, [R1+0x2aac] ;  /* 0x002aac00010e7983 */ /* 0x000ea80000100800 */
[----:B------:R-:W2:Y:S04]  /*38a10*/  LDL R13, [R1+0x2ab4] ;  /* 0x002ab400010d7983 */ /* 0x000ea80000100800 */
[----:B------:R-:W2:Y:S01]  /*38a20*/  LDL R9, [R1+0x2b24] ;  /* 0x002b240001097983 */ /* 0x000ea20000100800 */
[----:B0-----:R-:W-:-:S04]  /*38a30*/  @!P3 LOP3.LUT R5, R5, R4, RZ, 0x3c, !PT ;  /* 0x000000040505b212 */ /* 0x001fc800078e3cff */
[----:B------:R-:W-:-:S04]  /*38a40*/  @!P3 LOP3.LUT R4, R5, R4, RZ, 0x3c, !PT ;  /* 0x000000040504b212 */ /* 0x000fc800078e3cff */
[----:B------:R-:W-:-:S05]  /*38a50*/  @!P3 LOP3.LUT R5, R5, R4, RZ, 0x3c, !PT ;  /* 0x000000040505b212 */ /* 0x000fca00078e3cff */
[----:B------:R-:W2:Y:S04]  /*38a60*/  @!P3 LDG.E.U16 R29, desc[UR12][R4.64] ;  /* 0x0000000c041db981 */ /* 0x000ea8000c1e1500 */
[----:B---3--:R0:W-:Y:S04]  /*38a70*/  STL [R1+0x74], R8 ;  /* 0x0000740801007387 */ /* 0x0081e80000100800 */
[----:B0-----:R-:W3:Y:S04]  /*38a80*/  LDL R8, [R1+0x2b30] ;  /* 0x002b300001087983 */ /* 0x001ee80000100800 */
[----:B--2---:R0:W-:Y:S04]  /*38a90*/  STL [R1+0x70], R29 ;  /* 0x0000701d01007387 */ /* 0x0041e80000100800 */
[----:B0-----:R-:W2:Y:S04]  /*38aa0*/  LDL.LU R29, [R1+0x3d74] ;  /* 0x003d7400011d7983 */ /* 0x001ea80000300800 */
[----:B------:R-:W2:Y:S01]  /*38ab0*/  LDL R5, [R1+0xe50] ;  /* 0x000e500001057983 */ /* 0x000ea20000100800 */
[----:B------:R-:W-:Y:S01]  /*38ac0*/  PRMT R6, RZ, 0x7610, R6 ;  /* 0x00007610ff067816 */ /* 0x000fe20000000006 */
[----:B------:R-:W-:Y:S01]  /*38ad0*/  @!P6 IMAD.MOV.U32 R4, RZ, RZ, R7 ;  /* 0x000000ffff04e224 */ /* 0x000fe200078e0007 */
[----:B------:R-:W-:Y:S01]  /*38ae0*/  PRMT R10, RZ, 0x7610, R10 ;  /* 0x00007610ff0a7816 */ /* 0x000fe2000000000a */
[----:B------:R-:W3:Y:S01]  /*38af0*/  LDL R7, [R1+0x2b2c] ;  /* 0x002b2c0001077983 */ /* 0x000ee20000100800 */
[----:B------:R-:W-:-:S02]  /*38b00*/  PRMT R12, RZ, 0x7610, R12 ;  /* 0x00007610ff0c7816 */ /* 0x000fc4000000000c */
[----:B------:R-:W-:Y:S01]  /*38b10*/  PRMT R0, RZ, 0x7610, R0 ;  /* 0x00007610ff007816 */ /* 0x000fe20000000000 */
[----:B--2---:R4:W2:Y:S02]  /*38b20*/  @!P6 LDG.E.U16 R6, desc[UR12][R4.64] ;  /* 0x0000000c0406e981 */ /* 0x0048a4000c1e1500 */
[----:B----4-:R-:W-:Y:S02]  /*38b30*/  @!P3 IMAD.MOV.U32 R4, RZ, RZ, R11 ;  /* 0x000000ffff04b224 */ /* 0x010fe400078e000b */
[----:B------:R-:W-:-:S05]  /*38b40*/  @!P3 IMAD.MOV.U32 R5, RZ, RZ, R15 ;  /* 0x000000ffff05b224 */ /* 0x000fca00078e000f */
[----:B------:R0:W4:Y:S02]  /*38b50*/  @!P3 LDG.E.U16 R10, desc[UR12][R4.64] ;  /* 0x0000000c040ab981 */ /* 0x000124000c1e1500 */
[----:B0-----:R-:W-:Y:S02]  /*38b60*/  @!P6 IMAD.MOV.U32 R4, RZ, RZ, R13 ;  /* 0x000000ffff04e224 */ /* 0x001fe400078e000d */
[----:B------:R-:W-:-:S05]  /*38b70*/  @!P6 IMAD.MOV.U32 R5, RZ, RZ, R14 ;  /* 0x000000ffff05e224 */ /* 0x000fca00078e000e */
[----:B------:R3:W4:Y:S02]  /*38b80*/  @!P6 LDG.E.U16 R12, desc[UR12][R4.64] ;  /* 0x0000000c040ce981 */ /* 0x000724000c1e1500 */
[----:B---3--:R-:W-:Y:S02]  /*38b90*/  @!P3 IMAD.MOV.U32 R4, RZ, RZ, R8 ;  /* 0x000000ffff04b224 */ /* 0x008fe400078e0008 */
[----:B------:R-:W-:-:S05]  /*38ba0*/  @!P3 IMAD.MOV.U32 R5, RZ, RZ, R9 ;  /* 0x000000ffff05b224 */ /* 0x000fca00078e0009 */
[----:B------:R-:W3:Y:S04]  /*38bb0*/  @!P3 LDG.E.U16 R0, desc[UR12][R4.64] ;  /* 0x0000000c0400b981 */ /* 0x000ee8000c1e1500 */
[----:B--2---:R0:W-:Y:S04]  /*38bc0*/  STL [R1+0x6c], R6 ;  /* 0x00006c0601007387 */ /* 0x0041e80000100800 */
[----:B------:R-:W2:Y:S04]  /*38bd0*/  LDL R11, [R1+0x2ba4] ;  /* 0x002ba400010b7983 */ /* 0x000ea80000100800 */
[----:B0-----:R-:W2:Y:S01]  /*38be0*/  LDL R6, [R1+0x2b34] ;  /* 0x002b340001067983 */ /* 0x001ea20000100800 */
[----:B------:R-:W-:-:S03]  /*38bf0*/  PRMT R3, RZ, 0x7610, R3 ;  /* 0x00007610ff037816 */ /* 0x000fc60000000003 */
[----:B----4-:R0:W-:Y:S04]  /*38c00*/  STL [R1+0x68], R10 ;  /* 0x0000680a01007387 */ /* 0x0101e80000100800 */
[----:B------:R-:W4:Y:S04]  /*38c10*/  LDL R9, [R1+0x2bac] ;  /* 0x002bac0001097983 */ /* 0x000f280000100800 */
[----:B------:R-:W4:Y:S04]  /*38c20*/  LDL R8, [R1+0x2bb4] ;  /* 0x002bb40001087983 */ /* 0x000f280000100800 */
[----:B0-----:R-:W4:Y:S04]  /*38c30*/  LDL R10, [R1+0x2bb0] ;  /* 0x002bb000010a7983 */ /* 0x001f280000100800 */
[----:B---3--:R-:W-:Y:S04]  /*38c40*/  STL [R1+0x3cd8], R0 ;  /* 0x003cd80001007387 */ /* 0x008fe80000100800 */
[----:B------:R-:W-:Y:S04]  /*38c50*/  STL [R1+0x3d34], R0 ;  /* 0x003d340001007387 */ /* 0x000fe80000100800 */
[----:B------:R-:W3:Y:S04]  /*38c60*/  LDL R15, [R1+0x2c24] ;  /* 0x002c2400010f7983 */ /* 0x000ee80000100800 */
[----:B------:R-:W3:Y:S04]  /*38c70*/  LDL R14, [R1+0x2c30] ;  /* 0x002c3000010e7983 */ /* 0x000ee80000100800 */
[----:B--2---:R0:W2:Y:S01]  /*38c80*/  @!P6 LDG.E.U16 R3, desc[UR12][R6.64] ;  /* 0x0000000c0603e981 */ /* 0x0040a2000c1e1500 */
[----:B------:R-:W-:-:S02]  /*38c90*/  PRMT R4, RZ, 0x7610, R4 ;  /* 0x00007610ff047816 */ /* 0x000fc40000000004 */
[----:B------:R-:W-:Y:S01]  /*38ca0*/  PRMT R5, RZ, 0x7610, R5 ;  /* 0x00007610ff057816 */ /* 0x000fe20000000005 */
[----:B0-----:R-:W-:-:S05]  /*38cb0*/  @!P3 IMAD.MOV.U32 R7, RZ, RZ, R11 ;  /* 0x000000ffff07b224 */ /* 0x001fca00078e000b */
[----:B----4-:R-:W4:Y:S01]  /*38cc0*/  @!P6 LDG.E.U16 R5, desc[UR12][R8.64] ;  /* 0x0000000c0805e981 */ /* 0x010f22000c1e1500 */
[----:B------:R-:W-:-:S05]  /*38cd0*/  @!P3 IMAD.MOV.U32 R6, RZ, RZ, R10 ;  /* 0x000000ffff06b224 */ /* 0x000fca00078e000a */
[----:B------:R0:W4:Y:S02]  /*38ce0*/  @!P3 LDG.E.U16 R4, desc[UR12][R6.64] ;  /* 0x0000000c0604b981 */ /* 0x000124000c1e1500 */
[----:B0-----:R-:W-:Y:S01]  /*38cf0*/  PRMT R6, RZ, 0x7610, R6 ;  /* 0x00007610ff067816 */ /* 0x001fe20000000006 */
[----:B---3--:R-:W-:Y:S02]  /*38d00*/  @!P3 IMAD.MOV.U32 R9, RZ, RZ, R15 ;  /* 0x000000ffff09b224 */ /* 0x008fe400078e000f */
[----:B------:R-:W-:-:S05]  /*38d10*/  @!P3 IMAD.MOV.U32 R8, RZ, RZ, R14 ;  /* 0x000000ffff08b224 */ /* 0x000fca00078e000e */
[----:B------:R-:W3:Y:S04]  /*38d20*/  @!P3 LDG.E.U16 R6, desc[UR12][R8.64] ;  /* 0x0000000c0806b981 */ /* 0x000ee8000c1e1500 */
[----:B--2---:R-:W-:Y:S04]  /*38d30*/  STL [R1+0x3cdc], R3 ;  /* 0x003cdc0301007387 */ /* 0x004fe80000100800 */
[----:B------:R-:W2:Y:S04]  /*38d40*/  LDL R11, [R1+0x2c2c] ;  /* 0x002c2c00010b7983 */ /* 0x000ea80000100800 */
[----:B------:R-:W2:Y:S01]  /*38d50*/  LDL R10, [R1+0x2c34] ;  /* 0x002c3400010a7983 */ /* 0x000ea20000100800 */
[----:B------:R-:W-:-:S03]  /*38d60*/  PRMT R7, RZ, 0x7610, R7 ;  /* 0x00007610ff077816 */ /* 0x000fc60000000007 */
[----:B----4-:R-:W-:Y:S04]  /*38d70*/  STL [R1+0x3ce0], R4 ;  /* 0x003ce00401007387 */ /* 0x010fe80000100800 */
[----:B------:R-:W4:Y:S04]  /*38d80*/  LDL R13, [R1+0x2cac] ;  /* 0x002cac00010d7983 */ /* 0x000f280000100800 */
[----:B------:R0:W-:Y:S04]  /*38d90*/  STL [R1+0x64], R12 ;  /* 0x0000640c01007387 */ /* 0x0001e80000100800 */
[----:B0-----:R-:W4:Y:S04]  /*38da0*/  LDL R12, [R1+0x2cb4] ;  /* 0x002cb400010c7983 */ /* 0x001f280000100800 */
[----:B------:R-:W-:Y:S04]  /*38db0*/  STL [R1+0x3ce4], R5 ;  /* 0x003ce40501007387 */ /* 0x000fe80000100800 */
[----:B------:R-:W-:Y:S04]  /*38dc0*/  STL [R1+0x3d38], R5 ;  /* 0x003d380501007387 */ /* 0x000fe80000100800 */
[----:B------:R-:W4:Y:S04]  /*38dd0*/  LDL R15, [R1+0x2d2c] ;  /* 0x002d2c00010f7983 */ /* 0x000f280000100800 */
[----:B------:R-:W4:Y:S04]  /*38de0*/  LDL R14, [R1+0x2d34] ;  /* 0x002d3400010e7983 */ /* 0x000f280000100800 */
[----:B---3--:R-:W-:Y:S04]  /*38df0*/  STL [R1+0x3ce8], R6 ;  /* 0x003ce80601007387 */ /* 0x008fe80000100800 */
[----:B--2---:R0:W2:Y:S04]  /*38e00*/  @!P6 LDG.E.U16 R7, desc[UR12][R10.64] ;  /* 0x0000000c0a07e981 */ /* 0x0040a8000c1e1500 */
[----:B------:R-:W0:Y:S04]  /*38e10*/  LDL R10, [R1+0x2ca4] ;  /* 0x002ca400010a7983 */ /* 0x000e280000100800 */
[----:B------:R-:W0:Y:S01]  /*38e20*/  LDL R11, [R1+0x2cb0] ;  /* 0x002cb000010b7983 */ /* 0x000e220000100800 */
[----:B------:R-:W-:-:S02]  /*38e30*/  PRMT R8, RZ, 0x7610, R8 ;  /* 0x00007610ff087816 */ /* 0x000fc40000000008 */
[----:B0-----:R-:W-:-:S04]  /*38e40*/  @!P3 LOP3.LUT R11, R11, R10, RZ, 0x3c, !PT ;  /* 0x0000000a0b0bb212 */ /* 0x001fc800078e3cff */
[----:B------:R-:W-:-:S04]  /*38e50*/  @!P3 LOP3.LUT R10, R11, R10, RZ, 0x3c, !PT ;  /* 0x0000000a0b0ab212 */ /* 0x000fc800078e3cff */
[----:B------:R-:W-:-:S05]  /*38e60*/  @!P3 LOP3.LUT R11, R11, R10, RZ, 0x3c, !PT ;  /* 0x0000000a0b0bb212 */ /* 0x000fca00078e3cff */
[----:B------:R-:W3:Y:S01]  /*38e70*/  @!P3 LDG.E.U16 R8, desc[UR12][R10.64] ;  /* 0x0000000c0a08b981 */ /* 0x000ee2000c1e1500 */
[----:B------:R-:W-:-:S03]  /*38e80*/  PRMT R9, RZ, 0x7610, R9 ;  /* 0x00007610ff097816 */ /* 0x000fc60000000009 */
[----:B--2---:R-:W-:Y:S04]  /*38e90*/  STL [R1+0x3cec], R7 ;  /* 0x003cec0701007387 */ /* 0x004fe80000100800 */
[----:B----4-:R0:W2:Y:S04]  /*38ea0*/  @!P6 LDG.E.U16 R9, desc[UR12][R12.64] ;  /* 0x0000000c0c09e981 */ /* 0x0100a8000c1e1500 */
[----:B---3--:R-:W-:Y:S04]  /*38eb0*/  STL [R1+0x3cf0], R8 ;  /* 0x003cf00801007387 */ /* 0x008fe80000100800 */
        /* <DEDUP_REMOVED lines=9> */
[----:B------:R-:W2:Y:S04]  /*38f50*/  @!P6 LDG.E.U16 R11, desc[UR12][R14.64] ;  /* 0x0000000c0e0be981 */ /* 0x000ea8000c1e1500 */
[----:B---3--:R-:W-:Y:S04]  /*38f60*/  STL [R1+0x3cf8], R10 ;  /* 0x003cf80a01007387 */ /* 0x008fe80000100800 */
[----:B------:R-:W3:Y:S04]  /*38f70*/  LDL R14, [R1+0x2d94] ;  /* 0x002d9400010e7983 */ /* 0x000ee80000100800 */
[----:B------:R-:W3:Y:S01]  /*38f80*/  LDL R15, [R1+0x2d98] ;  /* 0x002d9800010f7983 */ /* 0x000ee20000100800 */
[----:B------:R-:W-:-:S03]  /*38f90*/  PRMT R12, RZ, 0x7610, R12 ;  /* 0x00007610ff0c7816 */ /* 0x000fc6000000000c */
[----:B--2---:R-:W-:Y:S01]  /*38fa0*/  STL [R1+0x3cfc], R11 ;  /* 0x003cfc0b01007387 */ /* 0x004fe20000100800 */
[----:B---3--:R-:W-:-:S04]  /*38fb0*/  @!P3 LOP3.LUT R15, R15, R14, RZ, 0x3c, !PT ;  /* 0x0000000e0f0fb212 */ /* 0x008fc800078e3cff */
        /* <DEDUP_REMOVED lines=24> */
[----:B------:R-:W-:-:S02]  /*39140*/  PRMT R26, RZ, 0x7610, R26 ;  /* 0x00007610ff1a7816 */ /* 0x000fc4000000001a */
[----:B----4-:R-:W-:-:S04]  /*39150*/  @!P3 LOP3.LUT R15, R15, R14, RZ, 0x3c, !PT ;  /* 0x0000000e0f0fb212 */ /* 0x010fc800078e3cff */
[----:B------:R-:W-:-:S04]  /*39160*/  @!P3 LOP3.LUT R14, R15, R14, RZ, 0x3c, !PT ;  /* 0x0000000e0f0eb212 */ /* 0x000fc800078e3cff */
[----:B------:R-:W-:-:S05]  /*39170*/  @!P3 LOP3.LUT R15, R15, R14, RZ, 0x3c, !PT ;  /* 0x0000000e0f0fb212 */ /* 0x000fca00078e3cff */
[----:B------:R-:W4:Y:S04]  /*39180*/  @!P3 LDG.E.U16 R26, desc[UR12][R14.64] ;  /* 0x0000000c0e1ab981 */ /* 0x000f28000c1e1500 */
[----:B----4-:R0:W-:Y:S04]  /*39190*/  STL [R1+0x58], R26 ;  /* 0x0000581a01007387 */ /* 0x0101e80000100800 */
[----:B0-----:R-:W4:Y:S04]  /*391a0*/  LDL.LU R26, [R1+0x3d68] ;  /* 0x003d6800011a7983 */ /* 0x001f280000300800 */
[----:B------:R-:W2:Y:S04]  /*391b0*/  LDL R14, [R1+0x29a8] ;  /* 0x0029a800010e7983 */ /* 0x000ea80000100800 */
[----:B------:R-:W2:Y:S01]  /*391c0*/  LDL R15, [R1+0x29ac] ;  /* 0x0029ac00010f7983 */ /* 0x000ea20000100800 */
[----:B------:R-:W-:-:S02]  /*391d0*/  PRMT R9, RZ, 0x7610, R9 ;  /* 0x00007610ff097816 */ /* 0x000fc40000000009 */
[----:B--2---:R-:W-:-:S04]  /*391e0*/  @!P6 LOP3.LUT R15, R15, R14, RZ, 0x3c, !PT ;  /* 0x0000000e0f0fe212 */ /* 0x004fc800078e3cff */
        /* <DEDUP_REMOVED lines=82> */
[----:B------:R-:W-:-:S03]  /*39710*/  PRMT R10, RZ, 0x7610, R10 ;  /* 0x00007610ff0a7816 */ /* 0x000fc6000000000a */
[----:B--2---:R0:W-:Y:S04]  /*39720*/  STL [R1+0x30], R19 ;  /* 0x0000301301007387 */ /* 0x0041e80000100800 */
[----:B0-----:R-:W2:Y:S04]  /*39730*/  LDL.LU R19, [R1+0x3d48] ;  /* 0x003d480001137983 */ /* 0x001ea80000300800 */
[----:B------:R-:W2:Y:S01]  /*39740*/  LDL R15, [R1+0x2740] ;  /* 0x00274000010f7983 */ /* 0x000ea20000100800 */
[----:B------:R-:W-:Y:S01]  /*39750*/  @!P6 IMAD.MOV.U32 R14, RZ, RZ, R11 ;  /* 0x000000ffff0ee224 */ /* 0x000fe200078e000b */
[----:B------:R-:W-:-:S02]  /*39760*/  PRMT R5, RZ, 0x7610, R5 ;  /* 0x00007610ff057816 */ /* 0x000fc40000000005 */
[----:B------:R-:W3:Y:S04]  /*39770*/  LDL R11, [R1+0x25c8] ;  /* 0x0025c800010b7983 */ /* 0x000ee80000100800 */
[----:B--2---:R3:W2:Y:S04]  /*39780*/  @!P6 LDG.E.U16 R10, desc[UR12][R14.64] ;  /* 0x0000000c0e0ae981 */ /* 0x0046a8000c1e1500 */
[----:B------:R-:W4:Y:S01]  /*39790*/  LDL R15, [R1+0x26c8] ;  /* 0x0026c800010f7983 */ /* 0x000f220000100800 */
[----:B---3--:R-:W-:-:S03]  /*397a0*/  @!P3 IMAD.MOV.U32 R14, RZ, RZ, R9 ;  /* 0x000000ffff0eb224 */ /* 0x008fc600078e0009 */
[----:B--2---:R0:W-:Y:S01]  /*397b0*/  STL [R1+0x2c], R10 ;  /* 0x00002c0a01007387 */ /* 0x0041e20000100800 */
[----:B------:R-:W-:-:S03]  /*397c0*/  PRMT R20, RZ, 0x7610, R20 ;  /* 0x00007610ff147816 */ /* 0x000fc60000000014 */
[----:B------:R-:W2:Y:S04]  /*397d0*/  LDL R9, [R1+0x25c0] ;  /* 0x0025c00001097983 */ /* 0x000ea80000100800 */
[----:B----4-:R1:W3:Y:S04]  /*397e0*/  @!P3 LDG.E.U16 R5, desc[UR12][R14.64] ;  /* 0x0000000c0e05b981 */ /* 0x0102e8000c1e1500 */
[----:B0-----:R-:W4:Y:S04]  /*397f0*/  LDL R10, [R1+0x25cc] ;  /* 0x0025cc00010a7983 */ /* 0x001f280000100800 */
[----:B------:R-:W1:Y:S04]  /*39800*/  LDL R14, [R1+0x26c0] ;  /* 0x0026c000010e7983 */ /* 0x000e680000100800 */
[----:B------:R-:W1:Y:S02]  /*39810*/  LDL R15, [R1+0x26c4] ;  /* 0x0026c400010f7983 */ /* 0x000e640000100800 */
[----:B-1----:R-:W-:-:S04]  /*39820*/  @!P6 LOP3.LUT R15, R15, R14, RZ, 0x3c, !PT ;  /* 0x0000000e0f0fe212 */ /* 0x002fc800078e3cff */
[----:B------:R-:W-:-:S04]  /*39830*/  @!P6 LOP3.LUT R14, R15, R14, RZ, 0x3c, !PT ;  /* 0x0000000e0f0ee212 */ /* 0x000fc800078e3cff */
[----:B------:R-:W-:-:S05]  /*39840*/  @!P6 LOP3.LUT R15, R15, R14, RZ, 0x3c, !PT ;  /* 0x0000000e0f0fe212 */ /* 0x000fca00078e3cff */
[----:B------:R-:W2:Y:S04]  /*39850*/  @!P6 LDG.E.U16 R20, desc[UR12][R14.64] ;  /* 0x0000000c0e14e981 */ /* 0x000ea8000c1e1500 */
[----:B---3--:R0:W-:Y:S04]  /*39860*/  STL [R1+0x28], R5 ;  /* 0x0000280501007387 */ /* 0x0081e80000100800 */
[----:B0-----:R-:W3:Y:S04]  /*39870*/  LDL R5, [R1+0x25c4] ;  /* 0x0025c40001057983 */ /* 0x001ee80000100800 */
        /* <DEDUP_REMOVED lines=12> */
[----:B------:R-:W-:-:S02]  /*39940*/  PRMT R6, RZ, 0x7610, R6 ;  /* 0x00007610ff067816 */ /* 0x000fc40000000006 */
[----:B0-----:R-:W-:-:S04]  /*39950*/  @!P6 LOP3.LUT R15, R15, R14, RZ, 0x3c, !PT ;  /* 0x0000000e0f0fe212 */ /* 0x001fc800078e3cff */
[----:B------:R-:W-:-:S04]  /*39960*/  @!P6 LOP3.LUT R14, R15, R14, RZ, 0x3c, !PT ;  /* 0x0000000e0f0ee212 */ /* 0x000fc800078e3cff */
[----:B------:R-:W-:-:S05]  /*39970*/  @!P6 LOP3.LUT R15, R15, R14, RZ, 0x3c, !PT ;  /* 0x0000000e0f0fe212 */ /* 0x000fca00078e3cff */
[----:B------:R4:W3:Y:S02]  /*39980*/  @!P6 LDG.E.U16 R18, desc[UR12][R14.64] ;  /* 0x0000000c0e12e981 */ /* 0x0008e4000c1e1500 */
[----:B----4-:R-:W-:Y:S02]  /*39990*/  @!P3 IMAD.MOV.U32 R14, RZ, RZ, R10 ;  /* 0x000000ffff0eb224 */ /* 0x010fe400078e000a */
[----:B------:R-:W-:-:S05]  /*399a0*/  @!P3 IMAD.MOV.U32 R15, RZ, RZ, R11 ;  /* 0x000000ffff0fb224 */ /* 0x000fca00078e000b */
[----:B------:R3:W4:Y:S01]  /*399b0*/  @!P3 LDG.E.U16 R6, desc[UR12][R14.64] ;  /* 0x0000000c0e06b981 */ /* 0x000722000c1e1500 */
[----:B------:R-:W-:-:S03]  /*399c0*/  PRMT R4, RZ, 0x7610, R4 ;  /* 0x00007610ff047816 */ /* 0x000fc60000000004 */
[----:B--2---:R0:W-:Y:S01]  /*399d0*/  STL [R1+0x20], R3 ;  /* 0x0000200301007387 */ /* 0x0041e20000100800 */
[----:B---3--:R-:W-:Y:S02]  /*399e0*/  @!P6 IMAD.MOV.U32 R14, RZ, RZ, R5 ;  /* 0x000000ffff0ee224 */ /* 0x008fe400078e0005 */
[----:B------:R-:W-:Y:S01]  /*399f0*/  @!P6 IMAD.MOV.U32 R15, RZ, RZ, R9 ;  /* 0x000000ffff0fe224 */ /* 0x000fe200078e0009 */
[----:B0-----:R-:W2:Y:S04]  /*39a00*/  LDL R3, [R1+0x254c] ;  /* 0x00254c0001037983 */ /* 0x001ea80000100800 */
[----:B------:R2:W3:Y:S04]  /*39a10*/  @!P6 LDG.E.U16 R4, desc[UR12][R14.64] ;  /* 0x0000000c0e04e981 */ /* 0x0004e8000c1e1500 */
[----:B------:R0:W-:Y:S04]  /*39a20*/  STL [R1+0x1c], R18 ;  /* 0x00001c1201007387 */ /* 0x0001e80000100800 */
[----:B------:R-:W3:Y:S04]  /*39a30*/  LDL R11, [R1+0x24c8] ;  /* 0x0024c800010b7983 */ /* 0x000ee80000100800 */
[----:B0-----:R-:W3:Y:S04]  /*39a40*/  LDL R18, [R1+0x2544] ;  /* 0x0025440001127983 */ /* 0x001ee80000100800 */
[----:B----4-:R0:W-:Y:S04]  /*39a50*/  STL [R1+0x18], R6 ;  /* 0x0000180601007387 */ /* 0x0101e80000100800 */
[----:B------:R-:W4:Y:S01]  /*39a60*/  LDL R15, [R1+0x2548] ;  /* 0x00254800010f7983 */ /* 0x000f220000100800 */
[----:B------:R-:W-:-:S03]  /*39a70*/  PRMT R0, RZ, 0x7610, R0 ;  /* 0x00007610ff007816 */ /* 0x000fc60000000000 */
[----:B------:R-:W4:Y:S04]  /*39a80*/  LDL R10, [R1+0x24c0] ;  /* 0x0024c000010a7983 */ /* 0x000f280000100800 */
[----:B------:R-:W4:Y:S04]  /*39a90*/  LDL R9, [R1+0x24c4] ;  /* 0x0024c40001097983 */ /* 0x000f280000100800 */
[----:B------:R-:W4:Y:S04]  /*39aa0*/  LDL R5, [R1+0x2448] ;  /* 0x0024480001057983 */ /* 0x000f280000100800 */
[----:B0-----:R-:W4:Y:S01]  /*39ab0*/  LDL R6, [R1+0x24cc] ;  /* 0x0024cc0001067983 */ /* 0x001f220000100800 */
[----:B--2---:R-:W-:-:S03]  /*39ac0*/  @!P3 IMAD.MOV.U32 R14, RZ, RZ, R3 ;  /* 0x000000ffff0eb224 */ /* 0x004fc600078e0003 */
[----:B---3--:R0:W-:Y:S01]  /*39ad0*/  STL [R1+0x14], R4 ;  /* 0x0000140401007387 */ /* 0x0081e20000100800 */
[----:B------:R-:W-:Y:S02]  /*39ae0*/  PRMT R12, RZ, 0x7610, R12 ;  /* 0x00007610ff0c7816 */ /* 0x000fe4000000000c */
[----:B------:R-:W-:Y:S01]  /*39af0*/  PRMT R2, RZ, 0x7610, R2 ;  /* 0x00007610ff027816 */ /* 0x000fe20000000002 */
[----:B------:R-:W2:Y:S04]  /*39b00*/  LDL R3, [R1+0x2440] ;  /* 0x0024400001037983 */ /* 0x000ea80000100800 */
[----:B0-----:R-:W3:Y:S04]  /*39b10*/  LDL R4, [R1+0x244c] ;  /* 0x00244c0001047983 */ /* 0x001ee80000100800 */
[----:B----4-:R0:W4:Y:S04]  /*39b20*/  @!P3 LDG.E.U16 R0, desc[UR12][R14.64] ;  /* 0x0000000c0e00b981 */ /* 0x010128000c1e1500 */
[----:B------:R-:W2:Y:S01]  /*39b30*/  LDL R15, [R1+0x2540] ;  /* 0x00254000010f7983 */ /* 0x000ea20000100800 */
[----:B0-----:R-:W-:-:S05]  /*39b40*/  @!P6 IMAD.MOV.U32 R14, RZ, RZ, R18 ;  /* 0x000000ffff0ee224 */ /* 0x001fca00078e0012 */
[----:B--2---:R0:W2:Y:S02]  /*39b50*/  @!P6 LDG.E.U16 R12, desc[UR12][R14.64] ;  /* 0x0000000c0e0ce981 */ /* 0x0040a4000c1e1500 */
[----:B0-----:R-:W-:Y:S02]  /*39b60*/  @!P3 IMAD.MOV.U32 R14, RZ, RZ, R6 ;  /* 0x000000ffff0eb224 */ /* 0x001fe400078e0006 */
[----:B------:R-:W-:-:S05]  /*39b70*/  @!P3 IMAD.MOV.U32 R15, RZ, RZ, R11 ;  /* 0x000000ffff0fb224 */ /* 0x000fca00078e000b */
[----:B------:R0:W2:Y:S04]  /*39b80*/  @!P3 LDG.E.U16 R2, desc[UR12][R14.64] ;  /* 0x0000000c0e02b981 */ /* 0x0000a8000c1e1500 */
[----:B----4-:R1:W-:Y:S04]  /*39b90*/  STL [R1+0x10], R0 ;  /* 0x0000100001007387 */ /* 0x0103e80000100800 */
[----:B------:R-:W4:Y:S04]  /*39ba0*/  LDL R6, [R1+0x23c8] ;  /* 0x0023c80001067983 */ /* 0x000f280000100800 */
[----:B-1----:R-:W4:Y:S01]  /*39bb0*/  LDL R0, [R1+0x2444] ;  /* 0x0024440001007983 */ /* 0x002f220000100800 */
[----:B------:R-:W-:Y:S01]  /*39bc0*/  PRMT R8, RZ, 0x7610, R8 ;  /* 0x00007610ff087816 */ /* 0x000fe20000000008 */
[----:B0-----:R-:W-:-:S02]  /*39bd0*/  @!P6 IMAD.MOV.U32 R14, RZ, RZ, R9 ;  /* 0x000000ffff0ee224 */ /* 0x001fc400078e0009 */
[----:B------:R-:W-:Y:S01]  /*39be0*/  @!P6 IMAD.MOV.U32 R15, RZ, RZ, R10 ;  /* 0x000000ffff0fe224 */ /* 0x000fe200078e000a */
[----:B------:R-:W-:-:S04]  /*39bf0*/  PRMT R7, RZ, 0x7610, R7 ;  /* 0x00007610ff077816 */ /* 0x000fc80000000007 */
[----:B------:R3:W4:Y:S02]  /*39c00*/  @!P6 LDG.E.U16 R8, desc[UR12][R14.64] ;  /* 0x0000000c0e08e981 */ /* 0x000724000c1e1500 */
[----:B---3--:R-:W-:Y:S02]  /*39c10*/  @!P3 IMAD.MOV.U32 R14, RZ, RZ, R4 ;  /* 0x000000ffff0eb224 */ /* 0x008fe400078e0004 */
[----:B------:R-:W-:-:S05]  /*39c20*/  @!P3 IMAD.MOV.U32 R15, RZ, RZ, R5 ;  /* 0x000000ffff0fb224 */ /* 0x000fca00078e0005 */
[----:B------:R0:W3:Y:S04]  /*39c30*/  @!P3 LDG.E.U16 R7, desc[UR12][R14.64] ;  /* 0x0000000c0e07b981 */ /* 0x0000e8000c1e1500 */
[----:B--2---:R1:W-:Y:S01]  /*39c40*/  STL [R1+0x8], R2 ;  /* 0x0000080201007387 */ /* 0x0043e20000100800 */
[----:B------:R-:W-:Y:S01]  /*39c50*/  PRMT R29, RZ, 0x7610, R29 ;  /* 0x00007610ff1d7816 */ /* 0x000fe2000000001d */
[----:B0-----:R-:W-:Y:S01]  /*39c60*/  @!P6 IMAD.MOV.U32 R15, RZ, RZ, R3 ;  /* 0x000000ffff0fe224 */ /* 0x001fe200078e0003 */
[----:B------:R-:W-:Y:S01]  /*39c70*/  PRMT R28, RZ, 0x7610, R28 ;  /* 0x00007610ff1c7816 */ /* 0x000fe2000000001c */
[----:B------:R-:W2:Y:S04]  /*39c80*/  LDL R5, [R1+0x23c0] ;  /* 0x0023c00001057983 */ /* 0x000ea80000100800 */
[----:B------:R-:W2:Y:S04]  /*39c90*/  LDL R4, [R1+0x23c4] ;  /* 0x0023c40001047983 */ /* 0x000ea80000100800 */
[----:B-1----:R-:W2:Y:S01]  /*39ca0*/  LDL R2, [R1+0x23cc] ;  /* 0x0023cc0001027983 */ /* 0x002ea20000100800 */
[----:B----4-:R-:W-:-:S05]  /*39cb0*/  @!P6 IMAD.MOV.U32 R14, RZ, RZ, R0 ;  /* 0x000000ffff0ee224 */ /* 0x010fca00078e0000 */
[----:B------:R0:W4:Y:S04]  /*39cc0*/  @!P6 LDG.E.U16 R29, desc[UR12][R14.64] ;  /* 0x0000000c0e1de981 */ /* 0x000128000c1e1500 */
[----:B------:R1:W-:Y:S01]  /*39cd0*/  STL [R1+0x4], R8 ;  /* 0x0000040801007387 */ /* 0x0003e20000100800 */
[----:B0-----:R-:W-:-:S03]  /*39ce0*/  @!P3 IMAD.MOV.U32 R15, RZ, RZ, R6 ;  /* 0x000000ffff0fb224 */ /* 0x001fc600078e0006 */
[----:B-1----:R-:W4:Y:S04]  /*39cf0*/  LDL R8, [R1+0x2348] ;  /* 0x0023480001087983 */ /* 0x002f280000100800 */
[----:B---3--:R0:W-:Y:S04]  /*39d00*/  STL [R1], R7 ;  /* 0x0000000701007387 */ /* 0x0081e80000100800 */
[----:B------:R-:W3:Y:S04]  /*39d10*/  LDL R3, [R1+0x2340] ;  /* 0x0023400001037983 */ /* 0x000ee80000100800 */
[----:B------:R-:W3:Y:S04]  /*39d20*/  LDL R0, [R1+0x2344] ;  /* 0x0023440001007983 */ /* 0x000ee80000100800 */
[----:B0-----:R-:W3:Y:S01]  /*39d30*/  LDL R7, [R1+0x234c] ;  /* 0x00234c0001077983 */ /* 0x001ee20000100800 */
[----:B--2---:R-:W-:-:S05]  /*39d40*/  @!P3 IMAD.MOV.U32 R14, RZ, RZ, R2 ;  /* 0x000000ffff0eb224 */ /* 0x004fca00078e0002 */
[----:B------:R0:W2:Y:S04]  /*39d50*/  @!P3 LDG.E.U16 R28, desc[UR12][R14.64] ;  /* 0x0000000c0e1cb981 */ /* 0x0000a8000c1e1500 */
[----:B----4-:R-:W-:Y:S04]  /*39d60*/  STL [R1+0x3c7c], R29 ;  /* 0x003c7c1d01007387 */ /* 0x010fe80000100800 */
[----:B------:R-:W4:Y:S04]  /*39d70*/  LDL R6, [R1+0x22c8] ;  /* 0x0022c80001067983 */ /* 0x000f280000100800 */
[----:B------:R-:W4:Y:S01]  /*39d80*/  LDL R2, [R1+0x22cc] ;  /* 0x0022cc0001027983 */ /* 0x000f220000100800 */
[----:B------:R-:W-:-:S02]  /*39d90*/  PRMT R27, RZ, 0x7610, R27 ;  /* 0x00007610ff1b7816 */ /* 0x000fc4000000001b */
[----:B------:R-:W-:Y:S01]  /*39da0*/  PRMT R26, RZ, 0x7610, R26 ;  /* 0x00007610ff1a7816 */ /* 0x000fe2000000001a */
[----:B0-----:R-:W-:Y:S02]  /*39db0*/  @!P6 IMAD.MOV.U32 R14, RZ, RZ, R4 ;  /* 0x000000ffff0ee224 */ /* 0x001fe400078e0004 */
[----:B------:R-:W-:-:S05]  /*39dc0*/  @!P6 IMAD.MOV.U32 R15, RZ, RZ, R5 ;  /* 0x000000ffff0fe224 */ /* 0x000fca00078e0005 */
[----:B------:R0:W4:Y:S02]  /*39dd0*/  @!P6 LDG.E.U16 R27, desc[UR12][R14.64] ;  /* 0x0000000c0e1be981 */ /* 0x000124000c1e1500 */
[----:B0-----:R-:W-:Y:S02]  /*39de0*/  @!P3 IMAD.MOV.U32 R15, RZ, RZ, R8 ;  /* 0x000000ffff0fb224 */ /* 0x001fe400078e0008 */
[----:B---3--:R-:W-:-:S05]  /*39df0*/  @!P3 IMAD.MOV.U32 R14, RZ, RZ, R7 ;  /* 0x000000ffff0eb224 */ /* 0x008fca00078e0007 */
[----:B------:R0:W3:Y:S04]  /*39e00*/  @!P3 LDG.E.U16 R26, desc[UR12][R14.64] ;  /* 0x0000000c0e1ab981 */ /* 0x0000e8000c1e1500 */
[----:B--2---:R-:W-:Y:S04]  /*39e10*/  STL [R1+0x3c80], R28 ;  /* 0x003c801c01007387 */ /* 0x004fe80000100800 */
[----:B------:R-:W-:Y:S04]  /*39e20*/  STL [R1+0xc], R12 ;  /* 0x00000c0c01007387 */ /* 0x000fe80000100800 */
[----:B------:R-:W2:Y:S04]  /*39e30*/  LDL R5, [R1+0x22c0] ;  /* 0x0022c00001057983 */ /* 0x000ea80000100800 */
[----:B------:R-:W2:Y:S01]  /*39e40*/  LDL R4, [R1+0x22c4] ;  /* 0x0022c40001047983 */ /* 0x000ea20000100800 */
[----:B------:R-:W-:Y:S01]  /*39e50*/  PRMT R25, RZ, 0x7610, R25 ;  /* 0x00007610ff197816 */ /* 0x000fe20000000019 */
[----:B0-----:R-:W-:-:S02]  /*39e60*/  @!P6 IMAD.MOV.U32 R14, RZ, RZ, R0 ;  /* 0x000000ffff0ee224 */ /* 0x001fc400078e0000 */
[----:B------:R-:W-:Y:S01]  /*39e70*/  @!P6 IMAD.MOV.U32 R15, RZ, RZ, R3 ;  /* 0x000000ffff0fe224 */ /* 0x000fe200078e0003 */
[----:B------:R-:W-:-:S04]  /*39e80*/  PRMT R24, RZ, 0x7610, R24 ;  /* 0x00007610ff187816 */ /* 0x000fc80000000018 */
[----:B------:R4:W2:Y:S02]  /*39e90*/  @!P6 LDG.E.U16 R25, desc[UR12][R14.64] ;  /* 0x0000000c0e19e981 */ /* 0x0008a4000c1e1500 */
[----:B----4-:R-:W-:Y:S02]  /*39ea0*/  @!P3 IMAD.MOV.U32 R14, RZ, RZ, R2 ;  /* 0x000000ffff0eb224 */ /* 0x010fe400078e0002 */
[----:B------:R-:W-:-:S05]  /*39eb0*/  @!P3 IMAD.MOV.U32 R15, RZ, RZ, R6 ;  /* 0x000000ffff0fb224 */ /* 0x000fca00078e0006 */
[----:B------:R2:W4:Y:S01]  /*39ec0*/  @!P3 LDG.E.U16 R24, desc[UR12][R14.64] ;  /* 0x0000000c0e18b981 */ /* 0x000522000c1e1500 */
[----:B------:R-:W-:-:S03]  /*39ed0*/  PRMT R23, RZ, 0x7610, R23 ;  /* 0x00007610ff177816 */ /* 0x000fc60000000017 */
[----:B------:R-:W-:Y:S04]  /*39ee0*/  STL [R1+0x3c84], R27 ;  /* 0x003c841b01007387 */ /* 0x000fe80000100800 */
[----:B---3--:R-:W-:Y:S04]  /*39ef0*/  STL [R1+0x3c88], R26 ;  /* 0x003c881a01007387 */ /* 0x008fe80000100800 */
[----:B------:R-:W3:Y:S04]  /*39f00*/  LDL R3, [R1+0x2248] ;  /* 0x0022480001037983 */ /* 0x000ee80000100800 */
[----:B------:R-:W3:Y:S01]  /*39f10*/  LDL R0, [R1+0x224c] ;  /* 0x00224c0001007983 */ /* 0x000ee20000100800 */
[----:B--2---:R-:W-:-:S02]  /*39f20*/  @!P6 IMAD.MOV.U32 R15, RZ, RZ, R5 ;  /* 0x000000ffff0fe224 */ /* 0x004fc400078e0005 */
[----:B------:R-:W-:-:S05]  /*39f30*/  @!P6 IMAD.MOV.U32 R14, RZ, RZ, R4 ;  /* 0x000000ffff0ee224 */ /* 0x000fca00078e0004 */
[----:B------:R3:W2:Y:S04]  /*39f40*/  @!P6 LDG.E.U16 R23, desc[UR12][R14.64] ;  /* 0x0000000c0e17e981 */ /* 0x0006a8000c1e1500 */
[----:B------:R-:W-:Y:S04]  /*39f50*/  STL [R1+0x3c8c], R25 ;  /* 0x003c8c1901007387 */ /* 0x000fe80000100800 */
[----:B------:R-:W2:Y:S04]  /*39f60*/  LDL R11, [R1+0x2240] ;  /* 0x00224000010b7983 */ /* 0x000ea80000100800 */
[----:B------:R-:W2:Y:S04]  /*39f70*/  LDL R2, [R1+0x2244] ;  /* 0x0022440001027983 */ /* 0x000ea80000100800 */
[----:B----4-:R-:W-:Y:S04]  /*39f80*/  STL [R1+0x3c90], R24 ;  /* 0x003c901801007387 */ /* 0x010fe80000100800 */
[----:B------:R-:W4:Y:S04]  /*39f90*/  LDL R10, [R1+0x21c8] ;  /* 0x0021c800010a7983 */ /* 0x000f280000100800 */
[----:B------:R-:W4:Y:S04]  /*39fa0*/  LDL R9, [R1+0x21cc] ;  /* 0x0021cc0001097983 */ /* 0x000f280000100800 */
[----:B------:R-:W4:Y:S04]  /*39fb0*/  LDL R8, [R1+0x21c0] ;  /* 0x0021c00001087983 */ /* 0x000f280000100800 */
[----:B------:R-:W4:Y:S01]  /*39fc0*/  LDL R7, [R1+0x21c4] ;  /* 0x0021c40001077983 */ /* 0x000f220000100800 */
[----:B---3--:R-:W-:-:S03]  /*39fd0*/  @!P3 IMAD.MOV.U32 R15, RZ, RZ, R3 ;  /* 0x000000ffff0fb224 */ /* 0x008fc600078e0003 */
[----:B--2---:R-:W-:Y:S04]  /*39fe0*/  STL [R1+0x3c94], R23 ;  /* 0x003c941701007387 */ /* 0x004fe80000100800 */
[----:B------:R-:W2:Y:S04]  /*39ff0*/  LDL R6, [R1+0x2148] ;  /* 0x0021480001067983 */ /* 0x000ea80000100800 */
[----:B------:R-:W3:Y:S04]  /*3a000*/  LDL R5, [R1+0x214c] ;  /* 0x00214c0001057983 */ /* 0x000ee80000100800 */
[----:B------:R-:W3:Y:S04]  /*3a010*/  LDL R4, [R1+0x2140] ;  /* 0x0021400001047983 */ /* 0x000ee80000100800 */
[----:B------:R-:W3:Y:S01]  /*3a020*/  LDL R3, [R1+0x2144] ;  /* 0x0021440001037983 */ /* 0x000ee20000100800 */
[----:B------:R-:W-:Y:S01]  /*3a030*/  PRMT R22, RZ, 0x7610, R22 ;  /* 0x00007610ff167816 */ /* 0x000fe20000000016 */
[----:B------:R-:W-:Y:S01]  /*3a040*/  @!P3 IMAD.MOV.U32 R14, RZ, RZ, R0 ;  /* 0x000000ffff0eb224 */ /* 0x000fe200078e0000 */
[----:B------:R-:W-:-:S02]  /*3a050*/  PRMT R21, RZ, 0x7610, R21 ;  /* 0x00007610ff157816 */ /* 0x000fc40000000015 */
[----:B------:R-:W-:Y:S02]  /*3a060*/  PRMT R13, RZ, 0x7610, R13 ;  /* 0x00007610ff0d7816 */ /* 0x000fe4000000000d */
[----:B------:R-:W-:Y:S02]  /*3a070*/  PRMT R16, RZ, 0x7610, R16 ;  /* 0x00007610ff107816 */ /* 0x000fe40000000010 */
[----:B------:R-:W-:Y:S01]  /*3a080*/  PRMT R17, RZ, 0x7610, R17 ;  /* 0x00007610ff117816 */ /* 0x000fe20000000011 */
[----:B------:R0:W3:Y:S01]  /*3a090*/  @!P3 LDG.E.U16 R22, desc[UR12][R14.64] ;  /* 0x0000000c0e16b981 */ /* 0x0000e2000c1e1500 */
[----:B------:R-:W-:-:S03]  /*3a0a0*/  PRMT R19, RZ, 0x7610, R19 ;  /* 0x00007610ff137816 */ /* 0x000fc60000000013 */
[----:B------:R-:W3:Y:S01]  /*3a0b0*/  LDL R0, [R1+0x20cc] ;  /* 0x0020cc0001007983 */ /* 0x000ee20000100800 */
[----:B0-----:R-:W-:Y:S02]  /*3a0c0*/  @!P6 IMAD.MOV.U32 R14, RZ, RZ, R2 ;  /* 0x000000ffff0ee224 */ /* 0x001fe400078e0002 */
[----:B------:R-:W-:-:S05]  /*3a0d0*/  @!P6 IMAD.MOV.U32 R15, RZ, RZ, R11 ;  /* 0x000000ffff0fe224 */ /* 0x000fca00078e000b */
[----:B------:R4:W3:Y:S02]  /*3a0e0*/  @!P6 LDG.E.U16 R21, desc[UR12][R14.64] ;  /* 0x0000000c0e15e981 */ /* 0x0008e4000c1e1500 */
[----:B----4-:R-:W-:Y:S02]  /*3a0f0*/  @!P3 IMAD.MOV.U32 R14, RZ, RZ, R9 ;  /* 0x000000ffff0eb224 */ /* 0x010fe400078e0009 */
[----:B------:R-:W-:-:S05]  /*3a100*/  @!P3 IMAD.MOV.U32 R15, RZ, RZ, R10 ;  /* 0x000000ffff0fb224 */ /* 0x000fca00078e000a */
[----:B------:R0:W4:Y:S02]  /*3a110*/  @!P3 LDG.E.U16 R13, desc[UR12][R14.64] ;  /* 0x0000000c0e0db981 */ /* 0x000124000c1e1500 */
[----:B0-----:R-:W-:Y:S02]  /*3a120*/  @!P6 IMAD.MOV.U32 R14, RZ, RZ, R7 ;  /* 0x000000ffff0ee224 */ /* 0x001fe400078e0007 */
[----:B------:R-:W-:-:S05]  /*3a130*/  @!P6 IMAD.MOV.U32 R15, RZ, RZ, R8 ;  /* 0x000000ffff0fe224 */ /* 0x000fca00078e0008 */
[----:B------:R2:W4:Y:S02]  /*3a140*/  @!P6 LDG.E.U16 R16, desc[UR12][R14.64] ;  /* 0x0000000c0e10e981 */ /* 0x000524000c1e1500 */
[----:B--2---:R-:W-:Y:S02]  /*3a150*/  @!P3 IMAD.MOV.U32 R15, RZ, RZ, R6 ;  /* 0x000000ffff0fb224 */ /* 0x004fe400078e0006 */
[----:B---3--:R-:W-:-:S05]  /*3a160*/  @!P3 IMAD.MOV.U32 R14, RZ, RZ, R5 ;  /* 0x000000ffff0eb224 */ /* 0x008fca00078e0005 */
[----:B------:R0:W2:Y:S02]  /*3a170*/  @!P3 LDG.E.U16 R17, desc[UR12][R14.64] ;  /* 0x0000000c0e11b981 */ /* 0x0000a4000c1e1500 */
[----:B0-----:R-:W-:Y:S02]  /*3a180*/  @!P6 IMAD.MOV.U32 R14, RZ, RZ, R3 ;  /* 0x000000ffff0ee224 */ /* 0x001fe400078e0003 */
[----:B------:R-:W-:-:S05]  /*3a190*/  @!P6 IMAD.MOV.U32 R15, RZ, RZ, R4 ;  /* 0x000000ffff0fe224 */ /* 0x000fca00078e0004 */
[----:B------:R-:W3:Y:S04]  /*3a1a0*/  @!P6 LDG.E.U16 R19, desc[UR12][R14.64] ;  /* 0x0000000c0e13e981 */ /* 0x000ee8000c1e1500 */
[----:B------:R-:W-:Y:S04]  /*3a1b0*/  STL [R1+0x3c98], R22 ;  /* 0x003c981601007387 */ /* 0x000fe80000100800 */
[----:B------:R-:W3:Y:S04]  /*3a1c0*/  LDL R2, [R1+0x20c8] ;  /* 0x0020c80001027983 */ /* 0x000ee80000100800 */
[----:B------:R-:W-:Y:S04]  /*3a1d0*/  STL [R1+0x3c9c], R21 ;  /* 0x003c9c1501007387 */ /* 0x000fe80000100800 */
[----:B----4-:R-:W-:Y:S04]  /*3a1e0*/  STL [R1+0x3ca0], R13 ;  /* 0x003ca00d01007387 */ /* 0x010fe80000100800 */
[----:B------:R-:W-:Y:S04]  /*3a1f0*/  STL [R1+0x3ca4], R16 ;  /* 0x003ca41001007387 */ /* 0x000fe80000100800 */
[----:B--2---:R-:W-:Y:S04]  /*3a200*/  STL [R1+0x3ca8], R17 ;  /* 0x003ca81101007387 */ /* 0x004fe80000100800 */
[----:B---3--:R-:W-:Y:S04]  /*3a210*/  STL [R1+0x3cac], R19 ;  /* 0x003cac1301007387 */ /* 0x008fe80000100800 */
[----:B------:R-:W2:Y:S01]  /*3a220*/  LDL.LU R5, [R1+0x2f8] ;  /* 0x0002f80001057983 */ /* 0x000ea20000300800 */
[----:B------:R-:W-:Y:S01]  /*3a230*/  PRMT R20, RZ, 0x7610, R20 ;  /* 0x00007610ff147816 */ /* 0x000fe20000000014 */
[----:B------:R-:W-:-:S02]  /*3a240*/  @!P3 IMAD.MOV.U32 R14, RZ, RZ, R0 ;  /* 0x000000ffff0eb224 */ /* 0x000fc400078e0000 */
[----:B------:R-:W-:-:S05]  /*3a250*/  @!P3 IMAD.MOV.U32 R15, RZ, RZ, R2 ;  /* 0x000000ffff0fb224 */ /* 0x000fca00078e0002 */
[----:B------:R0:W3:Y:S04]  /*3a260*/  @!P3 LDG.E.U16 R20, desc[UR12][R14.64] ;  /* 0x0000000c0e14b981 */ /* 0x0000e8000c1e1500 */
[----:B--2---:R1:W-:Y:S04]  /*3a270*/  STL [R1+0x3d3c], R5 ;  /* 0x003d3c0501007387 */ /* 0x0043e80000100800 */
[----:B-1----:R-:W2:Y:S01]  /*3a280*/  LDL.LU R5, [R1+0x2fc] ;  /* 0x0002fc0001057983 */ /* 0x002ea20000300800 */
[----:B------:R-:W0:Y:S01]  /*3a290*/  S2R R8, SR_TID.X ;  /* 0x0000000000087919 */ /* 0x000e220000002100 */
[----:B------:R-:W1:Y:S01]  /*3a2a0*/  S2UR UR6, SR_CgaCtaId ;  /* 0x00000000000679c3 */ /* 0x000e620000008800 */
[----:B------:R-:W-:Y:S01]  /*3a2b0*/  UMOV UR5, 0x400 ;  /* 0x0000040000057882 */ /* 0x000fe20000000000 */
[----:B--2---:R2:W-:Y:S04]  /*3a2c0*/  STL [R1+0x3d40], R5 ;  /* 0x003d400501007387 */ /* 0x0045e80000100800 */
[----:B--2---:R-:W2:Y:S04]  /*3a2d0*/  LDL.LU R5, [R1+0x2ac] ;  /* 0x0002ac0001057983 */ /* 0x004ea80000300800 */
[----:B------:R-:W4:Y:S04]  /*3a2e0*/  LDL.LU R0, [R1+0x2f4] ;  /* 0x0002f40001007983 */ /* 0x000f280000300800 */
        /* <DEDUP_REMOVED lines=8> */
[----:B------:R-:W4:Y:S01]  /*3a370*/  LDL.LU R23, [R1+0x2cc] ;  /* 0x0002cc0001177983 */ /* 0x000f220000300800 */
[----:B0-----:R-:W-:-:S03]  /*3a380*/  SHF.R.S32.HI R14, RZ, 0x6, R8 ;  /* 0x00000006ff0e7819 */ /* 0x001fc60000011408 */
[----:B------:R-:W4:Y:S04]  /*3a390*/  LDL.LU R24, [R1+0x2a0] ;  /* 0x0002a00001187983 */ /* 0x000f280000300800 */
[----:B------:R-:W4:Y:S04]  /*3a3a0*/  LDL.LU R25, [R1+0x2c8] ;  /* 0x0002c80001197983 */ /* 0x000f280000300800 */
[----:B------:R-:W4:Y:S04]  /*3a3b0*/  LDL.LU R26, [R1+0x2c4] ;  /* 0x0002c400011a7983 */ /* 0x000f280000300800 */
[----:B------:R-:W4:Y:S01]  /*3a3c0*/  LDL.LU R27, [R1+0x2c0] ;  /* 0x0002c000011b7983 */ /* 0x000f220000300800 */
[----:B------:R-:W-:-:S03]  /*3a3d0*/  SGXT R14, R14, 0x1 ;  /* 0x000000010e0e781a */ /* 0x000fc60000000200 */
[----:B------:R-:W4:Y:S04]  /*3a3e0*/  LDL.LU R28, [R1+0x2bc] ;  /* 0x0002bc00011c7983 */ /* 0x000f280000300800 */
[----:B------:R-:W4:Y:S04]  /*3a3f0*/  LDL.LU R29, [R1+0x2b8] ;  /* 0x0002b800011d7983 */ /* 0x000f280000300800 */
[----:B------:R-:W4:Y:S01]  /*3a400*/  LDL.LU R12, [R1+0x2b4] ;  /* 0x0002b400010c7983 */ /* 0x000f220000300800 */
[----:B------:R-:W-:-:S03]  /*3a410*/  IMAD.SHL.U32 R15, R8, 0x2, RZ ;  /* 0x00000002080f7824 */ /* 0x000fc600078e00ff */
[----:B------:R-:W4:Y:S01]  /*3a420*/  LDL.LU R11, [R1+0x2b0] ;  /* 0x0002b000010b7983 */ /* 0x000f220000300800 */
[----:B-1----:R-:W-:Y:S01]  /*3a430*/  ULEA UR5, UR6, UR5, 0x18 ;  /* 0x0000000506057291 */ /* 0x002fe2000f8ec0ff */
[----:B------:R-:W-:Y:S02]  /*3a440*/  LOP3.LUT R14, R14, 0x90, RZ, 0xc0, !PT ;  /* 0x000000900e0e7812 */ /* 0x000fe400078ec0ff */
[----:B------:R-:W4:Y:S04]  /*3a450*/  LDL.LU R10, [R1+0x29c] ;  /* 0x00029c00010a7983 */ /* 0x000f280000300800 */
[----:B------:R-:W4:Y:S04]  /*3a460*/  LDL.LU R9, [R1+0x2a8] ;  /* 0x0002a80001097983 */ /* 0x000f280000300800 */
[----:B------:R-:W4:Y:S04]  /*3a470*/  LDL.LU R7, [R1+0x298] ;  /* 0x0002980001077983 */ /* 0x000f280000300800 */
[----:B------:R-:W4:Y:S01]  /*3a480*/  LDL.LU R6, [R1+0x294] ;  /* 0x0002940001067983 */ /* 0x000f220000300800 */
[----:B------:R-:W-:-:S03]  /*3a490*/  LOP3.LUT R14, R14, 0x7e, R15, 0x78, !PT ;  /* 0x0000007e0e0e7812 */ /* 0x000fc600078e780f */
[----:B------:R-:W4:Y:S04]  /*3a4a0*/  LDL.LU R4, [R1+0x290] ;  /* 0x0002900001047983 */ /* 0x000f280000300800 */
[----:B------:R-:W4:Y:S04]  /*3a4b0*/  LDL.LU R3, [R1+0x280] ;  /* 0x0002800001037983 */ /* 0x000f280000300800 */
[----:B---3--:R0:W-:Y:S04]  /*3a4c0*/  STL [R1+0x3cb0], R20 ;  /* 0x003cb01401007387 */ /* 0x0081e80000100800 */
[----:B0-----:R-:W3:Y:S04]  /*3a4d0*/  LDL.LU R20, [R1+0x2a4] ;  /* 0x0002a40001147983 */ /* 0x001ee80000300800 */
[----:B------:R-:W3:Y:S04]  /*3a4e0*/  LDL.LU R15, [R1+0x2e8] ;  /* 0x0002e800010f7983 */ /* 0x000ee80000300800 */
[----:B--2---:R0:W-:Y:S04]  /*3a4f0*/  STS.U16 [R14+UR5+0x40000], R5 ;  /* 0x040000050e007988 */ /* 0x0041e80008000405 */
[----:B0-----:R-:W2:Y:S04]  /*3a500*/  LDL.LU R5, [R1+0x3d40] ;  /* 0x003d400001057983 */ /* 0x001ea80000300800 */
[----:B--2---:R0:W-:Y:S04]  /*3a510*/  STS.U16 [R14+UR5+0x40100], R5 ;  /* 0x040100050e007988 */ /* 0x0041e80008000405 */
[----:B0-----:R-:W2:Y:S04]  /*3a520*/  LDL.LU R5, [R1+0x3d3c] ;  /* 0x003d3c0001057983 */ /* 0x001ea80000300800 */
[----:B----4-:R-:W-:Y:S04]  /*3a530*/  STS.U16 [R14+UR5+0x40300], R0 ;  /* 0x040300000e007988 */ /* 0x010fe80008000405 */
[----:B------:R-:W-:Y:S04]  /*3a540*/  STS.U16 [R14+UR5+0x40400], R18 ;  /* 0x040400120e007988 */ /* 0x000fe80008000405 */
[----:B------:R-:W-:Y:S04]  /*3a550*/  STS.U16 [R14+UR5+0x40500], R2 ;  /* 0x040500020e007988 */ /* 0x000fe80008000405 */
[----:B--2---:R0:W-:Y:S04]  /*3a560*/  STS.U16 [R14+UR5+0x40200], R5 ;  /* 0x040200050e007988 */ /* 0x0041e80008000405 */
[----:B0-----:R-:W2:Y:S04]  /*3a570*/  LDL.LU R5, [R1+0x3d38] ;  /* 0x003d380001057983 */ /* 0x001ea80000300800 */
[----:B------:R-:W4:Y:S04]  /*3a580*/  LDL.LU R0, [R1+0x3d34] ;  /* 0x003d340001007983 */ /* 0x000f280000300800 */
[----:B------:R-:W2:Y:S04]  /*3a590*/  LDL.LU R18, [R1+0x3d30] ;  /* 0x003d300001127983 */ /* 0x000ea80000300800 */
[----:B------:R-:W2:Y:S04]  /*3a5a0*/  LDL.LU R2, [R1+0x3d2c] ;  /* 0x003d2c0001027983 */ /* 0x000ea80000300800 */
[----:B------:R-:W-:Y:S04]  /*3a5b0*/  STS.U16 [R14+UR5+0x41900], R7 ;  /* 0x041900070e007988 */ /* 0x000fe80008000405 */
[----:B------:R-:W-:Y:S04]  /*3a5c0*/  STS.U16 [R14+UR5+0x41a00], R6 ;  /* 0x041a00060e007988 */ /* 0x000fe80008000405 */
[----:B------:R-:W-:Y:S04]  /*3a5d0*/  STS.U16 [R14+UR5+0x41b00], R4 ;  /* 0x041b00040e007988 */ /* 0x000fe80008000405 */
[----:B------:R-:W-:Y:S04]  /*3a5e0*/  STS.U16 [R14+UR5+0x41d00], R3 ;  /* 0x041d00030e007988 */ /* 0x000fe80008000405 */
[----:B--2---:R0:W-:Y:S04]  /*3a5f0*/  STS.U16 [R14+UR5+0x41c00], R2 ;  /* 0x041c00020e007988 */ /* 0x0041e80008000405 */
[----:B0-----:R-:W2:Y:S04]  /*3a600*/  LDL.LU R2, [R1+0x3d28] ;  /* 0x003d280001027983 */ /* 0x001ea80000300800 */
[----:B------:R-:W2:Y:S04]  /*3a610*/  LDL R7, [R1+0x2df0] ;  /* 0x002df00001077983 */ /* 0x000ea80000100800 */
[----:B------:R-:W2:Y:S04]  /*3a620*/  LDL R6, [R1+0x2df8] ;  /* 0x002df80001067983 */ /* 0x000ea80000100800 */
[----:B------:R-:W2:Y:S04]  /*3a630*/  LDL R4, [R1+0x2dfc] ;  /* 0x002dfc0001047983 */ /* 0x000ea80000100800 */
[----:B------:R-:W2:Y:S04]  /*3a640*/  LDL R3, [R1+0x2e00] ;  /* 0x002e000001037983 */ /* 0x000ea80000100800 */
        /* <DEDUP_REMOVED lines=191> */
[----:B---3--:R0:W-:Y:S04]  /*3b240*/  STS.U16 [R14+UR5+0x40600], R15 ;  /* 0x0406000f0e007988 */ /* 0x0081e80008000405 */
[----:B------:R-:W-:Y:S04]  /*3b250*/  STS.U16 [R14+UR5+0x40700], R20 ;  /* 0x040700140e007988 */ /* 0x000fe80008000405 */
        /* <DEDUP_REMOVED lines=18> */
[----:B------:R-:W-:Y:S01]  /*3b380*/  STL [R1+0x3384], R18 ;  /* 0x0033841201007387 */ /* 0x000fe20000100800 */
[----:B------:R-:W-:-:S03]  /*3b390*/  PRMT R5, RZ, 0x7610, R5 ;  /* 0x00007610ff057816 */ /* 0x000fc60000000005 */
[----:B------:R-:W-:Y:S04]  /*3b3a0*/  STL [R1+0x338c], R18 ;  /* 0x00338c1201007387 */ /* 0x000fe80000100800 */
[----:B------:R-:W-:Y:S04]  /*3b3b0*/  STL [R1+0x3394], R18 ;  /* 0x0033941201007387 */ /* 0x000fe80000100800 */
[----:B------:R-:W-:Y:S04]  /*3b3c0*/  STL [R1+0x339c], R18 ;  /* 0x00339c1201007387 */ /* 0x000fe80000100800 */
[----:B------:R-:W-:Y:S04]  /*3b3d0*/  STL [R1+0x33a4], R18 ;  /* 0x0033a41201007387 */ /* 0x000fe80000100800 */
[----:B------:R-:W-:Y:S04]  /*3b3e0*/  STL [R1+0x33ac], R18 ;  /* 0x0033ac1201007387 */ /* 0x000fe80000100800 */
[----:B------:R-:W-:Y:S01]  /*3b3f0*/  STL [R1+0x33b4], R18 ;  /* 0x0033b41201007387 */ /* 0x000fe20000100800 */
[----:B----4-:R-:W-:-:S03]  /*3b400*/  PRMT R0, RZ, 0x7610, R0 ;  /* 0x00007610ff007816 */ /* 0x010fc60000000000 */
        /* <DEDUP_REMOVED lines=35> */
[----:B--2---:R1:W-:Y:S01]  /*3b640*/  STS.U16 [R14+UR5+0x41f00], R2 ;  /* 0x041f00020e007988 */ /* 0x0043e20008000405 */
[----:B0-----:R-:W-:-:S02]  /*3b650*/  @!P3 IMAD.MOV.U32 R15, RZ, RZ, R7 ;  /* 0x000000ffff0fb224 */ /* 0x001fc400078e0007 */
[----:B-1----:R-:W-:-:S05]  /*3b660*/  @!P3 IMAD.MOV.U32 R14, RZ, RZ, R6 ;  /* 0x000000ffff0eb224 */ /* 0x002fca00078e0006 */
[----:B------:R0:W2:Y:S02]  /*3b670*/  @!P3 LDG.E.U16 R5, desc[UR12][R14.64] ;  /* 0x0000000c0e05b981 */ /* 0x0000a4000c1e1500 */
[----:B0-----:R-:W-:Y:S02]  /*3b680*/  @!P6 IMAD.MOV.U32 R14, RZ, RZ, R3 ;  /* 0x000000ffff0ee224 */ /* 0x001fe400078e0003 */
[----:B------:R-:W-:-:S05]  /*3b690*/  @!P6 IMAD.MOV.U32 R15, RZ, RZ, R4 ;  /* 0x000000ffff0fe224 */ /* 0x000fca00078e0004 */
[----:B------:R-:W3:Y:S04]  /*3b6a0*/  @!P6 LDG.E.U16 R0, desc[UR12][R14.64] ;  /* 0x0000000c0e00e981 */ /* 0x000ee8000c1e1500 */
        /* <DEDUP_REMOVED lines=257> */
[----:B------:R-:W-:-:S03]  /*3c6c0*/  LOP3.LUT R8, R8, 0x7f, RZ, 0xc0, !PT ;  /* 0x0000007f08087812 */ /* 0x000fc600078ec0ff */
[----:B------:R-:W4:Y:S04]  /*3c6d0*/  LDL.LU R28, [R1+0x258] ;  /* 0x00025800011c7983 */ /* 0x000f280000300800 */
[----:B------:R-:W4:Y:S04]  /*3c6e0*/  LDL.LU R29, [R1+0x254] ;  /* 0x00025400011d7983 */ /* 0x000f280000300800 */
[----:B------:R-:W4:Y:S04]  /*3c6f0*/  LDL.LU R12, [R1+0x250] ;  /* 0x00025000010c7983 */ /* 0x000f280000300800 */
[----:B------:R-:W4:Y:S04]  /*3c700*/  LDL.LU R11, [R1+0x24c] ;  /* 0x00024c00010b7983 */ /* 0x000f280000300800 */
[----:B------:R-:W4:Y:S01]  /*3c710*/  LDL.LU R10, [R1+0x248] ;  /* 0x00024800010a7983 */ /* 0x000f220000300800 */
[----:B------:R-:W-:-:S03]  /*3c720*/  IMAD.SHL.U32 R2, R8, 0x2, RZ ;  /* 0x0000000208027824 */ /* 0x000fc600078e00ff */
[----:B------:R-:W4:Y:S04]  /*3c730*/  LDL.LU R9, [R1+0x244] ;  /* 0x0002440001097983 */ /* 0x000f280000300800 */
[----:B------:R-:W4:Y:S04]  /*3c740*/  LDL.LU R8, [R1+0x240] ;  /* 0x0002400001087983 */ /* 0x000f280000300800 */
[----:B------:R-:W4:Y:S04]  /*3c750*/  LDL.LU R7, [R1+0x23c] ;  /* 0x00023c0001077983 */ /* 0x000f280000300800 */
[----:B------:R-:W4:Y:S04]  /*3c760*/  LDL.LU R6, [R1+0x238] ;  /* 0x0002380001067983 */ /* 0x000f280000300800 */
[----:B--2---:R0:W-:Y:S04]  /*3c770*/  STL [R1+0xe00], R5 ;  /* 0x000e000501007387 */ /* 0x0041e80000100800 */
[----:B0-----:R-:W2:Y:S04]  /*3c780*/  LDL.LU R5, [R1+0x234] ;  /* 0x0002340001057983 */ /* 0x001ea80000300800 */
[----:B------:R-:W2:Y:S04]  /*3c790*/  LDL.LU R4, [R1+0x230] ;  /* 0x0002300001047983 */ /* 0x000ea80000300800 */
[----:B------:R-:W2:Y:S04]  /*3c7a0*/  LDL.LU R3, [R1+0x22c] ;  /* 0x00022c0001037983 */ /* 0x000ea80000300800 */
[----:B---3--:R0:W-:Y:S04]  /*3c7b0*/  STL [R1+0xdfc], R0 ;  /* 0x000dfc0001007387 */ /* 0x0081e80000100800 */
[----:B0-----:R-:W3:Y:S04]  /*3c7c0*/  LDL.LU R0, [R1+0x228] ;  /* 0x0002280001007983 */ /* 0x001ee80000300800 */
        /* <DEDUP_REMOVED lines=338> */
[----:B0-----:R-:W2:Y:S04]  /*3dcf0*/  LDL.LU R15, [R1+0x218] ;  /* 0x00021800010f7983 */ /* 0x001ea80000300800 */
[----:B--2---:R0:W-:Y:S04]  /*3dd00*/  STL [R1+0x3d1c], R15 ;  /* 0x003d1c0f01007387 */ /* 0x0041e80000100800 */
[----:B0-----:R-:W2:Y:S04]  /*3dd10*/  LDL.LU R15, [R1+0x21c] ;  /* 0x00021c00010f7983 */ /* 0x001ea80000300800 */
[----:B--2---:R0:W-:Y:S04]  /*3dd20*/  STL [R1+0x3d20], R15 ;  /* 0x003d200f01007387 */ /* 0x0041e80000100800 */
[----:B0-----:R-:W2:Y:S04]  /*3dd30*/  LDL.LU R15, [R1+0x220] ;  /* 0x00022000010f7983 */ /* 0x001ea80000300800 */
[----:B----4-:R-:W-:Y:S04]  /*3dd40*/  STS.U16 [R2+UR5+0x3f100], R19 ;  /* 0x03f1001302007988 */ /* 0x010fe80008000405 */
[----:B------:R-:W-:Y:S04]  /*3dd50*/  STS.U16 [R2+UR5], R17 ;  /* 0x0000001102007988 */ /* 0x000fe80008000405 */
        /* <DEDUP_REMOVED lines=10> */
[----:B--2---:R0:W-:Y:S04]  /*3de00*/  STL [R1+0x3d24], R15 ;  /* 0x003d240f01007387 */ /* 0x0041e80000100800 */
[----:B0-----:R-:W2:Y:S04]  /*3de10*/  LDL.LU R15, [R1+0x224] ;  /* 0x00022400010f7983 */ /* 0x001ea80000300800 */
        /* <DEDUP_REMOVED lines=14> */
[----:B------:R0:W-:Y:S04]  /*3df00*/  STS.U16 [R2+UR5+0x5100], R29 ;  /* 0x0051001d02007988 */ /* 0x0001e80008000405 */
[----:B------:R-:W4:Y:S04]  /*3df10*/  LDL.LU R28, [R1+0x1bc] ;  /* 0x0001bc00011c7983 */ /* 0x000f280000300800 */
[----:B------:R1:W-:Y:S04]  /*3df20*/  STS.U16 [R2+UR5+0x6000], R12 ;  /* 0x0060000c02007988 */ /* 0x0003e80008000405 */
[----:B------:R0:W-:Y:S04]  /*3df30*/  STS.U16 [R2+UR5+0x6100], R11 ;  /* 0x0061000b02007988 */ /* 0x0001e80008000405 */
[----:B------:R0:W-:Y:S04]  /*3df40*/  STS.U16 [R2+UR5+0x7000], R10 ;  /* 0x0070000a02007988 */ /* 0x0001e80008000405 */
[----:B------:R1:W-:Y:S04]  /*3df50*/  STS.U16 [R2+UR5+0x7100], R9 ;  /* 0x0071000902007988 */ /* 0x0003e80008000405 */
[----:B------:R3:W-:Y:S04]  /*3df60*/  STS.U16 [R2+UR5+0x8000], R8 ;  /* 0x0080000802007988 */ /* 0x0007e80008000405 */
[----:B0-----:R-:W4:Y:S04]  /*3df70*/  LDL.LU R29, [R1+0x1b8] ;  /* 0x0001b800011d7983 */ /* 0x001f280000300800 */
[----:B-1----:R-:W4:Y:S04]  /*3df80*/  LDL.LU R12, [R1+0x1b4] ;  /* 0x0001b400010c7983 */ /* 0x002f280000300800 */
[----:B------:R-:W4:Y:S04]  /*3df90*/  LDL.LU R11, [R1+0x1b0] ;  /* 0x0001b000010b7983 */ /* 0x000f280000300800 */
[----:B------:R-:W4:Y:S04]  /*3dfa0*/  LDL.LU R10, [R1+0x19c] ;  /* 0x00019c00010a7983 */ /* 0x000f280000300800 */
[----:B------:R-:W4:Y:S04]  /*3dfb0*/  LDL.LU R9, [R1+0x198] ;  /* 0x0001980001097983 */ /* 0x000f280000300800 */
[----:B------:R0:W-:Y:S04]  /*3dfc0*/  STS.U16 [R2+UR5+0x8100], R7 ;  /* 0x0081000702007988 */ /* 0x0001e80008000405 */
[----:B---3--:R-:W3:Y:S04]  /*3dfd0*/  LDL.LU R8, [R1+0x194] ;  /* 0x0001940001087983 */ /* 0x008ee80000300800 */
[----:B------:R1:W-:Y:S04]  /*3dfe0*/  STS.U16 [R2+UR5+0x9000], R6 ;  /* 0x0090000602007988 */ /* 0x0003e80008000405 */
[----:B------:R0:W-:Y:S04]  /*3dff0*/  STS.U16 [R2+UR5+0x9100], R5 ;  /* 0x0091000502007988 */ /* 0x0001e80008000405 */
[----:B------:R0:W-:Y:S04]  /*3e000*/  STS.U16 [R2+UR5+0xa000], R4 ;  /* 0x00a0000402007988 */ /* 0x0001e80008000405 */
[----:B------:R1:W-:Y:S04]  /*3e010*/  STS.U16 [R2+UR5+0xa100], R3 ;  /* 0x00a1000302007988 */ /* 0x0003e80008000405 */
[----:B------:R1:W-:Y:S04]  /*3e020*/  STS.U16 [R2+UR5+0xb000], R0 ;  /* 0x00b0000002007988 */ /* 0x0003e80008000405 */
[----:B0-----:R-:W3:Y:S04]  /*3e030*/  LDL.LU R7, [R1+0x190] ;  /* 0x0001900001077983 */ /* 0x001ee80000300800 */
[----:B-1----:R-:W3:Y:S04]  /*3e040*/  LDL.LU R6, [R1+0x16c] ;  /* 0x00016c0001067983 */ /* 0x002ee80000300800 */
[----:B------:R-:W3:Y:S04]  /*3e050*/  LDL.LU R5, [R1+0x168] ;  /* 0x0001680001057983 */ /* 0x000ee80000300800 */
[----:B------:R-:W3:Y:S04]  /*3e060*/  LDL.LU R4, [R1+0x164] ;  /* 0x0001640001047983 */ /* 0x000ee80000300800 */
[----:B------:R-:W3:Y:S04]  /*3e070*/  LDL.LU R3, [R1+0x160] ;  /* 0x0001600001037983 */ /* 0x000ee80000300800 */
[----:B------:R-:W3:Y:S04]  /*3e080*/  LDL.LU R0, [R1+0x15c] ;  /* 0x00015c0001007983 */ /* 0x000ee80000300800 */
[----:B--2---:R0:W-:Y:S04]  /*3e090*/  STS.U16 [R2+UR5+0xb100], R15 ;  /* 0x00b1000f02007988 */ /* 0x0041e80008000405 */
[----:B0-----:R-:W2:Y:S04]  /*3e0a0*/  LDL.LU R15, [R1+0x3d24] ;  /* 0x003d2400010f7983 */ /* 0x001ea80000300800 */
[----:B--2---:R0:W-:Y:S04]  /*3e0b0*/  STS.U16 [R2+UR5+0xc000], R15 ;  /* 0x00c0000f02007988 */ /* 0x0041e80008000405 */
[----:B0-----:R-:W2:Y:S04]  /*3e0c0*/  LDL.LU R15, [R1+0x3d20] ;  /* 0x003d2000010f7983 */ /* 0x001ea80000300800 */
[----:B--2---:R0:W-:Y:S04]  /*3e0d0*/  STS.U16 [R2+UR5+0xc100], R15 ;  /* 0x00c1000f02007988 */ /* 0x0041e80008000405 */
[----:B0-----:R-:W2:Y:S04]  /*3e0e0*/  LDL.LU R15, [R1+0x3d1c] ;  /* 0x003d1c00010f7983 */ /* 0x001ea80000300800 */
[----:B--2---:R0:W-:Y:S04]  /*3e0f0*/  STS.U16 [R2+UR5+0xd000], R15 ;  /* 0x00d0000f02007988 */ /* 0x0041e80008000405 */
[----:B0-----:R-:W2:Y:S04]  /*3e100*/  LDL.LU R15, [R1+0x14c] ;  /* 0x00014c00010f7983 */ /* 0x001ea80000300800 */
[----:B--2---:R0:W-:Y:S04]  /*3e110*/  STL [R1+0x3d10], R15 ;  /* 0x003d100f01007387 */ /* 0x0041e80000100800 */
[----:B0-----:R-:W2:Y:S04]  /*3e120*/  LDL.LU R15, [R1+0x150] ;  /* 0x00015000010f7983 */ /* 0x001ea80000300800 */
[----:B--2---:R0:W-:Y:S04]  /*3e130*/  STL [R1+0x3d14], R15 ;  /* 0x003d140f01007387 */ /* 0x0041e80000100800 */
[----:B0-----:R-:W2:Y:S04]  /*3e140*/  LDL.LU R15, [R1+0x154] ;  /* 0x00015400010f7983 */ /* 0x001ea80000300800 */
[----:B----4-:R-:W-:Y:S04]  /*3e150*/  STS.U16 [R2+UR5+0xd100], R14 ;  /* 0x00d1000e02007988 */ /* 0x010fe80008000405 */
        /* <DEDUP_REMOVED lines=50> */
[----:B------:R0:W-:Y:S04]  /*3e480*/  STS.U16 [R2+UR5+0x1a000], R3 ;  /* 0x01a0000302007988 */ /* 0x0001e80008000405 */
[----:B------:R-:W3:Y:S04]  /*3e490*/  LDL.LU R4, [R1+0xe8] ;  /* 0x0000e80001047983 */ /* 0x000ee80000300800 */
[----:B------:R1:W-:Y:S04]  /*3e4a0*/  STS.U16 [R2+UR5+0x1a100], R0 ;  /* 0x01a1000002007988 */ /* 0x0003e80008000405 */
[----:B0-----:R-:W3:Y:S04]  /*3e4b0*/  LDL.LU R3, [R1+0xe4] ;  /* 0x0000e40001037983 */ /* 0x001ee80000300800 */
[----:B-1----:R-:W3:Y:S04]  /*3e4c0*/  LDL.LU R0, [R1+0xe0] ;  /* 0x0000e00001007983 */ /* 0x002ee80000300800 */
[----:B--2---:R0:W-:Y:S04]  /*3e4d0*/  STS.U16 [R2+UR5+0x1b000], R15 ;  /* 0x01b0000f02007988 */ /* 0x0041e80008000405 */
[----:B0-----:R-:W2:Y:S04]  /*3e4e0*/  LDL.LU R15, [R1+0x3d18] ;  /* 0x003d1800010f7983 */ /* 0x001ea80000300800 */
[----:B--2---:R0:W-:Y:S04]  /*3e4f0*/  STS.U16 [R2+UR5+0x1b100], R15 ;  /* 0x01b1000f02007988 */ /* 0x0041e80008000405 */
[----:B0-----:R-:W2:Y:S04]  /*3e500*/  LDL.LU R15, [R1+0x3d14] ;  /* 0x003d1400010f7983 */ /* 0x001ea80000300800 */
[----:B----4-:R-:W-:Y:S04]  /*3e510*/  STS.U16 [R2+UR5+0x25000], R12 ;  /* 0x0250000c02007988 */ /* 0x010fe80008000405 */
[----:B--2---:R0:W-:Y:S04]  /*3e520*/  STS.U16 [R2+UR5+0x1c000], R15 ;  /* 0x01c0000f02007988 */ /* 0x0041e80008000405 */
[----:B0-----:R-:W2:Y:S04]  /*3e530*/  LDL.LU R15, [R1+0x3d10] ;  /* 0x003d1000010f7983 */ /* 0x001ea80000300800 */
[----:B------:R-:W4:Y:S04]  /*3e540*/  LDL.LU R12, [R1+0xd0] ;  /* 0x0000d000010c7983 */ /* 0x000f280000300800 */
[----:B----4-:R0:W-:Y:S04]  /*3e550*/  STL [R1+0x3d04], R12 ;  /* 0x003d040c01007387 */ /* 0x0101e80000100800 */
[----:B0-----:R-:W4:Y:S04]  /*3e560*/  LDL.LU R12, [R1+0xd4] ;  /* 0x0000d400010c7983 */ /* 0x001f280000300800 */
[----:B----4-:R0:W-:Y:S04]  /*3e570*/  STL [R1+0x3d08], R12 ;  /* 0x003d080c01007387 */ /* 0x0101e80000100800 */
[----:B0-----:R-:W4:Y:S04]  /*3e580*/  LDL.LU R12, [R1+0xd8] ;  /* 0x0000d800010c7983 */ /* 0x001f280000300800 */
[----:B------:R-:W-:Y:S04]  /*3e590*/  STS.U16 [R2+UR5+0x25100], R11 ;  /* 0x0251000b02007988 */ /* 0x000fe80008000405 */
[----:B---3--:R-:W-:Y:S04]  /*3e5a0*/  STS.U16 [R2+UR5+0x26000], R10 ;  /* 0x0260000a02007988 */ /* 0x008fe80008000405 */
        /* <DEDUP_REMOVED lines=8> */
[----:B--2---:R-:W-:Y:S04]  /*3e630*/  STS.U16 [R2+UR5+0x1c100], R15 ;  /* 0x01c1000f02007988 */ /* 0x004fe80008000405 */
[----:B------:R-:W-:Y:S04]  /*3e640*/  STS.U16 [R2+UR5+0x1d000], R14 ;  /* 0x01d0000e02007988 */ /* 0x000fe80008000405 */
[----:B------:R-:W-:Y:S04]  /*3e650*/  STS.U16 [R2+UR5+0x1d100], R18 ;  /* 0x01d1001202007988 */ /* 0x000fe80008000405 */
[----:B----4-:R0:W-:Y:S04]  /*3e660*/  STL [R1+0x3d0c], R12 ;  /* 0x003d0c0c01007387 */ /* 0x0101e80000100800 */
        /* <DEDUP_REMOVED lines=13> */
[----:B------:R0:W-:Y:S04]  /*3e740*/  STS.U16 [R2+UR5+0x1e000], R20 ;  /* 0x01e0001402007988 */ /* 0x0001e80008000405 */
[----:B------:R-:W3:Y:S04]  /*3e750*/  LDL.LU R18, [R1+0x9c] ;  /* 0x00009c0001127983 */ /* 0x000ee80000300800 */
        /* <DEDUP_REMOVED lines=31> */
[----:B--2---:R0:W-:Y:S04]  /*3e950*/  STS.U16 [R2+UR5+0x2b100], R12 ;  /* 0x02b1000c02007988 */ /* 0x0041e80008000405 */
[----:B0-----:R-:W2:Y:S04]  /*3e960*/  LDL.LU R12, [R1+0x3d04] ;  /* 0x003d0400010c7983 */ /* 0x001ea80000300800 */
[----:B---3--:R-:W-:Y:S04]  /*3e970*/  STS.U16 [R2+UR5+0x2c100], R11 ;  /* 0x02c1000b02007988 */ /* 0x008fe80008000405 */
        /* <DEDUP_REMOVED lines=10> */
[----:B--2---:R0:W-:Y:S04]  /*3ea20*/  STS.U16 [R2+UR5+0x2c000], R12 ;  /* 0x02c0000c02007988 */ /* 0x0041e80008000405 */
[----:B0-----:R-:W2:Y:S04]  /*3ea30*/  LDL.LU R12, [R1+0x3d00] ;  /* 0x003d0000010c7983 */ /* 0x001ea80000300800 */
[----:B------:R-:W3:Y:S04]  /*3ea40*/  LDL.LU R11, [R1+0x3cfc] ;  /* 0x003cfc00010b7983 */ /* 0x000ee80000300800 */
[----:B------:R-:W4:Y:S04]  /*3ea50*/  LDL.LU R10, [R1+0x3cf8] ;  /* 0x003cf800010a7983 */ /* 0x000f280000300800 */
[----:B------:R-:W2:Y:S04]  /*3ea60*/  LDL.LU R9, [R1+0x3cf4] ;  /* 0x003cf40001097983 */ /* 0x000ea80000300800 */
        /* <DEDUP_REMOVED lines=8> */
[----:B--2---:R0:W-:Y:S04]  /*3eaf0*/  STL [R1+0x3cbc], R15 ;  /* 0x003cbc0f01007387 */ /* 0x0041e80000100800 */
[----:B0-----:R-:W2:Y:S04]  /*3eb00*/  LDL.LU R15, [R1+0x48] ;  /* 0x00004800010f7983 */ /* 0x001ea80000300800 */
        /* <DEDUP_REMOVED lines=20> */
[----:B------:R-:W2:Y:S04]  /*3ec50*/  LDL.LU R18, [R1+0x40] ;  /* 0x0000400001127983 */ /* 0x000ea80000300800 */
[----:B------:R-:W2:Y:S04]  /*3ec60*/  LDL.LU R20, [R1+0x3c] ;  /* 0x00003c0001147983 */ /* 0x000ea80000300800 */
[----:B------:R-:W2:Y:S04]  /*3ec70*/  LDL.LU R19, [R1+0x38] ;  /* 0x0000380001137983 */ /* 0x000ea80000300800 */
[----:B------:R-:W2:Y:S04]  /*3ec80*/  LDL.LU R17, [R1+0x34] ;  /* 0x0000340001117983 */ /* 0x000ea80000300800 */
[----:B------:R-:W2:Y:S04]  /*3ec90*/  LDL.LU R16, [R1+0x30] ;  /* 0x0000300001107983 */ /* 0x000ea80000300800 */
[----:B------:R-:W2:Y:S04]  /*3eca0*/  LDL.LU R13, [R1+0x2c] ;  /* 0x00002c00010d7983 */ /* 0x000ea80000300800 */
[----:B------:R-:W2:Y:S04]  /*3ecb0*/  LDL.LU R21, [R1+0x28] ;  /* 0x0000280001157983 */ /* 0x000ea80000300800 */
[----:B------:R0:W-:Y:S04]  /*3ecc0*/  STS.U16 [R2+UR5+0x36100], R23 ;  /* 0x0361001702007988 */ /* 0x0001e80008000405 */
[----:B------:R-:W2:Y:S04]  /*3ecd0*/  LDL.LU R22, [R1+0x24] ;  /* 0x0000240001167983 */ /* 0x000ea80000300800 */
[----:B------:R1:W-:Y:S04]  /*3ece0*/  STS.U16 [R2+UR5+0x37000], R24 ;  /* 0x0370001802007988 */ /* 0x0003e80008000405 */
[----:B------:R0:W-:Y:S04]  /*3ecf0*/  STS.U16 [R2+UR5+0x37100], R25 ;  /* 0x0371001902007988 */ /* 0x0001e80008000405 */
[----:B------:R-:W-:Y:S04]  /*3ed00*/  STS.U16 [R2+UR5+0x32000], R14 ;  /* 0x0320000e02007988 */ /* 0x000fe80008000405 */
[----:B------:R1:W-:Y:S04]  /*3ed10*/  STS.U16 [R2+UR5+0x38000], R26 ;  /* 0x0380001a02007988 */ /* 0x0003e80008000405 */
[----:B------:R3:W-:Y:S04]  /*3ed20*/  STS.U16 [R2+UR5+0x38100], R27 ;  /* 0x0381001b02007988 */ /* 0x0007e80008000405 */
[----:B0-----:R-:W2:Y:S04]  /*3ed30*/  LDL.LU R23, [R1+0x20] ;  /* 0x0000200001177983 */ /* 0x001ea80000300800 */
[----:B-1----:R-:W2:Y:S04]  /*3ed40*/  LDL.LU R24, [R1+0x1c] ;  /* 0x00001c0001187983 */ /* 0x002ea80000300800 */
[----:B------:R-:W2:Y:S04]  /*3ed50*/  LDL.LU R25, [R1+0x18] ;  /* 0x0000180001197983 */ /* 0x000ea80000300800 */
[----:B------:R0:W-:Y:S04]  /*3ed60*/  STS.U16 [R2+UR5+0x39000], R28 ;  /* 0x0390001c02007988 */ /* 0x0001e80008000405 */
[----:B------:R-:W2:Y:S01]  /*3ed70*/  LDL.LU R26, [R1+0x14] ;  /* 0x00001400011a7983 */ /* 0x000ea20000300800 */
[----:B------:R-:W-:-:S03]  /*3ed80*/  LOP3.LUT R14, R2, 0x10, RZ, 0x3c, !PT ;  /* 0x00000010020e7812 */ /* 0x000fc600078e3cff */
[----:B---3--:R-:W3:Y:S04]  /*3ed90*/  LDL.LU R27, [R1+0x10] ;  /* 0x00001000011b7983 */ /* 0x008ee80000300800 */
[----:B------:R1:W-:Y:S04]  /*3eda0*/  STS.U16 [R2+UR5+0x39100], R29 ;  /* 0x0391001d02007988 */ /* 0x0003e80008000405 */
[----:B------:R0:W-:Y:S04]  /*3edb0*/  STS.U16 [R2+UR5+0x3b000], R4 ;  /* 0x03b0000402007988 */ /* 0x0001e80008000405 */
[----:B------:R-:W-:Y:S04]  /*3edc0*/  STS.U16 [R2+UR5+0x3a000], R0 ;  /* 0x03a0000002007988 */ /* 0x000fe80008000405 */
[----:B------:R-:W-:Y:S04]  /*3edd0*/  STS.U16 [R2+UR5+0x3a100], R3 ;  /* 0x03a1000302007988 */ /* 0x000fe80008000405 */
[----:B0-----:R-:W3:Y:S04]  /*3ede0*/  LDL.LU R28, [R1+0xc] ;  /* 0x00000c00011c7983 */ /* 0x001ee80000300800 */
[----:B------:R0:W-:Y:S04]  /*3edf0*/  STS.U16 [R2+UR5+0x3b100], R5 ;  /* 0x03b1000502007988 */ /* 0x0001e80008000405 */
[----:B------:R-:W-:Y:S04]  /*3ee00*/  STS.U16 [R2+UR5+0x3c000], R6 ;  /* 0x03c0000602007988 */ /* 0x000fe80008000405 */
[----:B------:R-:W-:Y:S04]  /*3ee10*/  STS.U16 [R2+UR5+0x3c100], R7 ;  /* 0x03c1000702007988 */ /* 0x000fe80008000405 */
[----:B-1----:R-:W3:Y:S04]  /*3ee20*/  LDL.LU R29, [R1+0x8] ;  /* 0x00000800011d7983 */ /* 0x002ee80000300800 */
[----:B------:R-:W3:Y:S04]  /*3ee30*/  LDL.LU R4, [R1] ;  /* 0x0000000001047983 */ /* 0x000ee80000300800 */
[----:B------:R-:W-:Y:S04]  /*3ee40*/  STS.U16 [R2+UR5+0x3d000], R8 ;  /* 0x03d0000802007988 */ /* 0x000fe80008000405 */
[----:B------:R-:W-:Y:S04]  /*3ee50*/  STS.U16 [R2+UR5+0x3d100], R9 ;  /* 0x03d1000902007988 */ /* 0x000fe80008000405 */
[----:B----4-:R-:W-:Y:S04]  /*3ee60*/  STS.U16 [R2+UR5+0x3e000], R10 ;  /* 0x03e0000a02007988 */ /* 0x010fe80008000405 */
[----:B------:R-:W-:Y:S04]  /*3ee70*/  STS.U16 [R2+UR5+0x3e100], R11 ;  /* 0x03e1000b02007988 */ /* 0x000fe80008000405 */
[----:B------:R-:W-:Y:S04]  /*3ee80*/  STS.U16 [R2+UR5+0x3f000], R12 ;  /* 0x03f0000c02007988 */ /* 0x000fe80008000405 */
[----:B0-----:R-:W4:Y:S04]  /*3ee90*/  LDL.LU R5, [R1+0x4] ;  /* 0x0000040001057983 */ /* 0x001f280000300800 */
        /* <DEDUP_REMOVED lines=15> */
[----:B------:R1:W-:Y:S04]  /*3ef90*/  STS.U16 [R14+UR5+0x4200], R18 ;  /* 0x004200120e007988 */ /* 0x0003e80008000405 */
[----:B------:R2:W-:Y:S04]  /*3efa0*/  STS.U16 [R14+UR5+0x4300], R20 ;  /* 0x004300140e007988 */ /* 0x0005e80008000405 */
[----:B------:R0:W-:Y:S04]  /*3efb0*/  STS.U16 [R14+UR5+0x5200], R19 ;  /* 0x005200130e007988 */ /* 0x0001e80008000405 */
[----:B------:R0:W-:Y:S04]  /*3efc0*/  STS.U16 [R14+UR5+0x5300], R17 ;  /* 0x005300110e007988 */ /* 0x0001e80008000405 */
[----:B------:R1:W-:Y:S04]  /*3efd0*/  STS.U16 [R14+UR5+0x6200], R16 ;  /* 0x006200100e007988 */ /* 0x0003e80008000405 */
[----:B------:R2:W-:Y:S04]  /*3efe0*/  STS.U16 [R14+UR5+0x6300], R13 ;  /* 0x0063000d0e007988 */ /* 0x0005e80008000405 */
[----:B0-----:R-:W4:Y:S04]  /*3eff0*/  LDL.LU R15, [R1+0x3cb8] ;  /* 0x003cb800010f7983 */ /* 0x001f280000300800 */
[----:B-1----:R-:W4:Y:S04]  /*3f000*/  LDL.LU R18, [R1+0x3cb4] ;  /* 0x003cb40001127983 */ /* 0x002f280000300800 */
[----:B--2---:R-:W2:Y:S04]  /*3f010*/  LDL.LU R20, [R1+0x3cb0] ;  /* 0x003cb00001147983 */ /* 0x004ea80000300800 */
[----:B------:R-:W2:Y:S04]  /*3f020*/  LDL.LU R19, [R1+0x3cac] ;  /* 0x003cac0001137983 */ /* 0x000ea80000300800 */
[----:B------:R-:W2:Y:S04]  /*3f030*/  LDL.LU R17, [R1+0x3ca8] ;  /* 0x003ca80001117983 */ /* 0x000ea80000300800 */
[----:B------:R-:W2:Y:S04]  /*3f040*/  LDL.LU R16, [R1+0x3ca4] ;  /* 0x003ca40001107983 */ /* 0x000ea80000300800 */
[----:B------:R0:W-:Y:S04]  /*3f050*/  STS.U16 [R14+UR5+0x7200], R21 ;  /* 0x007200150e007988 */ /* 0x0001e80008000405 */
[----:B------:R-:W2:Y:S04]  /*3f060*/  LDL.LU R13, [R1+0x3ca0] ;  /* 0x003ca000010d7983 */ /* 0x000ea80000300800 */
[----:B------:R1:W-:Y:S04]  /*3f070*/  STS.U16 [R14+UR5+0x7300], R22 ;  /* 0x007300160e007988 */ /* 0x0003e80008000405 */
[----:B------:R0:W-:Y:S04]  /*3f080*/  STS.U16 [R14+UR5+0x8200], R23 ;  /* 0x008200170e007988 */ /* 0x0001e80008000405 */
[----:B------:R0:W-:Y:S04]  /*3f090*/  STS.U16 [R14+UR5+0x8300], R24 ;  /* 0x008300180e007988 */ /* 0x0001e80008000405 */
[----:B------:R1:W-:Y:S04]  /*3f0a0*/  STS.U16 [R14+UR5+0x9200], R25 ;  /* 0x009200190e007988 */ /* 0x0003e80008000405 */
[----:B------:R3:W-:Y:S04]  /*3f0b0*/  STS.U16 [R14+UR5+0x9300], R26 ;  /* 0x0093001a0e007988 */ /* 0x0007e80008000405 */
[----:B0-----:R-:W2:Y:S04]  /*3f0c0*/  LDL.LU R21, [R1+0x3c9c] ;  /* 0x003c9c0001157983 */ /* 0x001ea80000300800 */
[----:B-1----:R-:W2:Y:S04]  /*3f0d0*/  LDL.LU R22, [R1+0x3c98] ;  /* 0x003c980001167983 */ /* 0x002ea80000300800 */
[----:B------:R-:W2:Y:S04]  /*3f0e0*/  LDL.LU R23, [R1+0x3c94] ;  /* 0x003c940001177983 */ /* 0x000ea80000300800 */
[----:B---3--:R0:W-:Y:S04]  /*3f0f0*/  STS.U16 [R14+UR5+0xa200], R27 ;  /* 0x00a2001b0e007988 */ /* 0x0081e80008000405 */
[----:B------:R-:W3:Y:S04]  /*3f100*/  LDL.LU R24, [R1+0x3c90] ;  /* 0x003c900001187983 */ /* 0x000ee80000300800 */
[----:B------:R-:W2:Y:S04]  /*3f110*/  LDL.LU R25, [R1+0x3c8c] ;  /* 0x003c8c0001197983 */ /* 0x000ea80000300800 */
[----:B------:R-:W2:Y:S04]  /*3f120*/  LDL.LU R26, [R1+0x3c88] ;  /* 0x003c8800011a7983 */ /* 0x000ea80000300800 */
[----:B------:R1:W-:Y:S04]  /*3f130*/  STS.U16 [R14+UR5+0xa300], R28 ;  /* 0x00a3001c0e007988 */ /* 0x0003e80008000405 */
[----:B------:R0:W-:Y:S04]  /*3f140*/  STS.U16 [R14+UR5+0xb200], R29 ;  /* 0x00b2001d0e007988 */ /* 0x0001e80008000405 */
[----:B----4-:R4:W-:Y:S04]  /*3f150*/  STS.U16 [R14+UR5+0xb300], R5 ;  /* 0x00b300050e007988 */ /* 0x0109e80008000405 */
[----:B------:R4:W-:Y:S04]  /*3f160*/  STS.U16 [R14+UR5+0xc200], R4 ;  /* 0x00c200040e007988 */ /* 0x0009e80008000405 */
[----:B0-----:R-:W2:Y:S04]  /*3f170*/  LDL.LU R27, [R1+0x3c84] ;  /* 0x003c8400011b7983 */ /* 0x001ea80000300800 */
[----:B-1----:R-:W2:Y:S04]  /*3f180*/  LDL.LU R28, [R1+0x3c80] ;  /* 0x003c8000011c7983 */ /* 0x002ea80000300800 */
[----:B------:R-:W2:Y:S04]  /*3f190*/  LDL.LU R29, [R1+0x3c7c] ;  /* 0x003c7c00011d7983 */ /* 0x000ea80000300800 */
[----:B----4-:R-:W4:Y:S04]  /*3f1a0*/  LDL R5, [R1+0x2a20] ;  /* 0x002a200001057983 */ /* 0x010f280000100800 */
[----:B------:R-:W4:Y:S01]  /*3f1b0*/  LDL R4, [R1+0x2a24] ;  /* 0x002a240001047983 */ /* 0x000f220000100800 */
[----:B------:R-:W-:-:S06]  /*3f1c0*/  PRMT R18, RZ, 0x7610, R18 ;  /* 0x00007610ff127816 */ /* 0x000fcc0000000012 */
[----:B----4-:R-:W4:Y:S04]  /*3f1d0*/  @!P3 LDG.E.U16 R18, desc[UR12][R4.64] ;  /* 0x0000000c0412b981 */ /* 0x010f28000c1e1500 */
[----:B--2---:R-:W-:Y:S04]  /*3f1e0*/  STS.U16 [R14+UR5+0xc300], R29 ;  /* 0x00c3001d0e007988 */ /* 0x004fe80008000405 */
[----:B------:R-:W-:Y:S04]  /*3f1f0*/  STS.U16 [R14+UR5+0xd200], R28 ;  /* 0x00d2001c0e007988 */ /* 0x000fe80008000405 */
[----:B------:R-:W-:Y:S04]  /*3f200*/  STS.U16 [R14+UR5+0xd300], R27 ;  /* 0x00d3001b0e007988 */ /* 0x000fe80008000405 */
[----:B------:R-:W-:Y:S04]  /*3f210*/  STS.U16 [R14+UR5+0xe200], R26 ;  /* 0x00e2001a0e007988 */ /* 0x000fe80008000405 */
        /* <DEDUP_REMOVED lines=9> */
[----:B------:R0:W-:Y:S04]  /*3f2b0*/  STS.U16 [R14+UR5+0x13200], R20 ;  /* 0x013200140e007988 */ /* 0x0001e80008000405 */
[----:B0-----:R-:W2:Y:S04]  /*3f2c0*/  LDL.LU R14, [R1+0x3c78] ;  /* 0x003c7800010e7983 */ /* 0x001ea80000300800 */
[----:B----4-:R0:W-:Y:S04]  /*3f2d0*/  STL [R1+0xdf8], R18 ;  /* 0x000df81201007387 */ /* 0x0101e80000100800 */
        /* <DEDUP_REMOVED lines=6050> */
[----:B------:R-:W3:Y:S02]  /*56d00*/  LDL R5, [R1+0x10ec] ;  /* 0x0010ec0001057983 */ /* 0x000ee40000100800 */
[----:B---3--:R-:W-:-:S02]  /*56d10*/  @!P3 LOP3.LUT R5, R5, R4, RZ, 0x3c, !PT ;  /* 0x000000040505b212 */ /* 0x008fc400078e3cff */
[----:B--2---:R-:W-:Y:S02]  /*56d20*/  PRMT R18, RZ, 0x7610, R18 ;  /* 0x00007610ff127816 */ /* 0x004fe40000000012 */
        /* <DEDUP_REMOVED lines=905> */
[----:B------:R-:W-:Y:S02]  /*5a5c0*/  PRMT R13, RZ, 0x7610, R13 ;  /* 0x00007610ff0d7816 */ /* 0x000fe4000000000d */
[----:B0-----:R-:W-:-:S04]  /*5a5d0*/  @!P6 LOP3.LUT R5, R5, R4, RZ, 0x3c, !PT ;  /* 0x000000040505e212 */ /* 0x001fc800078e3cff */
[----:B------:R-:W-:-:S04]  /*5a5e0*/  @!P6 LOP3.LUT R4, R5, R4, RZ, 0x3c, !PT ;  /* 0x000000040504e212 */ /* 0x000fc800078e3cff */
[----:B------:R-:W-:Y:S01]  /*5a5f0*/  @!P6 LOP3.LUT R5, R5, R4, RZ, 0x3c, !PT ;  /* 0x000000040505e212 */ /* 0x000fe200078e3cff */
[----:B---3--:R-:W-:Y:S04]  /*5a600*/  STL [R1+0x2f6c], R16 ;  /* 0x002f6c1001007387 */ /* 0x008fe80000100800 */
[----:B------:R0:W3:Y:S04]  /*5a610*/  @!P6 LDG.E.U16 R13, desc[UR12][R4.64] ;  /* 0x0000000c040de981 */ /* 0x0000e8000c1e1500 */
[----:B------:R-:W0:Y:S04]  /*5a620*/  LDL R4, [R1+0x2b44] ;  /* 0x002b440001047983 */ /* 0x000e280000100800 */
[----:B------:R-:W0:Y:S01]  /*5a630*/  LDL R5, [R1+0x2b50] ;  /* 0x002b500001057983 */ /* 0x000e220000100800 */
[----:B--2---:R-:W-:-:S02]  /*5a640*/  PRMT R18, RZ, 0x7610, R18 ;  /* 0x00007610ff127816 */ /* 0x004fc40000000012 */
        /* <DEDUP_REMOVED lines=291> */
[----:B------:R-:W4:Y:S04]  /*5b880*/  LDL R4, [R1+0x2c6c] ;  /* 0x002c6c0001047983 */ /* 0x000f280000100800 */
[----:B------:R-:W4:Y:S02]  /*5b890*/  LDL R5, [R1+0x2c74] ;  /* 0x002c740001057983 */ /* 0x000f240000100800 */
[----:B----4-:R-:W-:-:S02]  /*5b8a0*/  @!P6 LOP3.LUT R5, R5, R4, RZ, 0x3c, !PT ;  /* 0x000000040505e212 */ /* 0x010fc400078e3cff */
[----:B--2---:R-:W-:Y:S02]  /*5b8b0*/  PRMT R18, RZ, 0x7610, R18 ;  /* 0x00007610ff127816 */ /* 0x004fe40000000012 */
[----:B------:R-:W-:-:S04]  /*5b8c0*/  @!P6 LOP3.LUT R4, R5, R4, RZ, 0x3c, !PT ;  /* 0x000000040504e212 */ /* 0x000fc800078e3cff */
[----:B------:R-:W-:-:S05]  /*5b8d0*/  @!P6 LOP3.LUT R5, R5, R4, RZ, 0x3c, !PT ;  /* 0x000000040505e212 */ /* 0x000fca00078e3cff */
[----:B------:R-:W2:Y:S04]  /*5b8e0*/  @!P6 LDG.E.U16 R18, desc[UR12][R4.64] ;  /* 0x0000000c0412e981 */ /* 0x000ea8000c1e1500 */
        /* <DEDUP_REMOVED lines=26> */
[----:B------:R-:W2:Y:S01]  /*5ba90*/  @!P3 LDG.E.U16 R18, desc[UR12][R4.64] ;  /* 0x0000000c0412b981 */ /* 0x000ea2000c1e1500 */
[----:B------:R-:W-:-:S03]  /*5baa0*/  PRMT R14, RZ, 0x7610, R14 ;  /* 0x00007610ff0e7816 */ /* 0x000fc6000000000e */
[----:B--2---:R0:W-:Y:S04]  /*5bab0*/  STL [R1+0x70], R18 ;  /* 0x0000701201007387 */ /* 0x0041e80000100800 */
[----:B0-----:R-:W2:Y:S04]  /*5bac0*/  LDL.LU R18, [R1+0x2fe4] ;  /* 0x002fe40001127983 */ /* 0x001ea80000300800 */
[----:B------:R-:W4:Y:S01]  /*5bad0*/  LDL R5, [R1+0x2c8c] ;  /* 0x002c8c0001057983 */ /* 0x000f220000100800 */
[----:B---3--:R-:W-:-:S03]  /*5bae0*/  @!P6 IMAD.MOV.U32 R4, RZ, RZ, R15 ;  /* 0x000000ffff04e224 */ /* 0x008fc600078e000f */
[----:B------:R-:W3:Y:S04]  /*5baf0*/  LDL R15, [R1+0x2d3c] ;  /* 0x002d3c00010f7983 */ /* 0x000ee80000100800 */
[----:B----4-:R0:W4:Y:S04]  /*5bb00*/  @!P6 LDG.E.U16 R14, desc[UR12][R4.64] ;  /* 0x0000000c040ee981 */ /* 0x010128000c1e1500 */
[----:B------:R-:W0:Y:S04]  /*5bb10*/  LDL R4, [R1+0x2c78] ;  /* 0x002c780001047983 */ /* 0x000e280000100800 */
[----:B------:R-:W0:Y:S01]  /*5bb20*/  LDL R5, [R1+0x2ca0] ;  /* 0x002ca00001057983 */ /* 0x000e220000100800 */
[----:B--2---:R-:W-:-:S02]  /*5bb30*/  PRMT R18, RZ, 0x7610, R18 ;  /* 0x00007610ff127816 */ /* 0x004fc40000000012 */
[----:B0-----:R-:W-:-:S04]  /*5bb40*/  @!P3 LOP3.LUT R5, R5, R4, RZ, 0x3c, !PT ;  /* 0x000000040505b212 */ /* 0x001fc800078e3cff */
[----:B------:R-:W-:-:S04]  /*5bb50*/  @!P3 LOP3.LUT R4, R5, R4, RZ, 0x3c, !PT ;  /* 0x000000040504b212 */ /* 0x000fc800078e3cff */
[----:B------:R-:W-:-:S05]  /*5bb60*/  @!P3 LOP3.LUT R5, R5, R4, RZ, 0x3c, !PT ;  /* 0x000000040505b212 */ /* 0x000fca00078e3cff */
[----:B------:R-:W2:Y:S04]  /*5bb70*/  @!P3 LDG.E.U16 R18, desc[UR12][R4.64] ;  /* 0x0000000c0412b981 */ /* 0x000ea8000c1e1500 */
[----:B----4-:R0:W-:Y:S04]  /*5bb80*/  STL [R1+0x6c], R14 ;  /* 0x00006c0e01007387 */ /* 0x0101e80000100800 */
[----:B0-----:R-:W3:Y:S04]  /*5bb90*/  LDL R14, [R1+0x2d48] ;  /* 0x002d4800010e7983 */ /* 0x001ee80000100800 */
[----:B--2---:R0:W-:Y:S04]  /*5bba0*/  STL [R1+0x68], R18 ;  /* 0x0000681201007387 */ /* 0x0041e80000100800 */
[----:B0-----:R-:W2:Y:S04]  /*5bbb0*/  LDL.LU R18, [R1+0x2fe0] ;  /* 0x002fe00001127983 */ /* 0x001ea80000300800 */
[----:B------:R-:W4:Y:S04]  /*5bbc0*/  LDL R4, [R1+0x2c98] ;  /* 0x002c980001047983 */ /* 0x000f280000100800 */
[----:B------:R-:W4:Y:S01]  /*5bbd0*/  LDL R5, [R1+0x2cc0] ;  /* 0x002cc00001057983 */ /* 0x000f220000100800 */
[----:B------:R-:W-:-:S02]  /*5bbe0*/  PRMT R8, RZ, 0x7610, R8 ;  /* 0x00007610ff087816 */ /* 0x000fc40000000008 */
[----:B----4-:R-:W-:-:S04]  /*5bbf0*/  @!P3 LOP3.LUT R5, R5, R4, RZ, 0x3c, !PT ;  /* 0x000000040505b212 */ /* 0x010fc800078e3cff */
[----:B------:R-:W-:-:S04]  /*5bc00*/  @!P3 LOP3.LUT R4, R5, R4, RZ, 0x3c, !PT ;  /* 0x000000040504b212 */ /* 0x000fc800078e3cff */
[----:B------:R-:W-:-:S05]  /*5bc10*/  @!P3 LOP3.LUT R5, R5, R4, RZ, 0x3c, !PT ;  /* 0x000000040505b212 */ /* 0x000fca00078e3cff */
[----:B------:R0:W4:Y:S04]  /*5bc20*/  @!P3 LDG.E.U16 R8, desc[UR12][R4.64] ;  /* 0x0000000c0408b981 */ /* 0x000128000c1e1500 */
[----:B------:R-:W0:Y:S04]  /*5bc30*/  LDL R4, [R1+0x2cbc] ;  /* 0x002cbc0001047983 */ /* 0x000e280000100800 */
[----:B------:R-:W0:Y:S01]  /*5bc40*/  LDL R5, [R1+0x2cc8] ;  /* 0x002cc80001057983 */ /* 0x000e220000100800 */
[----:B------:R-:W-:Y:S02]  /*5bc50*/  PRMT R7, RZ, 0x7610, R7 ;  /* 0x00007610ff077816 */ /* 0x000fe40000000007 */
[----:B0-----:R-:W-:-:S04]  /*5bc60*/  @!P6 LOP3.LUT R5, R5, R4, RZ, 0x3c, !PT ;  /* 0x000000040505e212 */ /* 0x001fc800078e3cff */
[----:B------:R-:W-:-:S04]  /*5bc70*/  @!P6 LOP3.LUT R4, R5, R4, RZ, 0x3c, !PT ;  /* 0x000000040504e212 */ /* 0x000fc800078e3cff */
[----:B------:R-:W-:Y:S01]  /*5bc80*/  @!P6 LOP3.LUT R5, R5, R4, RZ, 0x3c, !PT ;  /* 0x000000040505e212 */ /* 0x000fe200078e3cff */
[----:B----4-:R-:W-:Y:S04]  /*5bc90*/  STL [R1+0x2f84], R8 ;  /* 0x002f840801007387 */ /* 0x010fe80000100800 */
[----:B------:R0:W4:Y:S04]  /*5bca0*/  @!P6 LDG.E.U16 R7, desc[UR12][R4.64] ;  /* 0x0000000c0407e981 */ /* 0x000128000c1e1500 */
[----:B------:R-:W0:Y:S04]  /*5bcb0*/  LDL R4, [R1+0x2d18] ;  /* 0x002d180001047983 */ /* 0x000e280000100800 */
[----:B------:R-:W0:Y:S01]  /*5bcc0*/  LDL R5, [R1+0x2d40] ;  /* 0x002d400001057983 */ /* 0x000e220000100800 */
[----:B------:R-:W-:-:S02]  /*5bcd0*/  PRMT R6, RZ, 0x7610, R6 ;  /* 0x00007610ff067816 */ /* 0x000fc40000000006 */
[----:B0-----:R-:W-:-:S04]  /*5bce0*/  @!P3 LOP3.LUT R5, R5, R4, RZ, 0x3c, !PT ;  /* 0x000000040505b212 */ /* 0x001fc800078e3cff */
[----:B------:R-:W-:-:S04]  /*5bcf0*/  @!P3 LOP3.LUT R4, R5, R4, RZ, 0x3c, !PT ;  /* 0x000000040504b212 */ /* 0x000fc800078e3cff */
[----:B------:R-:W-:-:S05]  /*5bd00*/  @!P3 LOP3.LUT R5, R5, R4, RZ, 0x3c, !PT ;  /* 0x000000040505b212 */ /* 0x000fca00078e3cff */
[----:B------:R0:W2:Y:S04]  /*5bd10*/  @!P3 LDG.E.U16 R6, desc[UR12][R4.64] ;  /* 0x0000000c0406b981 */ /* 0x0000a8000c1e1500 */
[----:B----4-:R-:W-:Y:S01]  /*5bd20*/  STL [R1+0x2f88], R7 ;  /* 0x002f880701007387 */ /* 0x010fe20000100800 */
[----:B0-----:R-:W-:-:S06]  /*5bd30*/  PRMT R5, RZ, 0x7610, R5 ;  /* 0x00007610ff057816 */ /* 0x001fcc0000000005 */
[----:B---3--:R-:W3:Y:S04]  /*5bd40*/  @!P6 LDG.E.U16 R5, desc[UR12][R14.64] ;  /* 0x0000000c0e05e981 */ /* 0x008ee8000c1e1500 */
[----:B--2---:R-:W-:Y:S04]  /*5bd50*/  STL [R1+0x2f8c], R6 ;  /* 0x002f8c0601007387 */ /* 0x004fe80000100800 */
[----:B------:R-:W2:Y:S04]  /*5bd60*/  LDL R14, [R1+0x2d84] ;  /* 0x002d8400010e7983 */ /* 0x000ea80000100800 */
[----:B------:R-:W2:Y:S01]  /*5bd70*/  LDL R15, [R1+0x2d88] ;  /* 0x002d8800010f7983 */ /* 0x000ea20000100800 */
[----:B------:R-:W-:-:S03]  /*5bd80*/  PRMT R4, RZ, 0x7610, R4 ;  /* 0x00007610ff047816 */ /* 0x000fc60000000004 */
[----:B---3--:R-:W-:Y:S01]  /*5bd90*/  STL [R1+0x2f90], R5 ;  /* 0x002f900501007387 */ /* 0x008fe20000100800 */
        /* <DEDUP_REMOVED lines=9> */
[----:B------:R-:W-:Y:S01]  /*5be30*/  @!P6 LOP3.LUT R15, R15, R14, RZ, 0x3c, !PT ;  /* 0x0000000e0f0fe212 */ /* 0x000fe200078e3cff */
[----:B--2---:R-:W-:Y:S04]  /*5be40*/  STL [R1+0x2f94], R4 ;  /* 0x002f940401007387 */ /* 0x004fe80000100800 */
[----:B------:R0:W2:Y:S04]  /*5be50*/  @!P6 LDG.E.U16 R0, desc[UR12][R14.64] ;  /* 0x0000000c0e00e981 */ /* 0x0000a8000c1e1500 */
[----:B------:R-:W0:Y:S04]  /*5be60*/  LDL R14, [R1+0x2c9c] ;  /* 0x002c9c00010e7983 */ /* 0x000e280000100800 */
[----:B------:R-:W0:Y:S01]  /*5be70*/  LDL R15, [R1+0x2ca8] ;  /* 0x002ca800010f7983 */ /* 0x000e220000100800 */
[----:B------:R-:W-:-:S02]  /*5be80*/  PRMT R12, RZ, 0x7610, R12 ;  /* 0x00007610ff0c7816 */ /* 0x000fc4000000000c */
        /* <DEDUP_REMOVED lines=16> */
[----:B------:R-:W4:Y:S04]  /*5bf90*/  LDL R14, [R1+0x2ccc] ;  /* 0x002ccc00010e7983 */ /* 0x000f280000100800 */
[----:B------:R-:W4:Y:S02]  /*5bfa0*/  LDL R15, [R1+0x2cd4] ;  /* 0x002cd400010f7983 */ /* 0x000f240000100800 */
[----:B----4-:R-:W-:-:S02]  /*5bfb0*/  @!P6 LOP3.LUT R15, R15, R14, RZ, 0x3c, !PT ;  /* 0x0000000e0f0fe212 */ /* 0x010fc400078e3cff */
[----:B---3--:R-:W-:Y:S02]  /*5bfc0*/  PRMT R18, RZ, 0x7610, R18 ;  /* 0x00007610ff127816 */ /* 0x008fe40000000012 */
[----:B------:R-:W-:-:S04]  /*5bfd0*/  @!P6 LOP3.LUT R14, R15, R14, RZ, 0x3c, !PT ;  /* 0x0000000e0f0ee212 */ /* 0x000fc800078e3cff */
[----:B------:R-:W-:-:S05]  /*5bfe0*/  @!P6 LOP3.LUT R15, R15, R14, RZ, 0x3c, !PT ;  /* 0x0000000e0f0fe212 */ /* 0x000fca00078e3cff */
[----:B------:R-:W3:Y:S04]  /*5bff0*/  @!P6 LDG.E.U16 R18, desc[UR12][R14.64] ;  /* 0x0000000c0e12e981 */ /* 0x000ee8000c1e1500 */
        /* <DEDUP_REMOVED lines=29> */
[----:B------:R-:W4:Y:S01]  /*5c1d0*/  LDL R15, [R1+0x2cec] ;  /* 0x002cec00010f7983 */ /* 0x000f220000100800 */
[----:B--2---:R-:W-:-:S03]  /*5c1e0*/  @!P6 IMAD.MOV.U32 R14, RZ, RZ, R12 ;  /* 0x000000ffff0ee224 */ /* 0x004fc600078e000c */
[----:B------:R-:W2:Y:S01]  /*5c1f0*/  LDL R12, [R1+0x2d20] ;  /* 0x002d2000010c7983 */ /* 0x000ea20000100800 */
[----:B---3--:R-:W-:-:S06]  /*5c200*/  PRMT R18, RZ, 0x7610, R18 ;  /* 0x00007610ff127816 */ /* 0x008fcc0000000012 */
[----:B----4-:R-:W3:Y:S04]  /*5c210*/  @!P6 LDG.E.U16 R18, desc[UR12][R14.64] ;  /* 0x0000000c0e12e981 */ /* 0x010ee8000c1e1500 */
        /* <DEDUP_REMOVED lines=24> */
[----:B----4-:R0:W-:Y:S04]  /*5c3a0*/  STL [R1+0x30], R16 ;  /* 0x0000301001007387 */ /* 0x0101e80000100800 */
[----:B------:R1:W4:Y:S01]  /*5c3b0*/  @!P3 LDG.E.U16 R6, desc[UR12][R14.64] ;  /* 0x0000000c0e06b981 */ /* 0x000322000c1e1500 */
[----:B---3--:R-:W-:-:S03]  /*5c3c0*/  PRMT R18, RZ, 0x7610, R18 ;  /* 0x00007610ff127816 */ /* 0x008fc60000000012 */
[----:B0-----:R-:W3:Y:S04]  /*5c3d0*/  LDL R16, [R1+0x2d50] ;  /* 0x002d500001107983 */ /* 0x001ee80000100800 */
[----:B------:R-:W1:Y:S04]  /*5c3e0*/  LDL R14, [R1+0x2d0c] ;  /* 0x002d0c00010e7983 */ /* 0x000e680000100800 */
[----:B------:R-:W1:Y:S02]  /*5c3f0*/  LDL R15, [R1+0x2d14] ;  /* 0x002d1400010f7983 */ /* 0x000e640000100800 */
[----:B-1----:R-:W-:-:S04]  /*5c400*/  @!P6 LOP3.LUT R15, R15, R14, RZ, 0x3c, !PT ;  /* 0x0000000e0f0fe212 */ /* 0x002fc800078e3cff */
[----:B------:R-:W-:-:S04]  /*5c410*/  @!P6 LOP3.LUT R14, R15, R14, RZ, 0x3c, !PT ;  /* 0x0000000e0f0ee212 */ /* 0x000fc800078e3cff */
[----:B------:R-:W-:-:S05]  /*5c420*/  @!P6 LOP3.LUT R15, R15, R14, RZ, 0x3c, !PT ;  /* 0x0000000e0f0fe212 */ /* 0x000fca00078e3cff */
[----:B------:R-:W2:Y:S04]  /*5c430*/  @!P6 LDG.E.U16 R18, desc[UR12][R14.64] ;  /* 0x0000000c0e12e981 */ /* 0x000ea8000c1e1500 */
[----:B----4-:R0:W-:Y:S04]  /*5c440*/  STL [R1+0x2c], R6 ;  /* 0x00002c0601007387 */ /* 0x0101e80000100800 */
[----:B0-----:R-:W4:Y:S04]  /*5c450*/  LDL R6, [R1+0x2d54] ;  /* 0x002d540001067983 */ /* 0x001f280000100800 */
[----:B--2---:R0:W-:Y:S04]  /*5c460*/  STL [R1+0x28], R18 ;  /* 0x0000281201007387 */ /* 0x0041e80000100800 */
[----:B0-----:R-:W2:Y:S04]  /*5c470*/  LDL.LU R18, [R1+0x2fc0] ;  /* 0x002fc00001127983 */ /* 0x001ea80000300800 */
[----:B------:R-:W2:Y:S01]  /*5c480*/  LDL R15, [R1+0x2cf8] ;  /* 0x002cf800010f7983 */ /* 0x000ea20000100800 */
[----:B------:R-:W-:Y:S01]  /*5c490*/  PRMT R2, RZ, 0x7610, R2 ;  /* 0x00007610ff027816 */ /* 0x000fe20000000002 */
[----:B------:R-:W-:-:S02]  /*5c4a0*/  @!P3 IMAD.MOV.U32 R14, RZ, RZ, R12 ;  /* 0x000000ffff0eb224 */ /* 0x000fc400078e000c */
[----:B------:R-:W3:Y:S04]  /*5c4b0*/  LDL R12, [R1+0x2d60] ;  /* 0x002d6000010c7983 */ /* 0x000ee80000100800 */
[----:B--2---:R-:W2:Y:S04]  /*5c4c0*/  @!P3 LDG.E.U16 R2, desc[UR12][R14.64] ;  /* 0x0000000c0e02b981 */ /* 0x004ea8000c1e1500 */
[----:B--2---:R-:W-:Y:S04]  /*5c4d0*/  STL [R1+0x24], R2 ;  /* 0x0000240201007387 */ /* 0x004fe80000100800 */
[----:B------:R-:W2:Y:S04]  /*5c4e0*/  LDL R14, [R1+0x2d1c] ;  /* 0x002d1c00010e7983 */ /* 0x000ea80000100800 */
[----:B------:R-:W2:Y:S01]  /*5c4f0*/  LDL R15, [R1+0x2d28] ;  /* 0x002d2800010f7983 */ /* 0x000ea20000100800 */
[----:B------:R-:W-:-:S02]  /*5c500*/  PRMT R11, RZ, 0x7610, R11 ;  /* 0x00007610ff0b7816 */ /* 0x000fc4000000000b */
[----:B--2---:R-:W-:-:S04]  /*5c510*/  @!P6 LOP3.LUT R15, R15, R14, RZ, 0x3c, !PT ;  /* 0x0000000e0f0fe212 */ /* 0x004fc800078e3cff */
[----:B------:R-:W-:-:S04]  /*5c520*/  @!P6 LOP3.LUT R14, R15, R14, RZ, 0x3c, !PT ;  /* 0x0000000e0f0ee212 */ /* 0x000fc800078e3cff */
[----:B------:R-:W-:-:S05]  /*5c530*/  @!P6 LOP3.LUT R15, R15, R14, RZ, 0x3c, !PT ;  /* 0x0000000e0f0fe212 */ /* 0x000fca00078e3cff */
[----:B------:R3:W2:Y:S04]  /*5c540*/  @!P6 LDG.E.U16 R11, desc[UR12][R14.64] ;  /* 0x0000000c0e0be981 */ /* 0x0006a8000c1e1500 */
[----:B------:R-:W4:Y:S01]  /*5c550*/  LDL R15, [R1+0x2d44] ;  /* 0x002d4400010f7983 */ /* 0x000f220000100800 */
[----:B------:R-:W-:Y:S01]  /*5c560*/  PRMT R10, RZ, 0x7610, R10 ;  /* 0x00007610ff0a7816 */ /* 0x000fe2000000000a */
[----:B---3--:R-:W-:Y:S02]  /*5c570*/  @!P3 IMAD.MOV.U32 R14, RZ, RZ, R16 ;  /* 0x000000ffff0eb224 */ /* 0x008fe400078e0010 */
[----:B--2---:R0:W-:Y:S01]  /*5c580*/  STL [R1+0x20], R11 ;  /* 0x0000200b01007387 */ /* 0x0041e20000100800 */
[----:B------:R-:W-:-:S03]  /*5c590*/  PRMT R5, RZ, 0x7610, R5 ;  /* 0x00007610ff057816 */ /* 0x000fc60000000005 */
[----:B------:R-:W2:Y:S04]  /*5c5a0*/  LDL R16, [R1+0x2d64] ;  /* 0x002d640001107983 */ /* 0x000ea80000100800 */
[----:B----4-:R1:W3:Y:S04]  /*5c5b0*/  @!P3 LDG.E.U16 R10, desc[UR12][R14.64] ;  /* 0x0000000c0e0ab981 */ /* 0x0102e8000c1e1500 */
[----:B0-----:R-:W4:Y:S04]  /*5c5c0*/  LDL R11, [R1+0x2d68] ;  /* 0x002d6800010b7983 */ /* 0x001f280000100800 */
[----:B------:R-:W2:Y:S01]  /*5c5d0*/  LDL R15, [R1+0x2d4c] ;  /* 0x002d4c00010f7983 */ /* 0x000ea20000100800 */
[----:B-1----:R-:W-:-:S03]  /*5c5e0*/  @!P6 IMAD.MOV.U32 R14, RZ, RZ, R6 ;  /* 0x000000ffff0ee224 */ /* 0x002fc600078e0006 */
[----:B---3--:R0:W-:Y:S01]  /*5c5f0*/  STL [R1+0x1c], R10 ;  /* 0x00001c0a01007387 */ /* 0x0081e20000100800 */
[----:B------:R-:W-:-:S03]  /*5c600*/  PRMT R4, RZ, 0x7610, R4 ;  /* 0x00007610ff047816 */ /* 0x000fc60000000004 */
[----:B------:R-:W3:Y:S04]  /*5c610*/  LDL R6, [R1+0x2d6c] ;  /* 0x002d6c0001067983 */ /* 0x000ee80000100800 */
[----:B--2---:R1:W2:Y:S04]  /*5c620*/  @!P6 LDG.E.U16 R5, desc[UR12][R14.64] ;  /* 0x0000000c0e05e981 */ /* 0x0042a8000c1e1500 */
[----:B0-----:R-:W3:Y:S04]  /*5c630*/  LDL R10, [R1+0x2d70] ;  /* 0x002d7000010a7983 */ /* 0x001ee80000100800 */
[----:B------:R-:W3:Y:S01]  /*5c640*/  LDL R15, [R1+0x2d38] ;  /* 0x002d3800010f7983 */ /* 0x000ee20000100800 */
[----:B-1----:R-:W-:-:S03]  /*5c650*/  @!P3 IMAD.MOV.U32 R14, RZ, RZ, R12 ;  /* 0x000000ffff0eb224 */ /* 0x002fc600078e000c */
[----:B--2---:R0:W-:Y:S01]  /*5c660*/  STL [R1+0x18], R5 ;  /* 0x0000180501007387 */ /* 0x0041e20000100800 */
[----:B------:R-:W-:-:S03]  /*5c670*/  PRMT R7, RZ, 0x7610, R7 ;  /* 0x00007610ff077816 */ /* 0x000fc60000000007 */
[----:B------:R-:W2:Y:S04]  /*5c680*/  LDL R12, [R1+0x2d58] ;  /* 0x002d5800010c7983 */ /* 0x000ea80000100800 */
[----:B---3--:R4:W3:Y:S04]  /*5c690*/  @!P3 LDG.E.U16 R4, desc[UR12][R14.64] ;  /* 0x0000000c0e04b981 */ /* 0x0088e8000c1e1500 */
[----:B0-----:R-:W2:Y:S04]  /*5c6a0*/  LDL R5, [R1+0x2d74] ;  /* 0x002d740001057983 */ /* 0x001ea80000100800 */
[----:B------:R-:W2:Y:S01]  /*5c6b0*/  LDL R15, [R1+0x2d5c] ;  /* 0x002d5c00010f7983 */ /* 0x000ea20000100800 */
[----:B----4-:R-:W-:Y:S01]  /*5c6c0*/  @!P6 IMAD.MOV.U32 R14, RZ, RZ, R11 ;  /* 0x000000ffff0ee224 */ /* 0x010fe200078e000b */
[----:B------:R-:W-:-:S02]  /*5c6d0*/  PRMT R9, RZ, 0x7610, R9 ;  /* 0x00007610ff097816 */ /* 0x000fc40000000009 */
[----:B---3--:R0:W-:Y:S01]  /*5c6e0*/  STL [R1+0x14], R4 ;  /* 0x0000140401007387 */ /* 0x0081e20000100800 */
[----:B------:R-:W-:-:S03]  /*5c6f0*/  PRMT R13, RZ, 0x7610, R13 ;  /* 0x00007610ff0d7816 */ /* 0x000fc6000000000d */
[----:B------:R-:W3:Y:S04]  /*5c700*/  LDL R11, [R1+0xe34] ;  /* 0x000e3400010b7983 */ /* 0x000ee80000100800 */
[----:B--2---:R1:W2:Y:S04]  /*5c710*/  @!P6 LDG.E.U16 R7, desc[UR12][R14.64] ;  /* 0x0000000c0e07e981 */ /* 0x0042a8000c1e1500 */
[----:B0-----:R-:W4:Y:S01]  /*5c720*/  LDL R4, [R1+0x2d78] ;  /* 0x002d780001047983 */ /* 0x001f220000100800 */
[----:B-1----:R-:W-:Y:S02]  /*5c730*/  @!P3 IMAD.MOV.U32 R14, RZ, RZ, R10 ;  /* 0x000000ffff0eb224 */ /* 0x002fe400078e000a */
[----:B------:R-:W-:-:S05]  /*5c740*/  @!P3 IMAD.MOV.U32 R15, RZ, RZ, R16 ;  /* 0x000000ffff0fb224 */ /* 0x000fca00078e0010 */
[----:B------:R0:W3:Y:S01]  /*5c750*/  @!P3 LDG.E.U16 R9, desc[UR12][R14.64] ;  /* 0x0000000c0e09b981 */ /* 0x0000e2000c1e1500 */
[----:B------:R-:W-:Y:S01]  /*5c760*/  PRMT R0, RZ, 0x7610, R0 ;  /* 0x00007610ff007816 */ /* 0x000fe20000000000 */
[----:B0-----:R-:W-:Y:S02]  /*5c770*/  @!P6 IMAD.MOV.U32 R14, RZ, RZ, R5 ;  /* 0x000000ffff0ee224 */ /* 0x001fe400078e0005 */
[----:B------:R-:W-:-:S05]  /*5c780*/  @!P6 IMAD.MOV.U32 R15, RZ, RZ, R6 ;  /* 0x000000ffff0fe224 */ /* 0x000fca00078e0006 */
[----:B------:R0:W3:Y:S02]  /*5c790*/  @!P6 LDG.E.U16 R13, desc[UR12][R14.64] ;  /* 0x0000000c0e0de981 */ /* 0x0000e4000c1e1500 */
[----:B0-----:R-:W-:Y:S02]  /*5c7a0*/  @!P3 IMAD.MOV.U32 R15, RZ, RZ, R12 ;  /* 0x000000ffff0fb224 */ /* 0x001fe400078e000c */
[----:B--2---:R0:W-:Y:S01]  /*5c7b0*/  STL [R1+0x10], R7 ;  /* 0x0000100701007387 */ /* 0x0041e20000100800 */
[----:B----4-:R-:W-:-:S03]  /*5c7c0*/  @!P3 IMAD.MOV.U32 R14, RZ, RZ, R4 ;  /* 0x000000ffff0eb224 */ /* 0x010fc600078e0004 */
[----:B------:R-:W2:Y:S04]  /*5c7d0*/  LDL R10, [R1+0xe2c] ;  /* 0x000e2c00010a7983 */ /* 0x000ea80000100800 */
[----:B------:R1:W4:Y:S04]  /*5c7e0*/  @!P3 LDG.E.U16 R0, desc[UR12][R14.64] ;  /* 0x0000000c0e00b981 */ /* 0x000328000c1e1500 */
[----:B0-----:R-:W2:Y:S04]  /*5c7f0*/  LDL R7, [R1+0xe38] ;  /* 0x000e380001077983 */ /* 0x001ea80000100800 */
[----:B---3--:R0:W-:Y:S01]  /*5c800*/  STL [R1+0xc], R9 ;  /* 0x00000c0901007387 */ /* 0x0081e20000100800 */
[----:B------:R-:W-:Y:S01]  /*5c810*/  PRMT R8, RZ, 0x7610, R8 ;  /* 0x00007610ff087816 */ /* 0x000fe20000000008 */
[----:B-1----:R-:W-:-:S02]  /*5c820*/  @!P6 IMAD.MOV.U32 R15, RZ, RZ, R11 ;  /* 0x000000ffff0fe224 */ /* 0x002fc400078e000b */
[----:B------:R-:W3:Y:S04]  /*5c830*/  LDL R6, [R1+0xe24] ;  /* 0x000e240001067983 */ /* 0x000ee80000100800 */
[----:B------:R-:W3:Y:S04]  /*5c840*/  LDL R5, [R1+0xe28] ;  /* 0x000e280001057983 */ /* 0x000ee80000100800 */
[----:B------:R-:W3:Y:S04]  /*5c850*/  LDL R4, [R1+0xe1c] ;  /* 0x000e1c0001047983 */ /* 0x000ee80000100800 */
[----:B0-----:R-:W3:Y:S01]  /*5c860*/  LDL R9, [R1+0xe30] ;  /* 0x000e300001097983 */ /* 0x001ee20000100800 */
[----:B------:R-:W-:Y:S01]  /*5c870*/  PRMT R29, RZ, 0x7610, R29 ;  /* 0x00007610ff1d7816 */ /* 0x000fe2000000001d */
[----:B--2---:R-:W-:-:S02]  /*5c880*/  @!P6 IMAD.MOV.U32 R14, RZ, RZ, R7 ;  /* 0x000000ffff0ee224 */ /* 0x004fc400078e0007 */
[----:B----4-:R0:W-:Y:S01]  /*5c890*/  STL [R1+0x4], R0 ;  /* 0x0000040001007387 */ /* 0x0101e20000100800 */
[----:B------:R-:W-:-:S03]  /*5c8a0*/  PRMT R27, RZ, 0x7610, R27 ;  /* 0x00007610ff1b7816 */ /* 0x000fc6000000001b */
[----:B------:R-:W2:Y:S04]  /*5c8b0*/  LDL R7, [R1+0x2d80] ;  /* 0x002d800001077983 */ /* 0x000ea80000100800 */
[----:B------:R1:W4:Y:S04]  /*5c8c0*/  @!P6 LDG.E.U16 R8, desc[UR12][R14.64] ;  /* 0x0000000c0e08e981 */ /* 0x000328000c1e1500 */
[----:B0-----:R-:W2:Y:S01]  /*5c8d0*/  LDL R0, [R1+0xe20] ;  /* 0x000e200001007983 */ /* 0x001ea20000100800 */
[----:B-1----:R-:W-:Y:S02]  /*5c8e0*/  @!P3 IMAD.MOV.U32 R15, RZ, RZ, R10 ;  /* 0x000000ffff0fb224 */ /* 0x002fe400078e000a */
[----:B---3--:R-:W-:-:S05]  /*5c8f0*/  @!P3 IMAD.MOV.U32 R14, RZ, RZ, R9 ;  /* 0x000000ffff0eb224 */ /* 0x008fca00078e0009 */
[----:B------:R0:W3:Y:S01]  /*5c900*/  @!P3 LDG.E.U16 R29, desc[UR12][R14.64] ;  /* 0x0000000c0e1db981 */ /* 0x0000e2000c1e1500 */
[----:B------:R-:W-:Y:S01]  /*5c910*/  PRMT R25, RZ, 0x7610, R25 ;  /* 0x00007610ff197816 */ /* 0x000fe20000000019 */
[----:B0-----:R-:W-:Y:S02]  /*5c920*/  @!P6 IMAD.MOV.U32 R14, RZ, RZ, R5 ;  /* 0x000000ffff0ee224 */ /* 0x001fe400078e0005 */
[----:B------:R-:W-:-:S05]  /*5c930*/  @!P6 IMAD.MOV.U32 R15, RZ, RZ, R6 ;  /* 0x000000ffff0fe224 */ /* 0x000fca00078e0006 */
[----:B------:R0:W3:Y:S02]  /*5c940*/  @!P6 LDG.E.U16 R27, desc[UR12][R14.64] ;  /* 0x0000000c0e1be981 */ /* 0x0000e4000c1e1500 */
[----:B0-----:R-:W-:Y:S02]  /*5c950*/  @!P3 IMAD.MOV.U32 R15, RZ, RZ, R4 ;  /* 0x000000ffff0fb224 */ /* 0x001fe400078e0004 */
[----:B----4-:R0:W-:Y:S01]  /*5c960*/  STL [R1], R8 ;  /* 0x0000000801007387 */ /* 0x0101e20000100800 */
[----:B--2---:R-:W-:-:S03]  /*5c970*/  @!P3 IMAD.MOV.U32 R14, RZ, RZ, R0 ;  /* 0x000000ffff0eb224 */ /* 0x004fc600078e0000 */
[----:B0-----:R-:W2:Y:S04]  /*5c980*/  LDL R8, [R1+0x2d7c] ;  /* 0x002d7c0001087983 */ /* 0x001ea80000100800 */
[----:B------:R0:W4:Y:S04]  /*5c990*/  @!P3 LDG.E.U16 R25, desc[UR12][R14.64] ;  /* 0x0000000c0e19b981 */ /* 0x000128000c1e1500 */
[----:B---3--:R-:W-:Y:S04]  /*5c9a0*/  STL [R1+0x2f40], R29 ;  /* 0x002f401d01007387 */ /* 0x008fe80000100800 */
[----:B------:R-:W3:Y:S04]  /*5c9b0*/  LDL R6, [R1+0x2db4] ;  /* 0x002db40001067983 */ /* 0x000ee80000100800 */
[----:B------:R-:W3:Y:S01]  /*5c9c0*/  LDL R5, [R1+0x2db8] ;  /* 0x002db80001057983 */ /* 0x000ee20000100800 */
[----:B------:R-:W-:Y:S01]  /*5c9d0*/  PRMT R23, RZ, 0x7610, R23 ;  /* 0x00007610ff177816 */ /* 0x000fe20000000017 */
[----:B0-----:R-:W-:Y:S01]  /*5c9e0*/  @!P6 IMAD.MOV.U32 R14, RZ, RZ, R7 ;  /* 0x000000ffff0ee224 */ /* 0x001fe200078e0007 */
[----:B------:R-:W-:Y:S01]  /*5c9f0*/  PRMT R21, RZ, 0x7610, R21 ;  /* 0x00007610ff157816 */ /* 0x000fe20000000015 */
[----:B------:R-:W-:Y:S04]  /*5ca00*/  STL [R1+0x2f44], R27 ;  /* 0x002f441b01007387 */ /* 0x000fe80000100800 */
[----:B------:R-:W3:Y:S04]  /*5ca10*/  LDL R4, [R1+0x2dac] ;  /* 0x002dac0001047983 */ /* 0x000ee80000100800 */
[----:B------:R-:W3:Y:S01]  /*5ca20*/  LDL R0, [R1+0x2db0] ;  /* 0x002db00001007983 */ /* 0x000ee20000100800 */
[----:B--2---:R-:W-:-:S03]  /*5ca30*/  @!P6 IMAD.MOV.U32 R15, RZ, RZ, R8 ;  /* 0x000000ffff0fe224 */ /* 0x004fc600078e0008 */
[----:B----4-:R-:W-:Y:S04]  /*5ca40*/  STL [R1+0x2f10], R25 ;  /* 0x002f101901007387 */ /* 0x010fe80000100800 */
[----:B------:R-:W2:Y:S04]  /*5ca50*/  LDL R10, [R1+0x2da4] ;  /* 0x002da400010a7983 */ /* 0x000ea80000100800 */
[----:B------:R3:W4:Y:S04]  /*5ca60*/  @!P6 LDG.E.U16 R23, desc[UR12][R14.64] ;  /* 0x0000000c0e17e981 */ /* 0x000728000c1e1500 */
[----:B------:R-:W-:Y:S04]  /*5ca70*/  STL [R1+0x8], R13 ;  /* 0x0000080d01007387 */ /* 0x000fe80000100800 */
[----:B------:R-:W2:Y:S04]  /*5ca80*/  LDL R9, [R1+0x2da8] ;  /* 0x002da80001097983 */ /* 0x000ea80000100800 */
[----:B------:R-:W2:Y:S04]  /*5ca90*/  LDL R8, [R1+0x2dbc] ;  /* 0x002dbc0001087983 */ /* 0x000ea80000100800 */
[----:B------:R-:W2:Y:S01]  /*5caa0*/  LDL R7, [R1+0x2dc0] ;  /* 0x002dc00001077983 */ /* 0x000ea20000100800 */
[----:B---3--:R-:W-:-:S02]  /*5cab0*/  @!P3 IMAD.MOV.U32 R14, RZ, RZ, R5 ;  /* 0x000000ffff0eb224 */ /* 0x008fc400078e0005 */
[----:B------:R-:W-:-:S05]  /*5cac0*/  @!P3 IMAD.MOV.U32 R15, RZ, RZ, R6 ;  /* 0x000000ffff0fb224 */ /* 0x000fca00078e0006 */
[----:B------:R0:W3:Y:S01]  /*5cad0*/  @!P3 LDG.E.U16 R21, desc[UR12][R14.64] ;  /* 0x0000000c0e15b981 */ /* 0x0000e2000c1e1500 */
[----:B------:R-:W-:Y:S02]  /*5cae0*/  PRMT R19, RZ, 0x7610, R19 ;  /* 0x00007610ff137816 */ /* 0x000fe40000000013 */
[----:B------:R-:W-:Y:S01]  /*5caf0*/  PRMT R17, RZ, 0x7610, R17 ;  /* 0x00007610ff117816 */ /* 0x000fe20000000011 */
[----:B0-----:R-:W-:Y:S02]  /*5cb00*/  @!P6 IMAD.MOV.U32 R14, RZ, RZ, R0 ;  /* 0x000000ffff0ee224 */ /* 0x001fe400078e0000 */
[----:B------:R-:W-:-:S05]  /*5cb10*/  @!P6 IMAD.MOV.U32 R15, RZ, RZ, R4 ;  /* 0x000000ffff0fe224 */ /* 0x000fca00078e0004 */
[----:B------:R2:W3:Y:S01]  /*5cb20*/  @!P6 LDG.E.U16 R19, desc[UR12][R14.64] ;  /* 0x0000000c0e13e981 */ /* 0x0004e2000c1e1500 */
[----:B------:R-:W-:-:S03]  /*5cb30*/  PRMT R3, RZ, 0x7610, R3 ;  /* 0x00007610ff037816 */ /* 0x000fc60000000003 */
[----:B----4-:R-:W-:Y:S04]  /*5cb40*/  STL [R1+0x2f14], R23 ;  /* 0x002f141701007387 */ /* 0x010fe80000100800 */
[----:B------:R-:W4:Y:S04]  /*5cb50*/  LDL R6, [R1+0x2dd0] ;  /* 0x002dd00001067983 */ /* 0x000f280000100800 */
[----:B------:R-:W4:Y:S01]  /*5cb60*/  LDL R5, [R1+0x2dd4] ;  /* 0x002dd40001057983 */ /* 0x000f220000100800 */
[----:B--2---:R-:W-:Y:S02]  /*5cb70*/  @!P3 IMAD.MOV.U32 R14, RZ, RZ, R9 ;  /* 0x000000ffff0eb224 */ /* 0x004fe400078e0009 */
[----:B------:R-:W-:-:S05]  /*5cb80*/  @!P3 IMAD.MOV.U32 R15, RZ, RZ, R10 ;  /* 0x000000ffff0fb224 */ /* 0x000fca00078e000a */
[----:B------:R0:W2:Y:S04]  /*5cb90*/  @!P3 LDG.E.U16 R17, desc[UR12][R14.64] ;  /* 0x0000000c0e11b981 */ /* 0x0000a8000c1e1500 */
[----:B---3--:R-:W-:Y:S04]  /*5cba0*/  STL [R1+0x2f68], R21 ;  /* 0x002f681501007387 */ /* 0x008fe80000100800 */
[----:B------:R-:W3:Y:S01]  /*5cbb0*/  LDL R4, [R1+0x2dcc] ;  /* 0x002dcc0001047983 */ /* 0x000ee20000100800 */
[----:B0-----:R-:W-:Y:S02]  /*5cbc0*/  @!P6 IMAD.MOV.U32 R14, RZ, RZ, R7 ;  /* 0x000000ffff0ee224 */ /* 0x001fe400078e0007 */
[----:B------:R-:W-:Y:S01]  /*5cbd0*/  @!P6 IMAD.MOV.U32 R15, RZ, RZ, R8 ;  /* 0x000000ffff0fe224 */ /* 0x000fe200078e0008 */
[----:B------:R-:W3:Y:S04]  /*5cbe0*/  LDL R0, [R1+0x2dd8] ;  /* 0x002dd80001007983 */ /* 0x000ee80000100800 */
[----:B------:R4:W3:Y:S01]  /*5cbf0*/  @!P6 LDG.E.U16 R3, desc[UR12][R14.64] ;  /* 0x0000000c0e03e981 */ /* 0x0008e2000c1e1500 */
[----:B------:R-:W-:-:S02]  /*5cc00*/  PRMT R18, RZ, 0x7610, R18 ;  /* 0x00007610ff127816 */ /* 0x000fc40000000012 */
[----:B------:R-:W-:Y:S01]  /*5cc10*/  PRMT R20, RZ, 0x7610, R20 ;  /* 0x00007610ff147816 */ /* 0x000fe20000000014 */
[----:B------:R-:W-:Y:S01]  /*5cc20*/  STL [R1+0x2f9c], R19 ;  /* 0x002f9c1301007387 */ /* 0x000fe20000100800 */
[----:B----4-:R-:W-:Y:S02]  /*5cc30*/  @!P3 IMAD.MOV.U32 R15, RZ, RZ, R6 ;  /* 0x000000ffff0fb224 */ /* 0x010fe400078e0006 */
[----:B------:R-:W-:-:S05]  /*5cc40*/  @!P3 IMAD.MOV.U32 R14, RZ, RZ, R5 ;  /* 0x000000ffff0eb224 */ /* 0x000fca00078e0005 */
[----:B------:R3:W4:Y:S04]  /*5cc50*/  @!P3 LDG.E.U16 R18, desc[UR12][R14.64] ;  /* 0x0000000c0e12b981 */ /* 0x000728000c1e1500 */
[----:B--2---:R-:W-:Y:S01]  /*5cc60*/  STL [R1+0x2fa0], R17 ;  /* 0x002fa01101007387 */ /* 0x004fe20000100800 */
[----:B---3--:R-:W-:Y:S02]  /*5cc70*/  @!P6 IMAD.MOV.U32 R15, RZ, RZ, R4 ;  /* 0x000000ffff0fe224 */ /* 0x008fe400078e0004 */
[----:B------:R-:W-:Y:S01]  /*5cc80*/  @!P6 IMAD.MOV.U32 R14, RZ, RZ, R0 ;  /* 0x000000ffff0ee224 */ /* 0x000fe200078e0000 */
[----:B------:R0:W-:Y:S04]  /*5cc90*/  STL [R1+0x2fa4], R3 ;  /* 0x002fa40301007387 */ /* 0x0001e80000100800 */
[----:B------:R-:W2:Y:S04]  /*5cca0*/  @!P6 LDG.E.U16 R20, desc[UR12][R14.64] ;  /* 0x0000000c0e14e981 */ /* 0x000ea8000c1e1500 */
[----:B------:R-:W3:Y:S04]  /*5ccb0*/  LDL R8, [R1+0x2dc4] ;  /* 0x002dc40001087983 */ /* 0x000ee80000100800 */
[----:B0-----:R-:W2:Y:S04]  /*5ccc0*/  LDL R3, [R1+0x2dc8] ;  /* 0x002dc80001037983 */ /* 0x001ea80000100800 */
[----:B----4-:R0:W-:Y:S04]  /*5ccd0*/  STL [R1+0x2fa8], R18 ;  /* 0x002fa81201007387 */ /* 0x0101e80000100800 */
[----:B------:R-:W4:Y:S04]  /*5cce0*/  LDL R29, [R1+0x2ddc] ;  /* 0x002ddc00011d7983 */ /* 0x000f280000100800 */
[----:B------:R-:W4:Y:S04]  /*5ccf0*/  LDL R21, [R1+0x2de0] ;  /* 0x002de00001157983 */ /* 0x000f280000100800 */
[----:B------:R-:W4:Y:S04]  /*5cd00*/  LDL R19, [R1+0x2de4] ;  /* 0x002de40001137983 */ /* 0x000f280000100800 */
[----:B0-----:R-:W4:Y:S04]  /*5cd10*/  LDL R18, [R1+0x2dec] ;  /* 0x002dec0001127983 */ /* 0x001f280000100800 */
        /* <DEDUP_REMOVED lines=9> */
[----:B--2---:R-:W-:Y:S04]  /*5cdb0*/  STL [R1+0x2fac], R20 ;  /* 0x002fac1401007387 */ /* 0x004fe80000100800 */
[----:B------:R-:W2:Y:S01]  /*5cdc0*/  LDL R17, [R1+0x2de8] ;  /* 0x002de80001117983 */ /* 0x000ea20000100800 */
[----:B------:R-:W-:-:S03]  /*5cdd0*/  @!P3 IMAD.MOV.U32 R14, RZ, RZ, R3 ;  /* 0x000000ffff0eb224 */ /* 0x000fc600078e0003 */
[----:B------:R-:W2:Y:S01]  /*5cde0*/  LDL R3, [R1+0x2df4] ;  /* 0x002df40001037983 */ /* 0x000ea20000100800 */
[----:B------:R-:W-:Y:S01]  /*5cdf0*/  PRMT R22, RZ, 0x7610, R22 ;  /* 0x00007610ff167816 */ /* 0x000fe20000000016 */
[----:B---3--:R-:W-:Y:S01]  /*5ce00*/  @!P3 IMAD.MOV.U32 R15, RZ, RZ, R8 ;  /* 0x000000ffff0fb224 */ /* 0x008fe200078e0008 */
[----:B------:R-:W-:Y:S02]  /*5ce10*/  PRMT R24, RZ, 0x7610, R24 ;  /* 0x00007610ff187816 */ /* 0x000fe40000000018 */
[----:B------:R-:W-:Y:S02]  /*5ce20*/  PRMT R26, RZ, 0x7610, R26 ;  /* 0x00007610ff1a7816 */ /* 0x000fe4000000001a */
[----:B------:R-:W-:Y:S01]  /*5ce30*/  PRMT R28, RZ, 0x7610, R28 ;  /* 0x00007610ff1c7816 */ /* 0x000fe2000000001c */
[----:B------:R-:W0:Y:S01]  /*5ce40*/  S2R R2, SR_TID.X ;  /* 0x0000000000027919 */ /* 0x000e220000002100 */
[----:B------:R4:W3:Y:S04]  /*5ce50*/  @!P3 LDG.E.U16 R22, desc[UR12][R14.64] ;  /* 0x0000000c0e16b981 */ /* 0x0008e8000c1e1500 */
[----:B------:R-:W3:Y:S04]  /*5ce60*/  LDL.LU R8, [R1+0x94c] ;  /* 0x00094c0001087983 */ /* 0x000ee80000300800 */
[----:B------:R-:W3:Y:S04]  /*5ce70*/  LDL.LU R9, [R1+0x944] ;  /* 0x0009440001097983 */ /* 0x000ee80000300800 */
[----:B------:R-:W3:Y:S04]  /*5ce80*/  LDL.LU R10, [R1+0x914] ;  /* 0x00091400010a7983 */ /* 0x000ee80000300800 */
[----:B------:R-:W3:Y:S04]  /*5ce90*/  LDL.LU R11, [R1+0x90c] ;  /* 0x00090c00010b7983 */ /* 0x000ee80000300800 */
[----:B------:R-:W3:Y:S04]  /*5cea0*/  LDL.LU R12, [R1+0x8dc] ;  /* 0x0008dc00010c7983 */ /* 0x000ee80000300800 */
[----:B------:R-:W3:Y:S01]  /*5ceb0*/  LDL.LU R13, [R1+0x8d4] ;  /* 0x0008d400010d7983 */ /* 0x000ee20000300800 */
[----:B----4-:R-:W-:-:S02]  /*5cec0*/  @!P6 IMAD.MOV.U32 R15, RZ, RZ, R29 ;  /* 0x000000ffff0fe224 */ /* 0x010fc400078e001d */
[----:B------:R-:W-:-:S05]  /*5ced0*/  @!P6 IMAD.MOV.U32 R14, RZ, RZ, R21 ;  /* 0x000000ffff0ee224 */ /* 0x000fca00078e0015 */
[----:B------:R1:W4:Y:S02]  /*5cee0*/  @!P6 LDG.E.U16 R24, desc[UR12][R14.64] ;  /* 0x0000000c0e18e981 */ /* 0x000324000c1e1500 */
[----:B-1----:R-:W-:Y:S02]  /*5cef0*/  @!P3 IMAD.MOV.U32 R14, RZ, RZ, R18 ;  /* 0x000000ffff0eb224 */ /* 0x002fe400078e0012 */
[----:B------:R-:W-:-:S05]  /*5cf00*/  @!P3 IMAD.MOV.U32 R15, RZ, RZ, R19 ;  /* 0x000000ffff0fb224 */ /* 0x000fca00078e0013 */
[----:B------:R2:W4:Y:S02]  /*5cf10*/  @!P3 LDG.E.U16 R26, desc[UR12][R14.64] ;  /* 0x0000000c0e1ab981 */ /* 0x000524000c1e1500 */
[----:B--2---:R-:W-:Y:S02]  /*5cf20*/  @!P6 IMAD.MOV.U32 R14, RZ, RZ, R3 ;  /* 0x000000ffff0ee224 */ /* 0x004fe400078e0003 */
[----:B------:R-:W-:-:S05]  /*5cf30*/  @!P6 IMAD.MOV.U32 R15, RZ, RZ, R17 ;  /* 0x000000ffff0fe224 */ /* 0x000fca00078e0011 */
[----:B------:R-:W2:Y:S01]  /*5cf40*/  @!P6 LDG.E.U16 R28, desc[UR12][R14.64] ;  /* 0x0000000c0e1ce981 */ /* 0x000ea2000c1e1500 */
[----:B0-----:R-:W-:-:S05]  /*5cf50*/  LOP3.LUT R2, R2, 0x7f, RZ, 0xc0, !PT ;  /* 0x0000007f02027812 */ /* 0x001fca00078ec0ff */
[----:B------:R-:W-:-:S05]  /*5cf60*/  IMAD.SHL.U32 R2, R2, 0x2, RZ ;  /* 0x0000000202027824 */ /* 0x000fca00078e00ff */
[----:B------:R-:W-:-:S05]  /*5cf70*/  LOP3.LUT R29, R2, 0x10, RZ, 0x3c, !PT ;  /* 0x00000010021d7812 */ /* 0x000fca00078e3cff */
[----:B------:R-:W-:Y:S04]  /*5cf80*/  STS.U16 [R29+UR5+0x13300], R23 ;  /* 0x013300171d007988 */ /* 0x000fe80008000405 */
[----:B------:R-:W-:Y:S04]  /*5cf90*/  STS.U16 [R29+UR5+0x14200], R25 ;  /* 0x014200191d007988 */ /* 0x000fe80008000405 */
[----:B------:R-:W-:Y:S04]  /*5cfa0*/  STS.U16 [R29+UR5+0x14300], R27 ;  /* 0x0143001b1d007988 */ /* 0x000fe80008000405 */
[----:B------:R-:W-:Y:S04]  /*5cfb0*/  STS.U16 [R29+UR5+0x15200], R0 ;  /* 0x015200001d007988 */ /* 0x000fe80008000405 */
[----:B------:R-:W-:Y:S04]  /*5cfc0*/  STS.U16 [R29+UR5+0x15300], R4 ;  /* 0x015300041d007988 */ /* 0x000fe80008000405 */
[----:B---3--:R-:W-:Y:S04]  /*5cfd0*/  STL [R1+0x2f60], R22 ;  /* 0x002f601601007387 */ /* 0x008fe80000100800 */
[----:B------:R-:W-:Y:S04]  /*5cfe0*/  STS.U16 [R29+UR5+0x16200], R5 ;  /* 0x016200051d007988 */ /* 0x000fe80008000405 */
[----:B------:R-:W-:Y:S04]  /*5cff0*/  STS.U16 [R29+UR5+0x16300], R6 ;  /* 0x016300061d007988 */ /* 0x000fe80008000405 */
[----:B------:R-:W-:Y:S04]  /*5d000*/  STS.U16 [R29+UR5+0x17200], R7 ;  /* 0x017200071d007988 */ /* 0x000fe80008000405 */
[----:B------:R0:W-:Y:S04]  /*5d010*/  STS.U16 [R29+UR5+0x17300], R16 ;  /* 0x017300101d007988 */ /* 0x0001e80008000405 */
[----:B----4-:R-:W-:Y:S04]  /*5d020*/  STL [R1+0x2f64], R24 ;  /* 0x002f641801007387 */ /* 0x010fe80000100800 */
[----:B------:R-:W-:Y:S04]  /*5d030*/  STL [R1+0x2f48], R26 ;  /* 0x002f481a01007387 */ /* 0x000fe80000100800 */
[----:B--2---:R1:W-:Y:S04]  /*5d040*/  STL [R1+0x2f4c], R28 ;  /* 0x002f4c1c01007387 */ /* 0x0043e80000100800 */
[----:B0-----:R-:W2:Y:S04]  /*5d050*/  LDL.LU R16, [R1+0x8a4] ;  /* 0x0008a40001107983 */ /* 0x001ea80000300800 */
[----:B-1----:R-:W3:Y:S04]  /*5d060*/  LDL.LU R28, [R1+0x864] ;  /* 0x00086400011c7983 */ /* 0x002ee80000300800 */
[----:B---3--:R0:W-:Y:S04]  /*5d070*/  STL [R1+0x2fb8], R28 ;  /* 0x002fb81c01007387 */ /* 0x0081e80000100800 */
[----:B0-----:R-:W3:Y:S04]  /*5d080*/  LDL.LU R28, [R1+0x86c] ;  /* 0x00086c00011c7983 */ /* 0x001ee80000300800 */
[----:B------:R-:W-:Y:S04]  /*5d090*/  STS.U16 [R29+UR5+0x18200], R8 ;  /* 0x018200081d007988 */ /* 0x000fe80008000405 */
[----:B------:R-:W-:Y:S04]  /*5d0a0*/  STS.U16 [R29+UR5+0x18300], R9 ;  /* 0x018300091d007988 */ /* 0x000fe80008000405 */
[----:B------:R-:W-:Y:S04]  /*5d0b0*/  STS.U16 [R29+UR5+0x19200], R10 ;  /* 0x0192000a1d007988 */ /* 0x000fe80008000405 */
[----:B---3--:R0:W-:Y:S04]  /*5d0c0*/  STL [R1+0x2fbc], R28 ;  /* 0x002fbc1c01007387 */ /* 0x0081e80000100800 */
[----:B0-----:R-:W3:Y:S04]  /*5d0d0*/  LDL.LU R28, [R1+0x89c] ;  /* 0x00089c00011c7983 */ /* 0x001ee80000300800 */
        /* <DEDUP_REMOVED lines=26> */
[----:B--2---:R2:W-:Y:S04]  /*5d280*/  STS.U16 [R29+UR5+0x1b200], R16 ;  /* 0x01b200101d007988 */ /* 0x0045e80008000405 */
[----:B0-----:R-:W4:Y:S04]  /*5d290*/  LDL.LU R11, [R1+0x4e4] ;  /* 0x0004e400010b7983 */ /* 0x001f280000300800 */
[----:B-1----:R-:W4:Y:S04]  /*5d2a0*/  LDL.LU R12, [R1+0x4dc] ;  /* 0x0004dc00010c7983 */ /* 0x002f280000300800 */
[----:B------:R-:W4:Y:S04]  /*5d2b0*/  LDL.LU R13, [R1+0x4ac] ;  /* 0x0004ac00010d7983 */ /* 0x000f280000300800 */
[----:B--2---:R-:W2:Y:S04]  /*5d2c0*/  LDL.LU R16, [R1+0x4a4] ;  /* 0x0004a40001107983 */ /* 0x004ea80000300800 */
[----:B---3--:R0:W-:Y:S04]  /*5d2d0*/  STS.U16 [R29+UR5+0x1b300], R28 ;  /* 0x01b3001c1d007988 */ /* 0x0081e80008000405 */
[----:B0-----:R-:W3:Y:S04]  /*5d2e0*/  LDL.LU R28, [R1+0x2fbc] ;  /* 0x002fbc00011c7983 */ /* 0x001ee80000300800 */
[----:B---3--:R0:W-:Y:S04]  /*5d2f0*/  STS.U16 [R29+UR5+0x1c200], R28 ;  /* 0x01c2001c1d007988 */ /* 0x0081e80008000405 */
[----:B0-----:R-:W3:Y:S04]  /*5d300*/  LDL.LU R28, [R1+0x2fb8] ;  /* 0x002fb800011c7983 */ /* 0x001ee80000300800 */
        /* <DEDUP_REMOVED lines=16> */
[----:B0-----:R-:W3:Y:S04]  /*5d410*/  LDL.LU R27, [R1+0x474] ;  /* 0x00047400011b7983 */ /* 0x001ee80000300800 */
[----:B------:R-:W4:Y:S04]  /*5d420*/  LDL.LU R20, [R1+0x434] ;  /* 0x0004340001147983 */ /* 0x000f280000300800 */
[----:B----4-:R0:W-:Y:S04]  /*5d430*/  STL [R1+0x2fb0], R20 ;  /* 0x002fb01401007387 */ /* 0x0101e80000100800 */
[----:B0-----:R-:W4:Y:S04]  /*5d440*/  LDL.LU R20, [R1+0x43c] ;  /* 0x00043c0001147983 */ /* 0x001f280000300800 */
        /* <DEDUP_REMOVED lines=11> */
[----:B----4-:R0:W-:Y:S04]  /*5d500*/  STL [R1+0x2fb4], R20 ;  /* 0x002fb41401007387 */ /* 0x0101e80000100800 */
[----:B0-----:R-:W4:Y:S04]  /*5d510*/  LDL.LU R20, [R1+0x46c] ;  /* 0x00046c0001147983 */ /* 0x001f280000300800 */
        /* <DEDUP_REMOVED lines=14> */
[----:B--2---:R0:W-:Y:S04]  /*5d600*/  STS.U16 [R29+UR5+0x2a200], R16 ;  /* 0x02a200101d007988 */ /* 0x0041e80008000405 */
[----:B------:R-:W2:Y:S04]  /*5d610*/  LDL.LU R13, [R1+0x278] ;  /* 0x00027800010d7983 */ /* 0x000ea80000300800 */
        /* <DEDUP_REMOVED lines=10> */
[----:B---3--:R0:W-:Y:S04]  /*5d6c0*/  STS.U16 [R29+UR5+0x2a300], R27 ;  /* 0x02a3001b1d007988 */ /* 0x0081e80008000405 */
[----:B------:R-:W3:Y:S04]  /*5d6d0*/  LDL.LU R25, [R1+0x54] ;  /* 0x0000540001197983 */ /* 0x000ee80000300800 */
[----:B0-----:R-:W2:Y:S04]  /*5d6e0*/  LDL.LU R27, [R1+0x4c] ;  /* 0x00004c00011b7983 */ /* 0x001ea80000300800 */
[----:B----4-:R0:W-:Y:S04]  /*5d6f0*/  STS.U16 [R29+UR5+0x2b200], R20 ;  /* 0x02b200141d007988 */ /* 0x0101e80008000405 */
[----:B0-----:R-:W4:Y:S04]  /*5d700*/  LDL.LU R20, [R1+0x2fb4] ;  /* 0x002fb40001147983 */ /* 0x001f280000300800 */
[----:B----4-:R0:W-:Y:S04]  /*5d710*/  STS.U16 [R29+UR5+0x2b300], R20 ;  /* 0x02b300141d007988 */ /* 0x0101e80008000405 */
[----:B0-----:R-:W4:Y:S04]  /*5d720*/  LDL.LU R20, [R1+0x2fb0] ;  /* 0x002fb00001147983 */ /* 0x001f280000300800 */
[----:B----4-:R0:W-:Y:S04]  /*5d730*/  STS.U16 [R29+UR5+0x2c200], R20 ;  /* 0x02c200141d007988 */ /* 0x0101e80008000405 */
[----:B------:R1:W-:Y:S04]  /*5d740*/  STS.U16 [R29+UR5+0x2c300], R18 ;  /* 0x02c300121d007988 */ /* 0x0003e80008000405 */
[----:B------:R4:W-:Y:S04]  /*5d750*/  STS.U16 [R29+UR5+0x2d200], R3 ;  /* 0x02d200031d007988 */ /* 0x0009e80008000405 */
[----:B------:R0:W-:Y:S04]  /*5d760*/  STS.U16 [R29+UR5+0x2d300], R17 ;  /* 0x02d300111d007988 */ /* 0x0001e80008000405 */
[----:B------:R1:W-:Y:S04]  /*5d770*/  STS.U16 [R29+UR5+0x2e200], R19 ;  /* 0x02e200131d007988 */ /* 0x0003e80008000405 */
[----:B------:R2:W-:Y:S04]  /*5d780*/  STS.U16 [R29+UR5+0x2e300], R0 ;  /* 0x02e300001d007988 */ /* 0x0005e80008000405 */
[----:B0-----:R-:W3:Y:S04]  /*5d790*/  LDL.LU R20, [R1+0x2fac] ;  /* 0x002fac0001147983 */ /* 0x001ee80000300800 */
[----:B-1----:R-:W3:Y:S04]  /*5d7a0*/  LDL.LU R18, [R1+0x2fa8] ;  /* 0x002fa80001127983 */ /* 0x002ee80000300800 */
[----:B----4-:R-:W4:Y:S04]  /*5d7b0*/  LDL.LU R3, [R1+0x2fa4] ;  /* 0x002fa40001037983 */ /* 0x010f280000300800 */
[----:B------:R-:W4:Y:S04]  /*5d7c0*/  LDL.LU R17, [R1+0x2fa0] ;  /* 0x002fa00001117983 */ /* 0x000f280000300800 */
[----:B------:R-:W4:Y:S04]  /*5d7d0*/  LDL.LU R19, [R1+0x2f9c] ;  /* 0x002f9c0001137983 */ /* 0x000f280000300800 */
[----:B--2---:R-:W2:Y:S04]  /*5d7e0*/  LDL.LU R0, [R1+0x2f98] ;  /* 0x002f980001007983 */ /* 0x004ea80000300800 */
[----:B------:R0:W-:Y:S04]  /*5d7f0*/  STS.U16 [R29+UR5+0x2f200], R4 ;  /* 0x02f200041d007988 */ /* 0x0001e80008000405 */
        /* <DEDUP_REMOVED lines=8> */
[----:B------:R-:W2:Y:S04]  /*5d880*/  LDL.LU R7, [R1+0x2f88] ;  /* 0x002f880001077983 */ /* 0x000ea80000300800 */
[----:B------:R-:W2:Y:S04]  /*5d890*/  LDL.LU R8, [R1+0x2f84] ;  /* 0x002f840001087983 */ /* 0x000ea80000300800 */
        /* <DEDUP_REMOVED lines=11> */
[----:B------:R-:W-:Y:S04]  /*5d950*/  STS.U16 [R29+UR5+0x34300], R14 ;  /* 0x0343000e1d007988 */ /* 0x000fe80008000405 */
[----:B------:R-:W-:Y:S04]  /*5d960*/  STS.U16 [R29+UR5+0x35200], R2 ;  /* 0x035200021d007988 */ /* 0x000fe80008000405 */
[----:B------:R-:W-:Y:S04]  /*5d970*/  STS.U16 [R29+UR5+0x35300], R28 ;  /* 0x0353001c1d007988 */ /* 0x000fe80008000405 */
[----:B------:R-:W-:Y:S04]  /*5d980*/  STS.U16 [R29+UR5+0x36200], R15 ;  /* 0x0362000f1d007988 */ /* 0x000fe80008000405 */
[----:B------:R0:W-:Y:S04]  /*5d990*/  STS.U16 [R29+UR5+0x36300], R26 ;  /* 0x0363001a1d007988 */ /* 0x0001e80008000405 */
[----:B------:R-:W-:Y:S04]  /*5d9a0*/  STS.U16 [R29+UR5+0x37200], R24 ;  /* 0x037200181d007988 */ /* 0x000fe80008000405 */
[----:B------:R-:W-:Y:S04]  /*5d9b0*/  STS.U16 [R29+UR5+0x37300], R22 ;  /* 0x037300161d007988 */ /* 0x000fe80008000405 */
[----:B------:R-:W-:Y:S04]  /*5d9c0*/  STS.U16 [R29+UR5+0x38200], R21 ;  /* 0x038200151d007988 */ /* 0x000fe80008000405 */
[----:B------:R-:W-:Y:S04]  /*5d9d0*/  STS.U16 [R29+UR5+0x38300], R23 ;  /* 0x038300171d007988 */ /* 0x000fe80008000405 */
[----:B---3--:R1:W-:Y:S04]  /*5d9e0*/  STS.U16 [R29+UR5+0x39200], R25 ;  /* 0x039200191d007988 */ /* 0x0083e80008000405 */
[----:B0-----:R-:W3:Y:S04]  /*5d9f0*/  LDL.LU R26, [R1+0xdf8] ;  /* 0x000df800011a7983 */ /* 0x001ee80000300800 */
[----:B-1----:R-:W3:Y:S01]  /*5da00*/  LDL.LU R25, [R1+0xdf4] ;  /* 0x000df40001197983 */ /* 0x002ee20000300800 */
[----:B------:R-:W0:Y:S03]  /*5da10*/  S2R R14, SR_TID.X ;  /* 0x00000000000e7919 */ /* 0x000e260000002100 */
[----:B------:R1:W-:Y:S04]  /*5da20*/  STS.U16 [R29+UR5+0x39300], R27 ;  /* 0x0393001b1d007988 */ /* 0x0003e80008000405 */
[----:B------:R-:W3:Y:S04]  /*5da30*/  LDL.LU R21, [R1+0xdc8] ;  /* 0x000dc80001157983 */ /* 0x000ee80000300800 */
[----:B-1----:R-:W3:Y:S04]  /*5da40*/  LDL.LU R27, [R1+0xdc4] ;  /* 0x000dc400011b7983 */ /* 0x002ee80000300800 */
[----:B------:R-:W3:Y:S04]  /*5da50*/  LDL.LU R28, [R1+0xd98] ;  /* 0x000d9800011c7983 */ /* 0x000ee80000300800 */
[----:B------:R-:W3:Y:S04]  /*5da60*/  LDL.LU R15, [R1+0xd94] ;  /* 0x000d9400010f7983 */ /* 0x000ee80000300800 */
[----:B------:R-:W3:Y:S04]  /*5da70*/  LDL.LU R24, [R1+0xd68] ;  /* 0x000d680001187983 */ /* 0x000ee80000300800 */
[----:B------:R-:W3:Y:S01]  /*5da80*/  LDL.LU R22, [R1+0xd64] ;  /* 0x000d640001167983 */ /* 0x000ee20000300800 */
[----:B------:R-:W1:Y:S01]  /*5da90*/  S2R R2, SR_TID.X ;  /* 0x0000000000027919 */ /* 0x000e620000002100 */
[----:B------:R-:W0:Y:S01]  /*5daa0*/  S2UR UR7, SR_CgaCtaId ;  /* 0x00000000000779c3 */ /* 0x000e220000008800 */
[----:B------:R-:W-:-:S02]  /*5dab0*/  UMOV UR6, 0x400 ;  /* 0x0000040000067882 */ /* 0x000fc40000000000 */
[----:B0-----:R-:W-:Y:S01]  /*5dac0*/  ULEA UR6, UR7, UR6, 0x18 ;  /* 0x0000000607067291 */ /* 0x001fe2000f8ec0ff */
[----:B-1----:R-:W-:-:S05]  /*5dad0*/  LOP3.LUT R2, R2, 0x7f, RZ, 0xc0, !PT ;  /* 0x0000007f02027812 */ /* 0x002fca00078ec0ff */
[----:B------:R-:W-:Y:S01]  /*5dae0*/  IMAD.SHL.U32 R2, R2, 0x2, RZ ;  /* 0x0000000202027824 */ /* 0x000fe200078e00ff */
[----:B--2---:R-:W-:Y:S04]  /*5daf0*/  STS.U16 [R29+UR5+0x3a200], R16 ;  /* 0x03a200101d007988 */ /* 0x004fe80008000405 */
        /* <DEDUP_REMOVED lines=10> */
[----:B------:R1:W-:Y:S01]  /*5dba0*/  STS.U16 [R29+UR5+0x3f300], R0 ;  /* 0x03f300001d007988 */ /* 0x0003e20008000405 */
[----:B0-----:R-:W-:Y:S01]  /*5dbb0*/  IMAD.SHL.U32 R4, R14, 0x20, RZ ;  /* 0x000000200e047824 */ /* 0x001fe200078e00ff */
[----:B-1----:R-:W-:-:S04]  /*5dbc0*/  SHF.R.S32.HI R0, RZ, 0x2, R14 ;  /* 0x00000002ff007819 */ /* 0x002fc8000001140e */
[----:B------:R-:W-:Y:S02]  /*5dbd0*/  SGXT R0, R0, 0x1 ;  /* 0x000000010000781a */ /* 0x000fe40000000200 */
[----:B------:R-:W-:-:S04]  /*5dbe0*/  LOP3.LUT R4, R4, 0x60, RZ, 0xc0, !PT ;  /* 0x0000006004047812 */ /* 0x000fc800078ec0ff */
[----:B------:R-:W-:Y:S01]  /*5dbf0*/  LOP3.LUT R4, R4, 0x90, R0, 0xf8, !PT ;  /* 0x0000009004047812 */ /* 0x000fe200078ef800 */
[C---:B------:R-:W-:Y:S01]  /*5dc00*/  IMAD.SHL.U32 R0, R14.reuse, 0x80, RZ ;  /* 0x000000800e007824 */ /* 0x040fe200078e00ff */
[----:B------:R-:W-:-:S04]  /*5dc10*/  LOP3.LUT R5, R14, 0x7, RZ, 0xc0, !PT ;  /* 0x000000070e057812 */ /* 0x000fc800078ec0ff */
[----:B------:R-:W-:Y:S01]  /*5dc20*/  LOP3.LUT R0, R0, 0x3000, RZ, 0xc0, !PT ;  /* 0x0000300000007812 */ /* 0x000fe200078ec0ff */
[----:B------:R-:W-:-:S04]  /*5dc30*/  IMAD.SHL.U32 R6, R14, 0x2, RZ ;  /* 0x000000020e067824 */ /* 0x000fc800078e00ff */
[C---:B------:R-:W-:Y:S02]  /*5dc40*/  IMAD R0, R5.reuse, 0x200, R0 ;  /* 0x0000020005007824 */ /* 0x040fe400078e0200 */
[----:B------:R-:W-:-:S05]  /*5dc50*/  IMAD.SHL.U32 R5, R5, 0x10, RZ ;  /* 0x0000001005057824 */ /* 0x000fca00078e00ff */
[----:B------:R-:W-:-:S05]  /*5dc60*/  LOP3.LUT R5, R5, 0x30, R6, 0x78, !PT ;  /* 0x0000003005057812 */ /* 0x000fca00078e7806 */
[----:B------:R-:W-:-:S05]  /*5dc70*/  IMAD.IADD R0, R0, 0x1, R5 ;  /* 0x0000000100007824 */ /* 0x000fca00078e0205 */
[----:B------:R0:W-:Y:S04]  /*5dc80*/  STL [R1+0x2f18], R0 ;  /* 0x002f180001007387 */ /* 0x0001e80000100800 */
[----:B------:R-:W2:Y:S04]  /*5dc90*/  LDL.LU R23, [R1+0xd34] ;  /* 0x000d340001177983 */ /* 0x000ea80000300800 */
[----:B------:R-:W4:Y:S01]  /*5dca0*/  LDL.LU R29, [R1+0xd08] ;  /* 0x000d0800011d7983 */ /* 0x000f220000300800 */
[----:B------:R-:W-:Y:S01]  /*5dcb0*/  LOP3.LUT R4, R4, 0x10, R6, 0x78, !PT ;  /* 0x0000001004047812 */ /* 0x000fe200078e7806 */
[----:B------:R-:W-:-:S05]  /*5dcc0*/  IMAD.SHL.U32 R6, R14, 0x10, RZ ;  /* 0x000000100e067824 */ /* 0x000fca00078e00ff */
[----:B------:R-:W-:-:S04]  /*5dcd0*/  LOP3.LUT R6, R6, 0x100, RZ, 0xc0, !PT ;  /* 0x0000010006067812 */ /* 0x000fc800078ec0ff */
[----:B0-----:R-:W-:Y:S02]  /*5dce0*/  IADD3 R0, PT, PT, R4, UR6, R6 ;  /* 0x0000000604007c10 */ /* 0x001fe4000fffe006 */
[----:B------:R-:W-:-:S03]  /*5dcf0*/  LOP3.LUT R4, R2, 0x20, RZ, 0x3c, !PT ;  /* 0x0000002002047812 */ /* 0x000fc600078e3cff */
[----:B------:R-:W-:Y:S04]  /*5dd00*/  STL [R1+0x334], R0 ;  /* 0x0003340001007387 */ /* 0x000fe80000100800 */
[----:B------:R-:W4:Y:S04]  /*5dd10*/  LDL.LU R2, [R1+0xd38] ;  /* 0x000d380001027983 */ /* 0x000f280000300800 */
[----:B---3--:R0:W-:Y:S04]  /*5dd20*/  STS.U16 [R4+UR5+0x400], R26 ;  /* 0x0004001a04007988 */ /* 0x0081e80008000405 */
[----:B------:R-:W3:Y:S04]  /*5dd30*/  LDL.LU R6, [R1+0xd04] ;  /* 0x000d040001067983 */ /* 0x000ee80000300800 */
[----:B------:R1:W-:Y:S04]  /*5dd40*/  STS.U16 [R4+UR5+0x500], R25 ;  /* 0x0005001904007988 */ /* 0x0003e80008000405 */
[----:B0-----:R-:W3:Y:S04]  /*5dd50*/  LDL.LU R26, [R1+0xcd8] ;  /* 0x000cd800011a7983 */ /* 0x001ee80000300800 */
[----:B-1----:R-:W3:Y:S04]  /*5dd60*/  LDL.LU R25, [R1+0xcd4] ;  /* 0x000cd40001197983 */ /* 0x002ee80000300800 */
[----:B------:R0:W-:Y:S04]  /*5dd70*/  STS.U16 [R4+UR5+0x1400], R21 ;  /* 0x0014001504007988 */ /* 0x0001e80008000405 */
        /* <DEDUP_REMOVED lines=23> */
[----:B----4-:R1:W-:Y:S04]  /*5def0*/  STS.U16 [R4+UR5+0x5400], R29 ;  /* 0x0054001d04007988 */ /* 0x0103e80008000405 */
[----:B0-----:R-:W2:Y:S04]  /*5df00*/  LDL.LU R23, [R1+0xb24] ;  /* 0x000b240001177983 */ /* 0x001ea80000300800 */
[----:B-1----:R-:W4:Y:S04]  /*5df10*/  LDL.LU R29, [R1+0xaf8] ;  /* 0x000af800011d7983 */ /* 0x002f280000300800 */
[----:B---3--:R0:W-:Y:S04]  /*5df20*/  STS.U16 [R4+UR5+0x6400], R26 ;  /* 0x0064001a04007988 */ /* 0x0081e80008000405 */
[----:B------:R1:W-:Y:S04]  /*5df30*/  STS.U16 [R4+UR5+0x6500], R25 ;  /* 0x0065001904007988 */ /* 0x0003e80008000405 */
[----:B0-----:R-:W3:Y:S04]  /*5df40*/  LDL.LU R26, [R1+0xaf4] ;  /* 0x000af400011a7983 */ /* 0x001ee80000300800 */
[----:B-1----:R-:W3:Y:S04]  /*5df50*/  LDL.LU R25, [R1+0xac8] ;  /* 0x000ac80001197983 */ /* 0x002ee80000300800 */
[----:B------:R0:W-:Y:S04]  /*5df60*/  STS.U16 [R4+UR5+0x7500], R21 ;  /* 0x0075001504007988 */ /* 0x0001e80008000405 */
[----:B------:R1:W-:Y:S04]  /*5df70*/  STS.U16 [R4+UR5+0x8400], R27 ;  /* 0x0084001b04007988 */ /* 0x0003e80008000405 */
[----:B0-----:R-:W3:Y:S04]  /*5df80*/  LDL.LU R21, [R1+0xac4] ;  /* 0x000ac40001157983 */ /* 0x001ee80000300800 */
[----:B-1----:R-:W3:Y:S04]  /*5df90*/  LDL.LU R27, [R1+0xa98] ;  /* 0x000a9800011b7983 */ /* 0x002ee80000300800 */
[----:B------:R0:W-:Y:S04]  /*5dfa0*/  STS.U16 [R4+UR5+0x9400], R28 ;  /* 0x0094001c04007988 */ /* 0x0001e80008000405 */
[----:B------:R1:W-:Y:S04]  /*5dfb0*/  STS.U16 [R4+UR5+0x9500], R15 ;  /* 0x0095000f04007988 */ /* 0x0003e80008000405 */
[----:B------:R1:W-:Y:S04]  /*5dfc0*/  STS.U16 [R4+UR5+0x4400], R2 ;  /* 0x0044000204007988 */ /* 0x0003e80008000405 */
[----:B0-----:R-:W3:Y:S04]  /*5dfd0*/  LDL.LU R28, [R1+0xa94] ;  /* 0x000a9400011c7983 */ /* 0x001ee80000300800 */
[----:B-1----:R-:W3:Y:S04]  /*5dfe0*/  LDL.LU R15, [R1+0xa68] ;  /* 0x000a6800010f7983 */ /* 0x002ee80000300800 */
[----:B------:R-:W3:Y:S04]  /*5dff0*/  LDL.LU R2, [R1+0xa64] ;  /* 0x000a640001027983 */ /* 0x000ee80000300800 */
[----:B------:R0:W-:Y:S04]  /*5e000*/  STS.U16 [R4+UR5+0xe500], R24 ;  /* 0x00e5001804007988 */ /* 0x0001e80008000405 */
[----:B------:R1:W-:Y:S04]  /*5e010*/  STS.U16 [R4+UR5+0xf400], R22 ;  /* 0x00f4001604007988 */ /* 0x0003e80008000405 */
[----:B0-----:R-:W3:Y:S04]  /*5e020*/  LDL.LU R24, [R1+0xa34] ;  /* 0x000a340001187983 */ /* 0x001ee80000300800 */
[----:B-1----:R-:W3:Y:S04]  /*5e030*/  LDL.LU R22, [R1+0xa30] ;  /* 0x000a300001167983 */ /* 0x002ee80000300800 */
[----:B------:R0:W-:Y:S04]  /*5e040*/  STS.U16 [R4+UR5+0x5500], R6 ;  /* 0x0055000604007988 */ /* 0x0001e80008000405 */
[----:B0-----:R-:W3:Y:S04]  /*5e050*/  LDL.LU R6, [R1+0x9fc] ;  /* 0x0009fc0001067983 */ /* 0x001ee80000300800 */
[----:B------:R-:W-:Y:S04]  /*5e060*/  STS.U16 [R4+UR5+0x7400], R0 ;  /* 0x0074000004007988 */ /* 0x000fe80008000405 */
[----:B--2---:R0:W-:Y:S04]  /*5e070*/  STS.U16 [R4+UR5+0xf500], R23 ;  /* 0x00f5001704007988 */ /* 0x0041e80008000405 */
[----:B----4-:R1:W-:Y:S04]  /*5e080*/  STS.U16 [R4+UR5+0x10400], R29 ;  /* 0x0104001d04007988 */ /* 0x0103e80008000405 */
[----:B0-----:R-:W2:Y:S04]  /*5e090*/  LDL.LU R23, [R1+0x9f8] ;  /* 0x0009f80001177983 */ /* 0x001ea80000300800 */
[----:B-1----:R-:W4:Y:S04]  /*5e0a0*/  LDL.LU R29, [R1+0x9c4] ;  /* 0x0009c400011d7983 */ /* 0x002f280000300800 */
[----:B------:R-:W4:Y:S04]  /*5e0b0*/  LDL.LU R0, [R1+0x9c0] ;  /* 0x0009c00001007983 */ /* 0x000f280000300800 */
[----:B---3--:R0:W-:Y:S04]  /*5e0c0*/  STS.U16 [R4+UR5+0x10500], R26 ;  /* 0x0105001a04007988 */ /* 0x0081e80008000405 */
[----:B------:R1:W-:Y:S04]  /*5e0d0*/  STS.U16 [R4+UR5+0x11400], R25 ;  /* 0x0114001904007988 */ /* 0x0003e80008000405 */
[----:B0-----:R-:W3:Y:S04]  /*5e0e0*/  LDL.LU R26, [R1+0x98c] ;  /* 0x00098c00011a7983 */ /* 0x001ee80000300800 */
[----:B-1----:R-:W3:Y:S04]  /*5e0f0*/  LDL.LU R25, [R1+0x988] ;  /* 0x0009880001197983 */ /* 0x002ee80000300800 */
[----:B------:R0:W-:Y:S04]  /*5e100*/  STS.U16 [R4+UR5+0x8500], R5 ;  /* 0x0085000504007988 */ /* 0x0001e80008000405 */
        /* <DEDUP_REMOVED lines=27> */
[----:B------:R0:W-:Y:S04]  /*5e2c0*/  STS.U16 [R4+UR5+0x14400], R24 ;  /* 0x0144001804007988 */ /* 0x0001e80008000405 */
        /* <DEDUP_REMOVED lines=17> */
[----:B------:R-:W-:Y:S04]  /*5e3e0*/  STS.U16 [R4+UR5+0x15400], R6 ;  /* 0x0154000604007988 */ /* 0x000fe80008000405 */
[----:B------:R0:W-:Y:S04]  /*5e3f0*/  STS.U16 [R4+UR5+0x1e400], R28 ;  /* 0x01e4001c04007988 */ /* 0x0001e80008000405 */
        /* <DEDUP_REMOVED lines=58> */
[----:B------:R-:W-:Y:S04]  /*5e7a0*/  STS.U16 [R4+UR5+0x23400], R2 ;  /* 0x0234000204007988 */ /* 0x000fe80008000405 */
[----:B------:R-:W-:Y:S04]  /*5e7b0*/  STS.U16 [R4+UR5+0x24500], R6 ;  /* 0x0245000604007988 */ /* 0x000fe80008000405 */
[----:B------:R-:W-:Y:S04]  /*5e7c0*/  STS.U16 [R4+UR5+0x2d400], R16 ;  /* 0x02d4001004007988 */ /* 0x000fe80008000405 */
[----:B------:R0:W-:Y:S04]  /*5e7d0*/  STS.U16 [R4+UR5+0x2d500], R21 ;  /* 0x02d5001504007988 */ /* 0x0001e80008000405 */
[----:B------:R1:W-:Y:S04]  /*5e7e0*/  STS.U16 [R4+UR5+0x2e400], R27 ;  /* 0x02e4001b04007988 */ /* 0x0003e80008000405 */
[----:B0-----:R-:W3:Y:S04]  /*5e7f0*/  LDL.LU R21, [R1+0x2ec] ;  /* 0x0002ec0001157983 */ /* 0x001ee80000300800 */
[----:B------:R-:W3:Y:S04]  /*5e800*/  LDL.LU R16, [R1+0x2b8] ;  /* 0x0002b80001107983 */ /* 0x000ee80000300800 */
        /* <DEDUP_REMOVED lines=23> */
[----:B----4-:R1:W-:Y:S04]  /*5e980*/  STS.U16 [R4+UR5+0x31400], R29 ;  /* 0x0314001d04007988 */ /* 0x0103e80008000405 */
[----:B0-----:R-:W2:Y:S04]  /*5e990*/  LDL.LU R23, [R1+0x1b4] ;  /* 0x0001b40001177983 */ /* 0x001ea80000300800 */
[----:B-1----:R-:W4:Y:S04]  /*5e9a0*/  LDL.LU R29, [R1+0x150] ;  /* 0x00015000011d7983 */ /* 0x002f280000300800 */
        /* <DEDUP_REMOVED lines=35> */
[----:B------:R0:W-:Y:S02]  /*5ebe0*/  STS.U16 [R4+UR5+0x34400], R2 ;  /* 0x0344000204007988 */ /* 0x0001e40008000405 */
[----:B0-----:R-:W0:Y:S02]  /*5ebf0*/  S2R R2, SR_TID.X ;  /* 0x0000000000027919 */ /* 0x001e240000002100 */
[----:B------:R-:W-:Y:S04]  /*5ec00*/  STS.U16 [R4+UR5+0x38500], R5 ;  /* 0x0385000504007988 */ /* 0x000fe80008000405 */
[----:B------:R-:W-:Y:S04]  /*5ec10*/  STS.U16 [R4+UR5+0x35500], R6 ;  /* 0x0355000604007988 */ /* 0x000fe80008000405 */
        /* <DEDUP_REMOVED lines=9> */
[----:B------:R-:W-:Y:S04]  /*5ecb0*/  STS.U16 [R4+UR5+0x3c500], R13 ;  /* 0x03c5000d04007988 */ /* 0x000fe80008000405 */
[----:B------:R-:W-:Y:S04]  /*5ecc0*/  STS.U16 [R4+UR5+0x3e400], R16 ;  /* 0x03e4001004007988 */ /* 0x000fe80008000405 */
[----:B------:R-:W-:Y:S04]  /*5ecd0*/  STS.U16 [R4+UR5+0x3f400], R21 ;  /* 0x03f4001504007988 */ /* 0x000fe80008000405 */
[----:B-1----:R-:W3:Y:S01]  /*5ece0*/  LDL.LU R27, [R1+0xd30] ;  /* 0x000d3000011b7983 */ /* 0x002ee20000300800 */
[----:B0-----:R-:W-:-:S05]  /*5ecf0*/  LOP3.LUT R2, R2, 0x7f, RZ, 0xc0, !PT ;  /* 0x0000007f02027812 */ /* 0x001fca00078ec0ff */
[----:B------:R-:W-:Y:S01]  /*5ed00*/  IMAD.SHL.U32 R2, R2, 0x2, RZ ;  /* 0x0000000202027824 */ /* 0x000fe200078e00ff */
[----:B------:R0:W-:Y:S04]  /*5ed10*/  STS.U16 [R4+UR5+0x3f500], R19 ;  /* 0x03f5001304007988 */ /* 0x0001e80008000405 */
[----:B------:R-:W-:-:S05]  /*5ed20*/  LOP3.LUT R5, R2, 0x30, RZ, 0x3c, !PT ;  /* 0x0000003002057812 */ /* 0x000fca00078e3cff */
[----:B------:R1:W-:Y:S04]  /*5ed30*/  STS.U16 [R5+UR5+0x600], R28 ;  /* 0x0006001c05007988 */ /* 0x0003e80008000405 */
[----:B0-----:R-:W3:Y:S04]  /*5ed40*/  LDL.LU R19, [R1+0xd2c] ;  /* 0x000d2c0001137983 */ /* 0x001ee80000300800 */
[----:B------:R0:W-:Y:S04]  /*5ed50*/  STS.U16 [R5+UR5+0x700], R15 ;  /* 0x0007000f05007988 */ /* 0x0001e80008000405 */
[----:B-1----:R-:W3:Y:S04]  /*5ed60*/  LDL.LU R28, [R1+0xd00] ;  /* 0x000d0000011c7983 */ /* 0x002ee80000300800 */
[----:B0-----:R-:W3:Y:S04]  /*5ed70*/  LDL.LU R15, [R1+0xcfc] ;  /* 0x000cfc00010f7983 */ /* 0x001ee80000300800 */
        /* <DEDUP_REMOVED lines=22> */
[----:B---3--:R0:W-:Y:S04]  /*5eee0*/  STS.U16 [R5+UR5+0x3700], R25 ;  /* 0x0037001905007988 */ /* 0x0081e80008000405 */
[----:B0-----:R-:W3:Y:S04]  /*5eef0*/  LDL.LU R25, [R1+0xb20] ;  /* 0x000b200001197983 */ /* 0x001ee80000300800 */
[----:B------:R0:W-:Y:S04]  /*5ef00*/  STS.U16 [R5+UR5+0x3600], R26 ;  /* 0x0036001a05007988 */ /* 0x0001e80008000405 */
[----:B0-----:R-:W3:Y:S04]  /*5ef10*/  LDL.LU R26, [R1+0xb1c] ;  /* 0x000b1c00011a7983 */ /* 0x001ee80000300800 */
[----:B------:R0:W-:Y:S04]  /*5ef20*/  STS.U16 [R5+UR5+0x4600], R27 ;  /* 0x0046001b05007988 */ /* 0x0001e80008000405 */
[----:B0-----:R-:W3:Y:S04]  /*5ef30*/  LDL.LU R27, [R1+0xaf0] ;  /* 0x000af000011b7983 */ /* 0x001ee80000300800 */
        /* <DEDUP_REMOVED lines=13> */
[----:B0-----:R-:W3:Y:S04]  /*5f010*/  LDL.LU R25, [R1+0xa58] ;  /* 0x000a580001197983 */ /* 0x001ee80000300800 */
[----:B------:R0:W-:Y:S04]  /*5f020*/  STS.U16 [R5+UR5+0x4700], R19 ;  /* 0x0047001305007988 */ /* 0x0001e80008000405 */
[----:B------:R1:W-:Y:S04]  /*5f030*/  STS.U16 [R5+UR5+0xf700], R26 ;  /* 0x00f7001a05007988 */ /* 0x0003e80008000405 */
[----:B------:R-:W-:Y:S04]  /*5f040*/  STS.U16 [R5+UR5+0x6600], R4 ;  /* 0x0066000405007988 */ /* 0x000fe80008000405 */
[----:B0-----:R-:W3:Y:S04]  /*5f050*/  LDL.LU R19, [R1+0xa28] ;  /* 0x000a280001137983 */ /* 0x001ee80000300800 */
[----:B-1----:R-:W3:Y:S04]  /*5f060*/  LDL.LU R26, [R1+0xa20] ;  /* 0x000a2000011a7983 */ /* 0x002ee80000300800 */
[----:B------:R0:W-:Y:S04]  /*5f070*/  STS.U16 [R5+UR5+0x10600], R27 ;  /* 0x0106001b05007988 */ /* 0x0001e80008000405 */
[----:B------:R-:W-:Y:S04]  /*5f080*/  STS.U16 [R5+UR5+0x7700], R21 ;  /* 0x0077001505007988 */ /* 0x000fe80008000405 */
[----:B------:R-:W-:Y:S04]  /*5f090*/  STS.U16 [R5+UR5+0x8600], R2 ;  /* 0x0086000205007988 */ /* 0x000fe80008000405 */
[----:B0-----:R-:W3:Y:S04]  /*5f0a0*/  LDL.LU R27, [R1+0x9f0] ;  /* 0x0009f000011b7983 */ /* 0x001ee80000300800 */
[----:B------:R-:W3:Y:S04]  /*5f0b0*/  LDL.LU R4, [R1+0x9e8] ;  /* 0x0009e80001047983 */ /* 0x000ee80000300800 */
        /* <DEDUP_REMOVED lines=26> */
[----:B------:R-:W3:Y:S04]  /*5f260*/  LDL.LU R11, [R1+0x860] ;  /* 0x00086000010b7983 */ /* 0x000ee80000300800 */
[----:B------:R0:W-:Y:S04]  /*5f270*/  STS.U16 [R5+UR5+0xe600], R13 ;  /* 0x00e6000d05007988 */ /* 0x0001e80008000405 */
[----:B------:R-:W3:Y:S04]  /*5f280*/  LDL.LU R12, [R1+0x830] ;  /* 0x00083000010c7983 */ /* 0x000ee80000300800 */
[----:B------:R1:W-:Y:S04]  /*5f290*/  STS.U16 [R5+UR5+0xe700], R16 ;  /* 0x00e7001005007988 */ /* 0x0003e80008000405 */
[----:B0-----:R-:W3:Y:S04]  /*5f2a0*/  LDL.LU R13, [R1+0x828] ;  /* 0x00082800010d7983 */ /* 0x001ee80000300800 */
[----:B-1----:R-:W3:Y:S04]  /*5f2b0*/  LDL.LU R16, [R1+0x7f8] ;  /* 0x0007f80001107983 */ /* 0x002ee80000300800 */
[----:B----4-:R0:W-:Y:S04]  /*5f2c0*/  STS.U16 [R5+UR5+0x13600], R29 ;  /* 0x0136001d05007988 */ /* 0x0101e80008000405 */
[----:B0-----:R-:W4:Y:S04]  /*5f2d0*/  LDL.LU R29, [R1+0x7f0] ;  /* 0x0007f000011d7983 */ /* 0x001f280000300800 */
[----:B--2---:R0:W-:Y:S04]  /*5f2e0*/  STS.U16 [R5+UR5+0x12700], R23 ;  /* 0x0127001705007988 */ /* 0x0041e80008000405 */
[----:B0-----:R-:W2:Y:S04]  /*5f2f0*/  LDL.LU R23, [R1+0x7c0] ;  /* 0x0007c00001177983 */ /* 0x001ea80000300800 */
        /* <DEDUP_REMOVED lines=14> */
[----:B------:R-:W-:Y:S04]  /*5f3e0*/  STS.U16 [R5+UR5+0x14600], R19 ;  /* 0x0146001305007988 */ /* 0x000fe80008000405 */
[----:B----4-:R0:W-:Y:S04]  /*5f3f0*/  STS.U16 [R5+UR5+0x1e700], R29 ;  /* 0x01e7001d05007988 */ /* 0x0101e80008000405 */
[----:B0-----:R-:W4:Y:S04]  /*5f400*/  LDL.LU R29, [R1+0x6e0] ;  /* 0x0006e000011d7983 */ /* 0x001f280000300800 */
[----:B--2---:R0:W-:Y:S04]  /*5f410*/  STS.U16 [R5+UR5+0x1f600], R23 ;  /* 0x01f6001705007988 */ /* 0x0041e80008000405 */
[----:B------:R-:W2:Y:S04]  /*5f420*/  LDL.LU R19, [R1+0x6d8] ;  /* 0x0006d80001137983 */ /* 0x000ea80000300800 */
[----:B0-----:R-:W2:Y:S04]  /*5f430*/  LDL.LU R23, [R1+0x5f8] ;  /* 0x0005f80001177983 */ /* 0x001ea80000300800 */
[----:B---3--:R0:W-:Y:S04]  /*5f440*/  STS.U16 [R5+UR5+0x1f700], R25 ;  /* 0x01f7001905007988 */ /* 0x0081e80008000405 */
[----:B0-----:R-:W3:Y:S04]  /*5f450*/  LDL.LU R25, [R1+0x5f0] ;  /* 0x0005f00001197983 */ /* 0x001ee80000300800 */
[----:B------:R0:W-:Y:S04]  /*5f460*/  STS.U16 [R5+UR5+0x15700], R4 ;  /* 0x0157000405007988 */ /* 0x0001e80008000405 */
[----:B------:R1:W-:Y:S04]  /*5f470*/  STS.U16 [R5+UR5+0x20600], R26 ;  /* 0x0206001a05007988 */ /* 0x0003e80008000405 */
[----:B------:R-:W-:Y:S04]  /*5f480*/  STS.U16 [R5+UR5+0x17600], R21 ;  /* 0x0176001505007988 */ /* 0x000fe80008000405 */
[----:B------:R-:W-:Y:S04]  /*5f490*/  STS.U16 [R5+UR5+0x17700], R2 ;  /* 0x0177000205007988 */ /* 0x000fe80008000405 */
[----:B------:R-:W-:Y:S04]  /*5f4a0*/  STS.U16 [R5+UR5+0x18600], R6 ;  /* 0x0186000605007988 */ /* 0x000fe80008000405 */
[----:B------:R-:W-:Y:S04]  /*5f4b0*/  STS.U16 [R5+UR5+0x18700], R0 ;  /* 0x0187000005007988 */ /* 0x000fe80008000405 */
[----:B0-----:R-:W3:Y:S04]  /*5f4c0*/  LDL.LU R4, [R1+0x5c0] ;  /* 0x0005c00001047983 */ /* 0x001ee80000300800 */
[----:B-1----:R-:W3:Y:S04]  /*5f4d0*/  LDL.LU R26, [R1+0x5b8] ;  /* 0x0005b800011a7983 */ /* 0x002ee80000300800 */
[----:B------:R-:W-:Y:S04]  /*5f4e0*/  STS.U16 [R5+UR5+0x19600], R14 ;  /* 0x0196000e05007988 */ /* 0x000fe80008000405 */
[----:B------:R0:W-:Y:S04]  /*5f4f0*/  STS.U16 [R5+UR5+0x20700], R27 ;  /* 0x0207001b05007988 */ /* 0x0001e80008000405 */
[----:B------:R1:W-:Y:S04]  /*5f500*/  STS.U16 [R5+UR5+0x19700], R7 ;  /* 0x0197000705007988 */ /* 0x0003e80008000405 */
[----:B------:R1:W-:Y:S04]  /*5f510*/  STS.U16 [R5+UR5+0x1a600], R8 ;  /* 0x01a6000805007988 */ /* 0x0003e80008000405 */
[----:B------:R1:W-:Y:S04]  /*5f520*/  STS.U16 [R5+UR5+0x1a700], R9 ;  /* 0x01a7000905007988 */ /* 0x0003e80008000405 */
[----:B0-----:R-:W3:Y:S04]  /*5f530*/  LDL.LU R27, [R1+0x588] ;  /* 0x00058800011b7983 */ /* 0x001ee80000300800 */
[----:B------:R-:W3:Y:S04]  /*5f540*/  LDL.LU R21, [R1+0x580] ;  /* 0x0005800001157983 */ /* 0x000ee80000300800 */
[----:B------:R-:W3:Y:S04]  /*5f550*/  LDL.LU R2, [R1+0x550] ;  /* 0x0005500001027983 */ /* 0x000ee80000300800 */
[----:B------:R-:W3:Y:S04]  /*5f560*/  LDL.LU R6, [R1+0x548] ;  /* 0x0005480001067983 */ /* 0x000ee80000300800 */
[----:B------:R-:W3:Y:S04]  /*5f570*/  LDL.LU R0, [R1+0x518] ;  /* 0x0005180001007983 */ /* 0x000ee80000300800 */
[----:B------:R-:W3:Y:S04]  /*5f580*/  LDL.LU R14, [R1+0x510] ;  /* 0x00051000010e7983 */ /* 0x000ee80000300800 */
[----:B-1----:R-:W3:Y:S04]  /*5f590*/  LDL.LU R7, [R1+0x4e0] ;  /* 0x0004e00001077983 */ /* 0x002ee80000300800 */
[----:B------:R-:W3:Y:S04]  /*5f5a0*/  LDL.LU R8, [R1+0x4d8] ;  /* 0x0004d80001087983 */ /* 0x000ee80000300800 */
[----:B------:R0:W-:Y:S04]  /*5f5b0*/  STS.U16 [R5+UR5+0x1b600], R10 ;  /* 0x01b6000a05007988 */ /* 0x0001e80008000405 */
[----:B------:R-:W3:Y:S04]  /*5f5c0*/  LDL.LU R9, [R1+0x4a8] ;  /* 0x0004a80001097983 */ /* 0x000ee80000300800 */
[----:B------:R-:W-:Y:S04]  /*5f5d0*/  STS.U16 [R5+UR5+0x1c700], R11 ;  /* 0x01c7000b05007988 */ /* 0x000fe80008000405 */
[----:B------:R-:W-:Y:S04]  /*5f5e0*/  STS.U16 [R5+UR5+0x1d600], R12 ;  /* 0x01d6000c05007988 */ /* 0x000fe80008000405 */
[----:B------:R-:W-:Y:S04]  /*5f5f0*/  STS.U16 [R5+UR5+0x1d700], R13 ;  /* 0x01d7000d05007988 */ /* 0x000fe80008000405 */
[----:B------:R-:W-:Y:S04]  /*5f600*/  STS.U16 [R5+UR5+0x1e600], R16 ;  /* 0x01e6001005007988 */ /* 0x000fe80008000405 */
[----:B0-----:R-:W3:Y:S04]  /*5f610*/  LDL.LU R10, [R1+0x4a0] ;  /* 0x0004a000010a7983 */ /* 0x001ee80000300800 */
        /* <DEDUP_REMOVED lines=8> */
[----:B------:R0:W-:Y:S04]  /*5f6a0*/  STS.U16 [R5+UR5+0x22600], R24 ;  /* 0x0226001805007988 */ /* 0x0001e80008000405 */
[----:B------:R1:W-:Y:S04]  /*5f6b0*/  STS.U16 [R5+UR5+0x22700], R22 ;  /* 0x0227001605007988 */ /* 0x0003e80008000405 */
[----:B0-----:R-:W3:Y:S04]  /*5f6c0*/  LDL.LU R24, [R1+0x3c8] ;  /* 0x0003c80001187983 */ /* 0x001ee80000300800 */
[----:B-1----:R-:W3:Y:S04]  /*5f6d0*/  LDL.LU R22, [R1+0x3c0] ;  /* 0x0003c00001167983 */ /* 0x002ee80000300800 */
[----:B----4-:R0:W-:Y:S04]  /*5f6e0*/  STS.U16 [R5+UR5+0x23600], R29 ;  /* 0x0236001d05007988 */ /* 0x0101e80008000405 */
[----:B0-----:R-:W4:Y:S04]  /*5f6f0*/  LDL.LU R29, [R1+0x390] ;  /* 0x00039000011d7983 */ /* 0x001f280000300800 */
[----:B--2---:R-:W-:Y:S04]  /*5f700*/  STS.U16 [R5+UR5+0x23700], R19 ;  /* 0x0237001305007988 */ /* 0x004fe80008000405 */
[----:B------:R0:W-:Y:S04]  /*5f710*/  STS.U16 [R5+UR5+0x24600], R23 ;  /* 0x0246001705007988 */ /* 0x0001e80008000405 */
[----:B0-----:R-:W2:Y:S04]  /*5f720*/  LDL.LU R23, [R1+0x388] ;  /* 0x0003880001177983 */ /* 0x001ea80000300800 */
[----:B---3--:R0:W-:Y:S04]  /*5f730*/  STS.U16 [R5+UR5+0x24700], R25 ;  /* 0x0247001905007988 */ /* 0x0081e80008000405 */
[----:B0-----:R-:W3:Y:S04]  /*5f740*/  LDL.LU R25, [R1+0x358] ;  /* 0x0003580001197983 */ /* 0x001ee80000300800 */
[----:B------:R0:W-:Y:S04]  /*5f750*/  STS.U16 [R5+UR5+0x25700], R26 ;  /* 0x0257001a05007988 */ /* 0x0001e80008000405 */
[----:B0-----:R-:W3:Y:S04]  /*5f760*/  LDL.LU R26, [R1+0x354] ;  /* 0x00035400011a7983 */ /* 0x001ee80000300800 */
[----:B------:R0:W-:Y:S04]  /*5f770*/  STS.U16 [R5+UR5+0x26600], R27 ;  /* 0x0266001b05007988 */ /* 0x0001e80008000405 */
[----:B0-----:R-:W3:Y:S04]  /*5f780*/  LDL.LU R27, [R1+0x31c] ;  /* 0x00031c00011b7983 */ /* 0x001ee80000300800 */
[----:B------:R-:W-:Y:S04]  /*5f790*/  STS.U16 [R5+UR5+0x27600], R2 ;  /* 0x0276000205007988 */ /* 0x000fe80008000405 */
[----:B------:R0:W-:Y:S04]  /*5f7a0*/  STS.U16 [R5+UR5+0x2b600], R28 ;  /* 0x02b6001c05007988 */ /* 0x0001e80008000405 */
[----:B------:R1:W-:Y:S04]  /*5f7b0*/  STS.U16 [R5+UR5+0x2b700], R15 ;  /* 0x02b7000f05007988 */ /* 0x0003e80008000405 */
[----:B0-----:R-:W3:Y:S04]  /*5f7c0*/  LDL.LU R28, [R1+0x314] ;  /* 0x00031400011c7983 */ /* 0x001ee80000300800 */
[----:B-1----:R-:W3:Y:S04]  /*5f7d0*/  LDL.LU R15, [R1+0x2e4] ;  /* 0x0002e400010f7983 */ /* 0x002ee80000300800 */
[----:B------:R0:W-:Y:S04]  /*5f7e0*/  STS.U16 [R5+UR5+0x2e600], R24 ;  /* 0x02e6001805007988 */ /* 0x0001e80008000405 */
[----:B------:R1:W-:Y:S04]  /*5f7f0*/  STS.U16 [R5+UR5+0x2e700], R22 ;  /* 0x02e7001605007988 */ /* 0x0003e80008000405 */
[----:B0-----:R-:W3:Y:S04]  /*5f800*/  LDL.LU R24, [R1+0x2dc] ;  /* 0x0002dc0001187983 */ /* 0x001ee80000300800 */
[----:B------:R-:W3:Y:S04]  /*5f810*/  LDL.LU R2, [R1+0x2ac] ;  /* 0x0002ac0001027983 */ /* 0x000ee80000300800 */
[----:B-1----:R-:W3:Y:S04]  /*5f820*/  LDL.LU R22, [R1+0x2a4] ;  /* 0x0002a40001167983 */ /* 0x002ee80000300800 */
        /* <DEDUP_REMOVED lines=51> */
[----:B------:R0:W-:Y:S02]  /*5fb60*/  STS.U16 [R5+UR5+0x33600], R2 ;  /* 0x0336000205007988 */ /* 0x0001e40008000405 */
[----:B0-----:R-:W0:Y:S02]  /*5fb70*/  S2R R2, SR_TID.X ;  /* 0x0000000000027919 */ /* 0x001e240000002100 */
[----:B------:R1:W-:Y:S04]  /*5fb80*/  STS.U16 [R5+UR5+0x3a700], R26 ;  /* 0x03a7001a05007988 */ /* 0x0003e80008000405 */
[----:B------:R0:W-:Y:S04]  /*5fb90*/  STS.U16 [R5+UR5+0x3b600], R27 ;  /* 0x03b6001b05007988 */ /* 0x0001e80008000405 */
[----:B-1----:R-:W3:Y:S04]  /*5fba0*/  LDL.LU R26, [R1+0xd88] ;  /* 0x000d8800011a7983 */ /* 0x002ee80000300800 */
[----:B0-----:R-:W3:Y:S04]  /*5fbb0*/  LDL.LU R27, [R1+0xd84] ;  /* 0x000d8400011b7983 */ /* 0x001ee80000300800 */
[----:B------:R0:W-:Y:S01]  /*5fbc0*/  STS.U16 [R5+UR5+0x36600], R4 ;  /* 0x0366000405007988 */ /* 0x0001e20008000405 */
[----:B------:R-:W-:-:S05]  /*5fbd0*/  LOP3.LUT R2, R2, 0x7f, RZ, 0xc0, !PT ;  /* 0x0000007f02027812 */ /* 0x000fca00078ec0ff */
[----:B------:R-:W-:Y:S01]  /*5fbe0*/  IMAD.SHL.U32 R2, R2, 0x2, RZ ;  /* 0x0000000202027824 */ /* 0x000fe200078e00ff */
[----:B------:R-:W-:Y:S04]  /*5fbf0*/  STS.U16 [R5+UR5+0x34700], R19 ;  /* 0x0347001305007988 */ /* 0x000fe80008000405 */
[----:B0-----:R-:W-:Y:S01]  /*5fc00*/  LOP3.LUT R4, R2, 0x40, RZ, 0x3c, !PT ;  /* 0x0000004002047812 */ /* 0x001fe200078e3cff */
        /* <DEDUP_REMOVED lines=21> */
[----:B----4-:R0:W-:Y:S04]  /*5fd60*/  STS.U16 [R4+UR5+0x900], R29 ;  /* 0x0009001d04007988 */ /* 0x0101e80008000405 */
        /* <DEDUP_REMOVED lines=11> */
[----:B---3--:R1:W-:Y:S04]  /*5fe20*/  STS.U16 [R4+UR5+0x1900], R25 ;  /* 0x0019001904007988 */ /* 0x0083e80008000405 */
[----:B0-----:R-:W3:Y:S04]  /*5fe30*/  LDL.LU R23, [R1+0xc34] ;  /* 0x000c340001177983 */ /* 0x001ee80000300800 */
[----:B-1----:R-:W2:Y:S04]  /*5fe40*/  LDL.LU R25, [R1+0xc08] ;  /* 0x000c080001197983 */ /* 0x002ea80000300800 */
        /* <DEDUP_REMOVED lines=10> */
[----:B------:R1:W-:Y:S04]  /*5fef0*/  STS.U16 [R4+UR5+0x2800], R26 ;  /* 0x0028001a04007988 */ /* 0x0003e80008000405 */
[----:B0-----:R-:W2:Y:S04]  /*5ff00*/  LDL.LU R27, [R1+0xb18] ;  /* 0x000b1800011b7983 */ /* 0x001ea80000300800 */
[----:B-1----:R-:W2:Y:S04]  /*5ff10*/  LDL.LU R26, [R1+0xb14] ;  /* 0x000b1400011a7983 */ /* 0x002ea80000300800 */
[----:B------:R0:W-:Y:S04]  /*5ff20*/  STS.U16 [R4+UR5+0x3800], R24 ;  /* 0x0038001804007988 */ /* 0x0001e80008000405 */
[----:B------:R1:W-:Y:S04]  /*5ff30*/  STS.U16 [R4+UR5+0x4800], R22 ;  /* 0x0048001604007988 */ /* 0x0003e80008000405 */
[----:B0-----:R-:W2:Y:S04]  /*5ff40*/  LDL.LU R24, [R1+0xae8] ;  /* 0x000ae80001187983 */ /* 0x001ea80000300800 */
[----:B-1----:R-:W2:Y:S04]  /*5ff50*/  LDL.LU R22, [R1+0xae4] ;  /* 0x000ae40001167983 */ /* 0x002ea80000300800 */
[----:B----4-:R0:W-:Y:S04]  /*5ff60*/  STS.U16 [R4+UR5+0x4900], R29 ;  /* 0x0049001d04007988 */ /* 0x0101e80008000405 */
[----:B0-----:R-:W4:Y:S04]  /*5ff70*/  LDL.LU R29, [R1+0xab8] ;  /* 0x000ab800011d7983 */ /* 0x001f280000300800 */
[----:B---3--:R0:W-:Y:S04]  /*5ff80*/  STS.U16 [R4+UR5+0x9900], R23 ;  /* 0x0099001704007988 */ /* 0x0081e80008000405 */
[----:B--2---:R1:W-:Y:S04]  /*5ff90*/  STS.U16 [R4+UR5+0xa800], R25 ;  /* 0x00a8001904007988 */ /* 0x0043e80008000405 */
[----:B0-----:R-:W2:Y:S04]  /*5ffa0*/  LDL.LU R23, [R1+0xab4] ;  /* 0x000ab40001177983 */ /* 0x001ea80000300800 */
[----:B-1----:R-:W3:Y:S04]  /*5ffb0*/  LDL.LU R25, [R1+0xa88] ;  /* 0x000a880001197983 */ /* 0x002ee80000300800 */
        /* <DEDUP_REMOVED lines=8> */
[----:B0-----:R-:W2:Y:S04]  /*60040*/  LDL.LU R27, [R1+0xa84] ;  /* 0x000a8400011b7983 */ /* 0x001ea80000300800 */
[----:B------:R-:W2:Y:S04]  /*60050*/  LDL.LU R3, [R1+0xa54] ;  /* 0x000a540001037983 */ /* 0x000ea80000300800 */
[----:B-1----:R-:W2:Y:S04]  /*60060*/  LDL.LU R26, [R1+0xa50] ;  /* 0x000a5000011a7983 */ /* 0x002ea80000300800 */
        /* <DEDUP_REMOVED lines=16> */
[----:B-1----:R-:W2:Y:S04]  /*60170*/  LDL.LU R22, [R1+0x904] ;  /* 0x0009040001167983 */ /* 0x002ea80000300800 */
        /* <DEDUP_REMOVED lines=21> */
[----:B0-----:R-:W3:Y:S04]  /*602d0*/  LDL.LU R25, [R1+0x7e8] ;  /* 0x0007e80001197983 */ /* 0x001ee80000300800 */
[----:B--2---:R0:W-:Y:S04]  /*602e0*/  STS.U16 [R4+UR5+0x11900], R23 ;  /* 0x0119001704007988 */ /* 0x0041e80008000405 */
[----:B0-----:R-:W2:Y:S04]  /*602f0*/  LDL.LU R23, [R1+0x7b4] ;  /* 0x0007b40001177983 */ /* 0x001ea80000300800 */
[----:B------:R0:W-:Y:S04]  /*60300*/  STS.U16 [R4+UR5+0x12900], R27 ;  /* 0x0129001b04007988 */ /* 0x0001e80008000405 */
[----:B------:R1:W-:Y:S04]  /*60310*/  STS.U16 [R4+UR5+0x13900], R26 ;  /* 0x0139001a04007988 */ /* 0x0003e80008000405 */
[----:B0-----:R-:W2:Y:S04]  /*60320*/  LDL.LU R27, [R1+0x7b0] ;  /* 0x0007b000011b7983 */ /* 0x001ea80000300800 */
[----:B-1----:R-:W2:Y:S04]  /*60330*/  LDL.LU R26, [R1+0x77c] ;  /* 0x00077c00011a7983 */ /* 0x002ea80000300800 */
[----:B------:R0:W-:Y:S04]  /*60340*/  STS.U16 [R4+UR5+0x14800], R24 ;  /* 0x0148001804007988 */ /* 0x0001e80008000405 */
[----:B0-----:R-:W2:Y:S04]  /*60350*/  LDL.LU R24, [R1+0x778] ;  /* 0x0007780001187983 */ /* 0x001ea80000300800 */
[----:B------:R0:W-:Y:S04]  /*60360*/  STS.U16 [R4+UR5+0x19800], R22 ;  /* 0x0198001604007988 */ /* 0x0001e80008000405 */
[----:B0-----:R-:W2:Y:S04]  /*60370*/  LDL.LU R22, [R1+0x744] ;  /* 0x0007440001167983 */ /* 0x001ea80000300800 */
[----:B----4-:R0:W-:Y:S04]  /*60380*/  STS.U16 [R4+UR5+0x19900], R29 ;  /* 0x0199001d04007988 */ /* 0x0101e80008000405 */
[----:B0-----:R-:W4:Y:S04]  /*60390*/  LDL.LU R29, [R1+0x740] ;  /* 0x00074000011d7983 */ /* 0x001f280000300800 */
[----:B---3--:R0:W-:Y:S04]  /*603a0*/  STS.U16 [R4+UR5+0x1e900], R25 ;  /* 0x01e9001904007988 */ /* 0x0081e80008000405 */
[----:B0-----:R-:W3:Y:S04]  /*603b0*/  LDL.LU R25, [R1+0x70c] ;  /* 0x00070c0001197983 */ /* 0x001ee80000300800 */
[----:B------:R0:W-:Y:S04]  /*603c0*/  STS.U16 [R4+UR5+0x13800], R3 ;  /* 0x0138000304007988 */ /* 0x0001e80008000405 */
[----:B--2---:R1:W-:Y:S04]  /*603d0*/  STS.U16 [R4+UR5+0x1f800], R23 ;  /* 0x01f8001704007988 */ /* 0x0043e80008000405 */
[----:B------:R-:W-:Y:S04]  /*603e0*/  STS.U16 [R4+UR5+0x14900], R5 ;  /* 0x0149000504007988 */ /* 0x000fe80008000405 */
[----:B------:R-:W-:Y:S04]  /*603f0*/  STS.U16 [R4+UR5+0x15800], R17 ;  /* 0x0158001104007988 */ /* 0x000fe80008000405 */
[----:B------:R-:W-:Y:S04]  /*60400*/  STS.U16 [R4+UR5+0x15900], R2 ;  /* 0x0159000204007988 */ /* 0x000fe80008000405 */
[----:B------:R-:W-:Y:S04]  /*60410*/  STS.U16 [R4+UR5+0x16800], R19 ;  /* 0x0168001304007988 */ /* 0x000fe80008000405 */
[----:B0-----:R-:W2:Y:S04]  /*60420*/  LDL.LU R3, [R1+0x708] ;  /* 0x0007080001037983 */ /* 0x001ea80000300800 */
[----:B-1----:R-:W2:Y:S04]  /*60430*/  LDL.LU R23, [R1+0x6d4] ;  /* 0x0006d40001177983 */ /* 0x002ea80000300800 */
[----:B------:R-:W-:Y:S04]  /*60440*/  STS.U16 [R4+UR5+0x16900], R21 ;  /* 0x0169001504007988 */ /* 0x000fe80008000405 */
[----:B------:R-:W-:Y:S04]  /*60450*/  STS.U16 [R4+UR5+0x17800], R6 ;  /* 0x0178000604007988 */ /* 0x000fe80008000405 */
[----:B------:R0:W-:Y:S04]  /*60460*/  STS.U16 [R4+UR5+0x1f900], R27 ;  /* 0x01f9001b04007988 */ /* 0x0001e80008000405 */
        /* <DEDUP_REMOVED lines=9> */
[----:B-1----:R-:W2:Y:S04]  /*60500*/  LDL.LU R0, [R1+0x544] ;  /* 0x0005440001007983 */ /* 0x002ea80000300800 */
[----:B------:R0:W-:Y:S04]  /*60510*/  STS.U16 [R4+UR5+0x18900], R7 ;  /* 0x0189000704007988 */ /* 0x0001e80008000405 */
[----:B------:R-:W2:Y:S04]  /*60520*/  LDL.LU R14, [R1+0x540] ;  /* 0x00054000010e7983 */ /* 0x000ea80000300800 */
[----:B------:R1:W-:Y:S04]  /*60530*/  STS.U16 [R4+UR5+0x20800], R26 ;  /* 0x0208001a04007988 */ /* 0x0003e80008000405 */
[----:B------:R-:W-:Y:S04]  /*60540*/  STS.U16 [R4+UR5+0x1a800], R8 ;  /* 0x01a8000804007988 */ /* 0x000fe80008000405 */
[----:B------:R-:W-:Y:S04]  /*60550*/  STS.U16 [R4+UR5+0x1a900], R9 ;  /* 0x01a9000904007988 */ /* 0x000fe80008000405 */
[----:B------:R-:W-:Y:S04]  /*60560*/  STS.U16 [R4+UR5+0x1b800], R10 ;  /* 0x01b8000a04007988 */ /* 0x000fe80008000405 */
[----:B0-----:R-:W2:Y:S04]  /*60570*/  LDL.LU R7, [R1+0x50c] ;  /* 0x00050c0001077983 */ /* 0x001ea80000300800 */
[----:B-1----:R-:W2:Y:S04]  /*60580*/  LDL.LU R26, [R1+0x508] ;  /* 0x00050800011a7983 */ /* 0x002ea80000300800 */
        /* <DEDUP_REMOVED lines=17> */
[----:B------:R-:W-:Y:S04]  /*606a0*/  STS.U16 [R4+UR5+0x21800], R22 ;  /* 0x0218001604007988 */ /* 0x000fe80008000405 */
[----:B----4-:R0:W-:Y:S04]  /*606b0*/  STS.U16 [R4+UR5+0x21900], R29 ;  /* 0x0219001d04007988 */ /* 0x0101e80008000405 */
[----:B0-----:R-:W4:Y:S04]  /*606c0*/  LDL.LU R29, [R1+0x3bc] ;  /* 0x0003bc00011d7983 */ /* 0x001f280000300800 */
[----:B------:R-:W4:Y:S04]  /*606d0*/  LDL.LU R22, [R1+0x3b8] ;  /* 0x0003b80001167983 */ /* 0x000f280000300800 */
[----:B---3--:R0:W-:Y:S04]  /*606e0*/  STS.U16 [R4+UR5+0x22800], R25 ;  /* 0x0228001904007988 */ /* 0x0081e80008000405 */
[----:B0-----:R-:W3:Y:S04]  /*606f0*/  LDL.LU R25, [R1+0x384] ;  /* 0x0003840001197983 */ /* 0x001ee80000300800 */
[----:B--2---:R0:W-:Y:S04]  /*60700*/  STS.U16 [R4+UR5+0x23800], R23 ;  /* 0x0238001704007988 */ /* 0x0041e80008000405 */
[----:B0-----:R-:W2:Y:S04]  /*60710*/  LDL.LU R23, [R1+0x380] ;  /* 0x0003800001177983 */ /* 0x001ea80000300800 */
[----:B------:R0:W-:Y:S04]  /*60720*/  STS.U16 [R4+UR5+0x23900], R27 ;  /* 0x0239001b04007988 */ /* 0x0001e80008000405 */
[----:B0-----:R-:W2:Y:S04]  /*60730*/  LDL.LU R27, [R1+0x350] ;  /* 0x00035000011b7983 */ /* 0x001ea80000300800 */
[----:B------:R0:W-:Y:S04]  /*60740*/  STS.U16 [R4+UR5+0x28900], R26 ;  /* 0x0289001a04007988 */ /* 0x0001e80008000405 */
[----:B0-----:R-:W2:Y:S04]  /*60750*/  LDL.LU R26, [R1+0x34c] ;  /* 0x00034c00011a7983 */ /* 0x001ea80000300800 */
[----:B------:R0:W-:Y:S04]  /*60760*/  STS.U16 [R4+UR5+0x29800], R24 ;  /* 0x0298001804007988 */ /* 0x0001e80008000405 */
[----:B0-----:R-:W2:Y:S04]  /*60770*/  LDL.LU R24, [R1+0x310] ;  /* 0x0003100001187983 */ /* 0x001ea80000300800 */
[----:B------:R-:W-:Y:S04]  /*60780*/  STS.U16 [R4+UR5+0x25800], R2 ;  /* 0x0258000204007988 */ /* 0x000fe80008000405 */
[----:B----4-:R0:W-:Y:S04]  /*60790*/  STS.U16 [R4+UR5+0x2e800], R29 ;  /* 0x02e8001d04007988 */ /* 0x0101e80008000405 */
[----:B0-----:R-:W4:Y:S04]  /*607a0*/  LDL.LU R29, [R1+0x30c] ;  /* 0x00030c00011d7983 */ /* 0x001f280000300800 */
[----:B------:R0:W-:Y:S04]  /*607b0*/  STS.U16 [R4+UR5+0x2e900], R22 ;  /* 0x02e9001604007988 */ /* 0x0001e80008000405 */
[----:B------:R-:W4:Y:S04]  /*607c0*/  LDL.LU R2, [R1+0x2d8] ;  /* 0x0002d80001027983 */ /* 0x000f280000300800 */
[----:B0-----:R-:W4:Y:S04]  /*607d0*/  LDL.LU R22, [R1+0x2d4] ;  /* 0x0002d40001167983 */ /* 0x001f280000300800 */
        /* <DEDUP_REMOVED lines=17> */
[----:B--2---:R2:W-:Y:S04]  /*608f0*/  STS.U16 [R4+UR5+0x2f900], R23 ;  /* 0x02f9001704007988 */ /* 0x0045e80008000405 */
[----:B------:R2:W-:Y:S04]  /*60900*/  STS.U16 [R4+UR5+0x30800], R27 ;  /* 0x0308001b04007988 */ /* 0x0005e80008000405 */
[----:B0-----:R-:W3:Y:S04]  /*60910*/  LDL.LU R0, [R1+0x1f4] ;  /* 0x0001f40001007983 */ /* 0x001ee80000300800 */
[----:B-1----:R-:W3:Y:S04]  /*60920*/  LDL.LU R14, [R1+0x190] ;  /* 0x00019000010e7983 */ /* 0x002ee80000300800 */
[----:B------:R-:W3:Y:S04]  /*60930*/  LDL.LU R7, [R1+0x16c] ;  /* 0x00016c0001077983 */ /* 0x000ee80000300800 */
[----:B--2---:R-:W2:Y:S04]  /*60940*/  LDL.LU R23, [R1+0x134] ;  /* 0x0001340001177983 */ /* 0x004ea80000300800 */
[----:B------:R-:W2:Y:S04]  /*60950*/  LDL.LU R27, [R1+0x130] ;  /* 0x00013000011b7983 */ /* 0x000ea80000300800 */
        /* <DEDUP_REMOVED lines=16> */
[----:B0-----:R-:W2:Y:S04]  /*60a60*/  LDL.LU R16, [R1+0x80] ;  /* 0x0000800001107983 */ /* 0x001ea80000300800 */
[----:B-1----:R-:W2:Y:S04]  /*60a70*/  LDL.LU R28, [R1+0x7c] ;  /* 0x00007c00011c7983 */ /* 0x002ea80000300800 */
[----:B------:R-:W2:Y:S04]  /*60a80*/  LDL.LU R15, [R1+0x3c] ;  /* 0x00003c00010f7983 */ /* 0x000ea80000300800 */
[----:B------:R-:W2:Y:S04]  /*60a90*/  LDL.LU R26, [R1+0x38] ;  /* 0x00003800011a7983 */ /* 0x000ea80000300800 */
[----:B------:R0:W-:Y:S04]  /*60aa0*/  STS.U16 [R4+UR5+0x31800], R24 ;  /* 0x0318001804007988 */ /* 0x0001e80008000405 */
[----:B0-----:R-:W2:Y:S04]  /*60ab0*/  LDL.LU R24, [R1+0xc] ;  /* 0x00000c0001187983 */ /* 0x001ea80000300800 */
[----:B----4-:R0:W-:Y:S04]  /*60ac0*/  STS.U16 [R4+UR5+0x31900], R29 ;  /* 0x0319001d04007988 */ /* 0x0101e80008000405 */
[----:B0-----:R-:W4:Y:S04]  /*60ad0*/  LDL.LU R29, [R1+0x8] ;  /* 0x00000800011d7983 */ /* 0x001f280000300800 */
[----:B------:R0:W-:Y:S04]  /*60ae0*/  STS.U16 [R4+UR5+0x32900], R22 ;  /* 0x0329001604007988 */ /* 0x0001e80008000405 */
[----:B0-----:R-:W4:Y:S04]  /*60af0*/  LDL.LU R22, [R1+0xde0] ;  /* 0x000de00001167983 */ /* 0x001f280000300800 */
[----:B---3--:R0:W-:Y:S04]  /*60b00*/  STS.U16 [R4+UR5+0x33800], R25 ;  /* 0x0338001904007988 */ /* 0x0081e80008000405 */
[----:B0-----:R-:W3:Y:S04]  /*60b10*/  LDL.LU R25, [R1+0xddc] ;  /* 0x000ddc0001197983 */ /* 0x001ee80000300800 */
[----:B------:R-:W-:Y:S04]  /*60b20*/  STS.U16 [R4+UR5+0x32800], R2 ;  /* 0x0328000204007988 */ /* 0x000fe80008000405 */
[----:B--2---:R0:W-:Y:S04]  /*60b30*/  STS.U16 [R4+UR5+0x38800], R23 ;  /* 0x0388001704007988 */ /* 0x0041e80008000405 */
[----:B------:R1:W-:Y:S04]  /*60b40*/  STS.U16 [R4+UR5+0x38900], R27 ;  /* 0x0389001b04007988 */ /* 0x0003e80008000405 */
[----:B0-----:R-:W2:Y:S04]  /*60b50*/  LDL.LU R23, [R1+0xdb0] ;  /* 0x000db00001177983 */ /* 0x001ea80000300800 */
[----:B-1----:R-:W2:Y:S01]  /*60b60*/  LDL.LU R27, [R1+0xdac] ;  /* 0x000dac00011b7983 */ /* 0x002ea20000300800 */
[----:B------:R-:W0:Y:S03]  /*60b70*/  S2R R2, SR_TID.X ;  /* 0x0000000000027919 */ /* 0x000e260000002100 */
        /* <DEDUP_REMOVED lines=20> */
[----:B------:R-:W-:Y:S01]  /*60cc0*/  STS.U16 [R4+UR5+0x3f800], R18 ;  /* 0x03f8001204007988 */ /* 0x000fe20008000405 */
[----:B0-----:R-:W-:-:S05]  /*60cd0*/  LOP3.LUT R2, R2, 0x7f, RZ, 0xc0, !PT ;  /* 0x0000007f02027812 */ /* 0x001fca00078ec0ff */
[----:B------:R-:W-:-:S05]  /*60ce0*/  IMAD.SHL.U32 R2, R2, 0x2, RZ ;  /* 0x0000000202027824 */ /* 0x000fca00078e00ff */
[----:B-1----:R-:W-:Y:S01]  /*60cf0*/  LOP3.LUT R3, R2, 0x50, RZ, 0x3c, !PT ;  /* 0x0000005002037812 */ /* 0x002fe200078e3cff */
        /* <DEDUP_REMOVED lines=13> */
[----:B---3--:R1:W-:Y:S04]  /*60dd0*/  STS.U16 [R3+UR5+0xb00], R25 ;  /* 0x000b001903007988 */ /* 0x0083e80008000405 */
        /* <DEDUP_REMOVED lines=17> */
[----:B0-----:R-:W2:Y:S04]  /*60ef0*/  LDL.LU R27, [R1+0xb10] ;  /* 0x000b1000011b7983 */ /* 0x001ea80000300800 */
[----:B------:R0:W-:Y:S04]  /*60f00*/  STS.U16 [R3+UR5+0x1a00], R23 ;  /* 0x001a001703007988 */ /* 0x0001e80008000405 */
[----:B0-----:R-:W2:Y:S04]  /*60f10*/  LDL.LU R23, [R1+0xb0c] ;  /* 0x000b0c0001177983 */ /* 0x001ea80000300800 */
[----:B----4-:R0:W-:Y:S04]  /*60f20*/  STS.U16 [R3+UR5+0x2a00], R29 ;  /* 0x002a001d03007988 */ /* 0x0101e80008000405 */
[----:B0-----:R-:W4:Y:S04]  /*60f30*/  LDL.LU R29, [R1+0xae0] ;  /* 0x000ae000011d7983 */ /* 0x001f280000300800 */
[----:B---3--:R0:W-:Y:S04]  /*60f40*/  STS.U16 [R3+UR5+0x7a00], R22 ;  /* 0x007a001603007988 */ /* 0x0081e80008000405 */
[----:B------:R1:W-:Y:S04]  /*60f50*/  STS.U16 [R3+UR5+0x7b00], R25 ;  /* 0x007b001903007988 */ /* 0x0003e80008000405 */
[----:B0-----:R-:W3:Y:S04]  /*60f60*/  LDL.LU R22, [R1+0xadc] ;  /* 0x000adc0001167983 */ /* 0x001ee80000300800 */
[----:B-1----:R-:W3:Y:S04]  /*60f70*/  LDL.LU R25, [R1+0xab0] ;  /* 0x000ab00001197983 */ /* 0x002ee80000300800 */
        /* <DEDUP_REMOVED lines=56> */
[----:B--2---:R0:W-:Y:S04]  /*61300*/  STS.U16 [R3+UR5+0x11b00], R27 ;  /* 0x011b001b03007988 */ /* 0x0041e80008000405 */
        /* <DEDUP_REMOVED lines=23> */
[----:B--2---:R2:W-:Y:S04]  /*61480*/  STS.U16 [R3+UR5+0x1fb00], R27 ;  /* 0x01fb001b03007988 */ /* 0x0045e80008000405 */
[----:B------:R2:W-:Y:S04]  /*61490*/  STS.U16 [R3+UR5+0x17b00], R0 ;  /* 0x017b000003007988 */ /* 0x0005e80008000405 */
[----:B0-----:R-:W3:Y:S04]  /*614a0*/  LDL.LU R19, [R1+0x5e0] ;  /* 0x0005e00001137983 */ /* 0x001ee80000300800 */
[----:B-1----:R-:W3:Y:S04]  /*614b0*/  LDL.LU R21, [R1+0x5ac] ;  /* 0x0005ac0001157983 */ /* 0x002ee80000300800 */
[----:B------:R-:W3:Y:S04]  /*614c0*/  LDL.LU R6, [R1+0x5a8] ;  /* 0x0005a80001067983 */ /* 0x000ee80000300800 */
[----:B------:R-:W3:Y:S04]  /*614d0*/  LDL.LU R26, [R1+0x574] ;  /* 0x00057400011a7983 */ /* 0x000ee80000300800 */
[----:B--2---:R-:W2:Y:S04]  /*614e0*/  LDL.LU R27, [R1+0x570] ;  /* 0x00057000011b7983 */ /* 0x004ea80000300800 */
        /* <DEDUP_REMOVED lines=26> */
[----:B0-----:R-:W2:Y:S04]  /*61690*/  LDL.LU R22, [R1+0x3e8] ;  /* 0x0003e80001167983 */ /* 0x001ea80000300800 */
[----:B------:R-:W-:Y:S04]  /*616a0*/  STS.U16 [R3+UR5+0x20a00], R23 ;  /* 0x020a001703007988 */ /* 0x000fe80008000405 */
[----:B----4-:R0:W-:Y:S04]  /*616b0*/  STS.U16 [R3+UR5+0x20b00], R29 ;  /* 0x020b001d03007988 */ /* 0x0101e80008000405 */
[----:B0-----:R-:W4:Y:S04]  /*616c0*/  LDL.LU R29, [R1+0x3b4] ;  /* 0x0003b400011d7983 */ /* 0x001f280000300800 */
[----:B------:R-:W4:Y:S04]  /*616d0*/  LDL.LU R23, [R1+0x3b0] ;  /* 0x0003b00001177983 */ /* 0x000f280000300800 */
[----:B---3--:R0:W-:Y:S04]  /*616e0*/  STS.U16 [R3+UR5+0x21a00], R25 ;  /* 0x021a001903007988 */ /* 0x0081e80008000405 */
[----:B0-----:R-:W3:Y:S04]  /*616f0*/  LDL.LU R25, [R1+0x37c] ;  /* 0x00037c0001197983 */ /* 0x001ee80000300800 */
[----:B------:R-:W-:Y:S04]  /*61700*/  STS.U16 [R3+UR5+0x23a00], R2 ;  /* 0x023a000203007988 */ /* 0x000fe80008000405 */
[----:B------:R0:W-:Y:S04]  /*61710*/  STS.U16 [R3+UR5+0x26a00], R26 ;  /* 0x026a001a03007988 */ /* 0x0001e80008000405 */
[----:B--2---:R1:W-:Y:S04]  /*61720*/  STS.U16 [R3+UR5+0x26b00], R27 ;  /* 0x026b001b03007988 */ /* 0x0043e80008000405 */
        /* <DEDUP_REMOVED lines=49> */
[----:B--2---:R-:W2:Y:S04]  /*61a40*/  LDL.LU R16, [R1+0x78] ;  /* 0x0000780001107983 */ /* 0x004ea80000300800 */
[----:B------:R1:W-:Y:S04]  /*61a50*/  STS.U16 [R3+UR5+0x2cb00], R15 ;  /* 0x02cb000f03007988 */ /* 0x0003e80008000405 */
[----:B------:R1:W-:Y:S04]  /*61a60*/  STS.U16 [R3+UR5+0x2fb00], R26 ;  /* 0x02fb001a03007988 */ /* 0x0003e80008000405 */
[----:B------:R1:W-:Y:S04]  /*61a70*/  STS.U16 [R3+UR5+0x30a00], R27 ;  /* 0x030a001b03007988 */ /* 0x0003e80008000405 */
[----:B0-----:R-:W2:Y:S04]  /*61a80*/  LDL.LU R28, [R1+0x74] ;  /* 0x00007400011c7983 */ /* 0x001ea80000300800 */
[----:B-1----:R-:W2:Y:S04]  /*61a90*/  LDL.LU R15, [R1+0x34] ;  /* 0x00003400010f7983 */ /* 0x002ea80000300800 */
[----:B------:R-:W2:Y:S04]  /*61aa0*/  LDL.LU R26, [R1+0x30] ;  /* 0x00003000011a7983 */ /* 0x000ea80000300800 */
[----:B------:R-:W2:Y:S04]  /*61ab0*/  LDL.LU R27, [R1+0x4] ;  /* 0x00000400011b7983 */ /* 0x000ea80000300800 */
[----:B----4-:R0:W-:Y:S02]  /*61ac0*/  STS.U16 [R3+UR5+0x32a00], R2 ;  /* 0x032a000203007988 */ /* 0x0101e40008000405 */
[----:B0-----:R-:W0:Y:S02]  /*61ad0*/  S2R R2, SR_TID.X ;  /* 0x0000000000027919 */ /* 0x001e240000002100 */
[----:B------:R1:W-:Y:S04]  /*61ae0*/  STS.U16 [R3+UR5+0x30b00], R29 ;  /* 0x030b001d03007988 */ /* 0x0003e80008000405 */
[----:B------:R4:W-:Y:S04]  /*61af0*/  STS.U16 [R3+UR5+0x31a00], R24 ;  /* 0x031a001803007988 */ /* 0x0009e80008000405 */
[----:B------:R0:W-:Y:S04]  /*61b00*/  STS.U16 [R3+UR5+0x31b00], R22 ;  /* 0x031b001603007988 */ /* 0x0001e80008000405 */
[----:B------:R-:W-:Y:S04]  /*61b10*/  STS.U16 [R3+UR5+0x33a00], R4 ;  /* 0x033a000403007988 */ /* 0x000fe80008000405 */
[----:B---3--:R3:W-:Y:S04]  /*61b20*/  STS.U16 [R3+UR5+0x35b00], R23 ;  /* 0x035b001703007988 */ /* 0x0087e80008000405 */
[----:B-1----:R-:W2:Y:S04]  /*61b30*/  LDL.LU R29, [R1] ;  /* 0x00000000011d7983 */ /* 0x002ea80000300800 */
[----:B----4-:R-:W4:Y:S04]  /*61b40*/  LDL.LU R24, [R1+0x2f64] ;  /* 0x002f640001187983 */ /* 0x010f280000300800 */
[----:B0-----:R-:W4:Y:S04]  /*61b50*/  LDL.LU R22, [R1+0x2f60] ;  /* 0x002f600001167983 */ /* 0x001f280000300800 */
[----:B---3--:R-:W3:Y:S04]  /*61b60*/  LDL.LU R23, [R1+0xdd8] ;  /* 0x000dd80001177983 */ /* 0x008ee80000300800 */
[----:B------:R0:W-:Y:S04]  /*61b70*/  STS.U16 [R3+UR5+0x36a00], R25 ;  /* 0x036a001903007988 */ /* 0x0001e80008000405 */
[----:B0-----:R-:W3:Y:S01]  /*61b80*/  LDL.LU R25, [R1+0xdd4] ;  /* 0x000dd40001197983 */ /* 0x001ee20000300800 */
[----:B------:R-:W-:-:S05]  /*61b90*/  LOP3.LUT R2, R2, 0x7f, RZ, 0xc0, !PT ;  /* 0x0000007f02027812 */ /* 0x000fca00078ec0ff */
[----:B------:R-:W-:-:S05]  /*61ba0*/  IMAD.SHL.U32 R2, R2, 0x2, RZ ;  /* 0x0000000202027824 */ /* 0x000fca00078e00ff */
[----:B------:R-:W-:Y:S02]  /*61bb0*/  LOP3.LUT R4, R2, 0x60, RZ, 0x3c, !PT ;  /* 0x0000006002047812 */ /* 0x000fe400078e3cff */
[----:B------:R-:W3:Y:S04]  /*61bc0*/  LDL.LU R2, [R1+0xd48] ;  /* 0x000d480001027983 */ /* 0x000ee80000300800 */
[----:B------:R-:W-:Y:S04]  /*61bd0*/  STS.U16 [R3+UR5+0x32b00], R20 ;  /* 0x032b001403007988 */ /* 0x000fe80008000405 */
[----:B--2---:R-:W-:Y:S04]  /*61be0*/  STS.U16 [R3+UR5+0x3ea00], R27 ;  /* 0x03ea001b03007988 */ /* 0x004fe80008000405 */
[----:B------:R-:W-:Y:S04]  /*61bf0*/  STS.U16 [R3+UR5+0x3eb00], R29 ;  /* 0x03eb001d03007988 */ /* 0x000fe80008000405 */
[----:B----4-:R-:W-:Y:S04]  /*61c00*/  STS.U16 [R3+UR5+0x3fa00], R22 ;  /* 0x03fa001603007988 */ /* 0x010fe80008000405 */
[----:B------:R-:W-:Y:S04]  /*61c10*/  STS.U16 [R3+UR5+0x3fb00], R24 ;  /* 0x03fb001803007988 */ /* 0x000fe80008000405 */
[----:B---3--:R0:W-:Y:S04]  /*61c20*/  STL [R1+0x2f5c], R2 ;  /* 0x002f5c0201007387 */ /* 0x0081e80000100800 */
[----:B0-----:R-:W2:Y:S04]  /*61c30*/  LDL.LU R2, [R1+0xda8] ;  /* 0x000da80001027983 */ /* 0x001ea80000300800 */
[----:B------:R-:W3:Y:S04]  /*61c40*/  LDL.LU R20, [R1+0xd44] ;  /* 0x000d440001147983 */ /* 0x000ee80000300800 */
[----:B------:R-:W4:Y:S04]  /*61c50*/  LDL.LU R27, [R1+0xd18] ;  /* 0x000d1800011b7983 */ /* 0x000f280000300800 */
[----:B------:R-:W3:Y:S04]  /*61c60*/  LDL.LU R29, [R1+0xd14] ;  /* 0x000d1400011d7983 */ /* 0x000ee80000300800 */
[----:B------:R-:W3:Y:S04]  /*61c70*/  LDL.LU R22, [R1+0xd74] ;  /* 0x000d740001167983 */ /* 0x000ee80000300800 */
        /* <DEDUP_REMOVED lines=46> */
[----:B---3--:R2:W-:Y:S04]  /*61f60*/  STS.U16 [R4+UR5+0x4d00], R29 ;  /* 0x004d001d04007988 */ /* 0x0085e80008000405 */
[----:B------:R3:W-:Y:S04]  /*61f70*/  STS.U16 [R4+UR5+0x1d00], R24 ;  /* 0x001d001804007988 */ /* 0x0007e80008000405 */
[----:B0-----:R-:W4:Y:S04]  /*61f80*/  LDL.LU R2, [R1+0x2f5c] ;  /* 0x002f5c0001027983 */ /* 0x001f280000300800 */
[----:B-1----:R-:W4:Y:S04]  /*61f90*/  LDL.LU R27, [R1+0xb04] ;  /* 0x000b0400011b7983 */ /* 0x002f280000300800 */
[----:B--2---:R-:W2:Y:S04]  /*61fa0*/  LDL.LU R29, [R1+0xad8] ;  /* 0x000ad800011d7983 */ /* 0x004ea80000300800 */
[----:B---3--:R-:W3:Y:S04]  /*61fb0*/  LDL.LU R24, [R1+0xaa8] ;  /* 0x000aa80001187983 */ /* 0x008ee80000300800 */
[----:B------:R-:W-:Y:S04]  /*61fc0*/  STS.U16 [R4+UR5+0x2d00], R22 ;  /* 0x002d001604007988 */ /* 0x000fe80008000405 */
[----:B------:R-:W-:Y:S04]  /*61fd0*/  STS.U16 [R4+UR5+0x3d00], R20 ;  /* 0x003d001404007988 */ /* 0x000fe80008000405 */
[----:B------:R-:W-:Y:S04]  /*61fe0*/  STS.U16 [R4+UR5+0x2c00], R3 ;  /* 0x002c000304007988 */ /* 0x000fe80008000405 */
[----:B---3--:R0:W-:Y:S04]  /*61ff0*/  STL [R1+0x2f58], R24 ;  /* 0x002f581801007387 */ /* 0x0081e80000100800 */
[----:B0-----:R-:W3:Y:S04]  /*62000*/  LDL.LU R24, [R1+0xad4] ;  /* 0x000ad40001187983 */ /* 0x001ee80000300800 */
[----:B------:R-:W3:Y:S04]  /*62010*/  LDL.LU R3, [R1+0xaa4] ;  /* 0x000aa40001037983 */ /* 0x000ee80000300800 */
[----:B----4-:R0:W-:Y:S04]  /*62020*/  STS.U16 [R4+UR5+0x3c00], R2 ;  /* 0x003c000204007988 */ /* 0x0101e80008000405 */
[----:B------:R-:W4:Y:S04]  /*62030*/  LDL.LU R22, [R1+0xa78] ;  /* 0x000a780001167983 */ /* 0x000f280000300800 */
        /* <DEDUP_REMOVED lines=10> */
[----:B--2---:R-:W2:Y:S04]  /*620e0*/  LDL.LU R5, [R1+0x9d4] ;  /* 0x0009d40001057983 */ /* 0x004ea80000300800 */
        /* <DEDUP_REMOVED lines=37> */
[----:B---3--:R0:W-:Y:S04]  /*62340*/  STS.U16 [R4+UR5+0x10d00], R24 ;  /* 0x010d001804007988 */ /* 0x0081e80008000405 */
[----:B0-----:R-:W3:Y:S04]  /*62350*/  LDL.LU R24, [R1+0x2f58] ;  /* 0x002f580001187983 */ /* 0x001ee80000300800 */
[----:B----4-:R0:W-:Y:S04]  /*62360*/  STS.U16 [R4+UR5+0x13c00], R23 ;  /* 0x013c001704007988 */ /* 0x0101e80008000405 */
[----:B------:R1:W-:Y:S04]  /*62370*/  STS.U16 [R4+UR5+0x13d00], R25 ;  /* 0x013d001904007988 */ /* 0x0003e80008000405 */
[----:B0-----:R-:W4:Y:S04]  /*62380*/  LDL.LU R23, [R1+0x7a4] ;  /* 0x0007a40001177983 */ /* 0x001f280000300800 */
[----:B-1----:R-:W4:Y:S04]  /*62390*/  LDL.LU R25, [R1+0x7a0] ;  /* 0x0007a00001197983 */ /* 0x002f280000300800 */
[----:B---3--:R0:W-:Y:S04]  /*623a0*/  STS.U16 [R4+UR5+0x11c00], R24 ;  /* 0x011c001804007988 */ /* 0x0081e80008000405 */
[----:B0-----:R-:W3:Y:S04]  /*623b0*/  LDL.LU R24, [R1+0x768] ;  /* 0x0007680001187983 */ /* 0x001ee80000300800 */
[----:B------:R-:W-:Y:S04]  /*623c0*/  STS.U16 [R4+UR5+0x11d00], R3 ;  /* 0x011d000304007988 */ /* 0x000fe80008000405 */
[----:B------:R-:W-:Y:S04]  /*623d0*/  STS.U16 [R4+UR5+0x12c00], R22 ;  /* 0x012c001604007988 */ /* 0x000fe80008000405 */
        /* <DEDUP_REMOVED lines=21> */
[----:B---3--:R0:W-:Y:S04]  /*62530*/  STL [R1+0x2f54], R24 ;  /* 0x002f541801007387 */ /* 0x0081e80000100800 */
[----:B0-----:R-:W2:Y:S04]  /*62540*/  LDL.LU R24, [R1+0x76c] ;  /* 0x00076c0001187983 */ /* 0x001ea80000300800 */
        /* <DEDUP_REMOVED lines=24> */
[----:B------:R1:W-:Y:S04]  /*626d0*/  STS.U16 [R4+UR5+0x1dd00], R26 ;  /* 0x01dd001a04007988 */ /* 0x0003e80008000405 */
[----:B----4-:R4:W-:Y:S04]  /*626e0*/  STS.U16 [R4+UR5+0x1fc00], R23 ;  /* 0x01fc001704007988 */ /* 0x0109e80008000405 */
[----:B------:R4:W-:Y:S04]  /*626f0*/  STS.U16 [R4+UR5+0x1fd00], R25 ;  /* 0x01fd001904007988 */ /* 0x0009e80008000405 */
[----:B0-----:R-:W3:Y:S04]  /*62700*/  LDL.LU R15, [R1+0x418] ;  /* 0x00041800010f7983 */ /* 0x001ee80000300800 */
[----:B-1----:R-:W3:Y:S04]  /*62710*/  LDL.LU R26, [R1+0x3e4] ;  /* 0x0003e400011a7983 */ /* 0x002ee80000300800 */
[----:B----4-:R-:W4:Y:S04]  /*62720*/  LDL.LU R23, [R1+0x3e0] ;  /* 0x0003e00001177983 */ /* 0x010f280000300800 */
[----:B------:R-:W4:Y:S04]  /*62730*/  LDL.LU R25, [R1+0x3ac] ;  /* 0x0003ac0001197983 */ /* 0x000f280000300800 */
[----:B--2---:R0:W-:Y:S04]  /*62740*/  STS.U16 [R4+UR5+0x20c00], R24 ;  /* 0x020c001804007988 */ /* 0x0041e80008000405 */
[----:B---3--:R1:W-:Y:S04]  /*62750*/  STS.U16 [R4+UR5+0x22c00], R27 ;  /* 0x022c001b04007988 */ /* 0x0083e80008000405 */
[----:B------:R2:W-:Y:S04]  /*62760*/  STS.U16 [R4+UR5+0x22d00], R29 ;  /* 0x022d001d04007988 */ /* 0x0005e80008000405 */
[----:B0-----:R-:W3:Y:S04]  /*62770*/  LDL.LU R24, [R1+0x2f54] ;  /* 0x002f540001187983 */ /* 0x001ee80000300800 */
[----:B-1----:R-:W3:Y:S04]  /*62780*/  LDL.LU R27, [R1+0x3a8] ;  /* 0x0003a800011b7983 */ /* 0x002ee80000300800 */
[----:B--2---:R-:W2:Y:S04]  /*62790*/  LDL.LU R29, [R1+0x374] ;  /* 0x00037400011d7983 */ /* 0x004ea80000300800 */
[----:B------:R0:W-:Y:S04]  /*627a0*/  STS.U16 [R4+UR5+0x2cc00], R28 ;  /* 0x02cc001c04007988 */ /* 0x0001e80008000405 */
        /* <DEDUP_REMOVED lines=23> */
[----:B---3--:R-:W-:Y:S04]  /*62920*/  STS.U16 [R4+UR5+0x20d00], R24 ;  /* 0x020d001804007988 */ /* 0x008fe80008000405 */
[----:B------:R-:W-:Y:S04]  /*62930*/  STS.U16 [R4+UR5+0x2cd00], R15 ;  /* 0x02cd000f04007988 */ /* 0x000fe80008000405 */
[----:B------:R0:W-:Y:S04]  /*62940*/  STS.U16 [R4+UR5+0x2dc00], R26 ;  /* 0x02dc001a04007988 */ /* 0x0001e80008000405 */
[----:B----4-:R1:W-:Y:S04]  /*62950*/  STS.U16 [R4+UR5+0x2dd00], R23 ;  /* 0x02dd001704007988 */ /* 0x0103e80008000405 */
[----:B------:R3:W-:Y:S04]  /*62960*/  STS.U16 [R4+UR5+0x2ec00], R25 ;  /* 0x02ec001904007988 */ /* 0x0007e80008000405 */
[----:B------:R4:W-:Y:S04]  /*62970*/  STS.U16 [R4+UR5+0x2ed00], R27 ;  /* 0x02ed001b04007988 */ /* 0x0009e80008000405 */
[----:B------:R3:W-:Y:S04]  /*62980*/  STS.U16 [R4+UR5+0x2fc00], R29 ;  /* 0x02fc001d04007988 */ /* 0x0007e80008000405 */
[----:B0-----:R-:W2:Y:S04]  /*62990*/  LDL.LU R26, [R1+0x33c] ;  /* 0x00033c00011a7983 */ /* 0x001ea80000300800 */
[----:B-1----:R-:W2:Y:S04]  /*629a0*/  LDL.LU R23, [R1+0x300] ;  /* 0x0003000001177983 */ /* 0x002ea80000300800 */
[----:B---3--:R-:W3:Y:S04]  /*629b0*/  LDL.LU R25, [R1+0x2fc] ;  /* 0x0002fc0001197983 */ /* 0x008ee80000300800 */
[----:B----4-:R-:W4:Y:S04]  /*629c0*/  LDL.LU R27, [R1+0x2c8] ;  /* 0x0002c800011b7983 */ /* 0x010f280000300800 */
        /* <DEDUP_REMOVED lines=25> */
[----:B------:R-:W-:Y:S04]  /*62b60*/  STS.U16 [R4+UR5+0x30d00], R26 ;  /* 0x030d001a04007988 */ /* 0x000fe80008000405 */
[----:B------:R-:W-:Y:S04]  /*62b70*/  STS.U16 [R4+UR5+0x31c00], R23 ;  /* 0x031c001704007988 */ /* 0x000fe80008000405 */
[----:B--2---:R0:W-:Y:S04]  /*62b80*/  STS.U16 [R4+UR5+0x30c00], R28 ;  /* 0x030c001c04007988 */ /* 0x0041e80008000405 */
[----:B0-----:R-:W2:Y:S04]  /*62b90*/  LDL.LU R28, [R1+0x2f4c] ;  /* 0x002f4c00011c7983 */ /* 0x001ea80000300800 */
[----:B------:R-:W2:Y:S04]  /*62ba0*/  LDL.LU R26, [R1+0x2f48] ;  /* 0x002f4800011a7983 */ /* 0x000ea80000300800 */
[----:B---3--:R0:W-:Y:S04]  /*62bb0*/  STS.U16 [R4+UR5+0x31d00], R25 ;  /* 0x031d001904007988 */ /* 0x0081e80008000405 */
[----:B------:R-:W3:Y:S04]  /*62bc0*/  LDL.LU R23, [R1+0xdd0] ;  /* 0x000dd00001177983 */ /* 0x000ee80000300800 */
[----:B----4-:R1:W-:Y:S04]  /*62bd0*/  STS.U16 [R4+UR5+0x32c00], R27 ;  /* 0x032c001b04007988 */ /* 0x0103e80008000405 */
[----:B------:R4:W-:Y:S04]  /*62be0*/  STS.U16 [R4+UR5+0x32d00], R29 ;  /* 0x032d001d04007988 */ /* 0x0009e80008000405 */
[----:B0-----:R-:W3:Y:S04]  /*62bf0*/  LDL.LU R25, [R1+0xdcc] ;  /* 0x000dcc0001197983 */ /* 0x001ee80000300800 */
[----:B-1----:R-:W3:Y:S04]  /*62c00*/  LDL.LU R27, [R1+0x2f44] ;  /* 0x002f4400011b7983 */ /* 0x002ee80000300800 */
[----:B----4-:R-:W4:Y:S04]  /*62c10*/  LDL.LU R29, [R1+0x2f40] ;  /* 0x002f4000011d7983 */ /* 0x010f280000300800 */
[----:B--2---:R0:W-:Y:S04]  /*62c20*/  STS.U16 [R4+UR5+0x3fd00], R28 ;  /* 0x03fd001c04007988 */ /* 0x0041e80008000405 */
[----:B0-----:R-:W2:Y:S04]  /*62c30*/  LDL.LU R28, [R1+0xd6c] ;  /* 0x000d6c00011c7983 */ /* 0x001ea80000300800 */
[----:B--2---:R0:W-:Y:S04]  /*62c40*/  STL [R1+0x2f34], R28 ;  /* 0x002f341c01007387 */ /* 0x0041e80000100800 */
[----:B0-----:R-:W2:Y:S04]  /*62c50*/  LDL.LU R28, [R1+0xd70] ;  /* 0x000d7000011c7983 */ /* 0x001ea80000300800 */
[----:B--2---:R0:W-:Y:S04]  /*62c60*/  STL [R1+0x2f38], R28 ;  /* 0x002f381c01007387 */ /* 0x0041e80000100800 */
[----:B0-----:R-:W2:Y:S04]  /*62c70*/  LDL.LU R28, [R1+0xd9c] ;  /* 0x000d9c00011c7983 */ /* 0x001ea80000300800 */
        /* <DEDUP_REMOVED lines=18> */
[----:B-1----:R-:W2:Y:S04]  /*62da0*/  LDL.LU R28, [R1+0xda0] ;  /* 0x000da000011c7983 */ /* 0x002ea80000300800 */
[----:B------:R-:W-:Y:S04]  /*62db0*/  STS.U16 [R4+UR5+0x3bc00], R10 ;  /* 0x03bc000a04007988 */ /* 0x000fe80008000405 */
[----:B------:R-:W-:Y:S04]  /*62dc0*/  STS.U16 [R4+UR5+0x3bd00], R11 ;  /* 0x03bd000b04007988 */ /* 0x000fe80008000405 */
[----:B------:R-:W-:Y:S04]  /*62dd0*/  STS.U16 [R4+UR5+0x3cc00], R12 ;  /* 0x03cc000c04007988 */ /* 0x000fe80008000405 */
[----:B------:R-:W-:Y:S04]  /*62de0*/  STS.U16 [R4+UR5+0x3cd00], R13 ;  /* 0x03cd000d04007988 */ /* 0x000fe80008000405 */
[----:B------:R-:W-:Y:S04]  /*62df0*/  STS.U16 [R4+UR5+0x3dc00], R16 ;  /* 0x03dc001004007988 */ /* 0x000fe80008000405 */
[----:B------:R-:W-:Y:S04]  /*62e00*/  STS.U16 [R4+UR5+0x3dd00], R15 ;  /* 0x03dd000f04007988 */ /* 0x000fe80008000405 */
[----:B----4-:R-:W-:Y:S04]  /*62e10*/  STS.U16 [R4+UR5+0x3ec00], R29 ;  /* 0x03ec001d04007988 */ /* 0x010fe80008000405 */
[----:B---3--:R-:W-:Y:S04]  /*62e20*/  STS.U16 [R4+UR5+0x3ed00], R27 ;  /* 0x03ed001b04007988 */ /* 0x008fe80008000405 */
[----:B------:R1:W-:Y:S01]  /*62e30*/  STS.U16 [R4+UR5+0x3fc00], R26 ;  /* 0x03fc001a04007988 */ /* 0x0003e20008000405 */
[----:B0-----:R-:W-:-:S03]  /*62e40*/  LOP3.LUT R2, R2, 0x7f, RZ, 0xc0, !PT ;  /* 0x0000007f02027812 */ /* 0x001fc600078ec0ff */
[----:B-1----:R-:W3:Y:S04]  /*62e50*/  LDL.LU R4, [R1+0xd40] ;  /* 0x000d400001047983 */ /* 0x002ee80000300800 */
        /* <DEDUP_REMOVED lines=13> */
[----:B------:R-:W-:-:S03]  /*62f30*/  IMAD.SHL.U32 R2, R2, 0x2, RZ ;  /* 0x0000000202027824 */ /* 0x000fc600078e00ff */
[----:B------:R-:W3:Y:S04]  /*62f40*/  LDL.LU R0, [R1+0xbf0] ;  /* 0x000bf00001007983 */ /* 0x000ee80000300800 */
[----:B------:R-:W3:Y:S04]  /*62f50*/  LDL.LU R14, [R1+0xbec] ;  /* 0x000bec00010e7983 */ /* 0x000ee80000300800 */
[----:B------:R-:W3:Y:S04]  /*62f60*/  LDL.LU R7, [R1+0xbc0] ;  /* 0x000bc00001077983 */ /* 0x000ee80000300800 */
[----:B------:R-:W3:Y:S04]  /*62f70*/  LDL.LU R8, [R1+0xbbc] ;  /* 0x000bbc0001087983 */ /* 0x000ee80000300800 */
[----:B------:R-:W3:Y:S01]  /*62f80*/  LDL.LU R9, [R1+0xb90] ;  /* 0x000b900001097983 */ /* 0x000ee20000300800 */
[----:B------:R-:W-:-:S03]  /*62f90*/  LOP3.LUT R2, R2, 0x70, RZ, 0x3c, !PT ;  /* 0x0000007002027812 */ /* 0x000fc600078e3cff */
        /* <DEDUP_REMOVED lines=82> */
[----:B---3--:R-:W-:Y:S04]  /*634c0*/  STS.U16 [R2+UR5+0x1ff00], R25 ;  /* 0x01ff001902007988 */ /* 0x008fe80008000405 */
[----:B--2---:R0:W-:Y:S04]  /*634d0*/  STS.U16 [R2+UR5+0x11f00], R28 ;  /* 0x011f001c02007988 */ /* 0x0041e80008000405 */
[----:B0-----:R-:W2:Y:S04]  /*634e0*/  LDL.LU R28, [R1+0x2f28] ;  /* 0x002f2800011c7983 */ /* 0x001ea80000300800 */
[----:B------:R-:W3:Y:S04]  /*634f0*/  LDL.LU R25, [R1+0x760] ;  /* 0x0007600001197983 */ /* 0x000ee80000300800 */
[----:B--2---:R-:W-:Y:S04]  /*63500*/  STS.U16 [R2+UR5+0x12e00], R28 ;  /* 0x012e001c02007988 */ /* 0x004fe80008000405 */
[----:B---3--:R0:W-:Y:S04]  /*63510*/  STL [R1+0x2f24], R25 ;  /* 0x002f241901007387 */ /* 0x0081e80000100800 */
[----:B0-----:R-:W2:Y:S04]  /*63520*/  LDL.LU R25, [R1+0x764] ;  /* 0x0007640001197983 */ /* 0x001ea80000300800 */
[----:B------:R-:W3:Y:S04]  /*63530*/  LDL.LU R28, [R1+0x728] ;  /* 0x00072800011c7983 */ /* 0x000ee80000300800 */
[----:B------:R-:W-:Y:S04]  /*63540*/  STS.U16 [R2+UR5+0x12f00], R4 ;  /* 0x012f000402007988 */ /* 0x000fe80008000405 */
        /* <DEDUP_REMOVED lines=54> */
[----:B0-----:R-:W2:Y:S04]  /*638b0*/  LDL.LU R25, [R1+0x2f24] ;  /* 0x002f240001197983 */ /* 0x001ea80000300800 */
[----:B---3--:R-:W-:Y:S04]  /*638c0*/  STS.U16 [R2+UR5+0x21e00], R28 ;  /* 0x021e001c02007988 */ /* 0x008fe80008000405 */
[----:B----4-:R-:W-:Y:S04]  /*638d0*/  STS.U16 [R2+UR5+0x29e00], R0 ;  /* 0x029e000002007988 */ /* 0x010fe80008000405 */
        /* <DEDUP_REMOVED lines=22> */
[----:B------:R0:W-:Y:S04]  /*63a40*/  STS.U16 [R2+UR5+0x2fe00], R25 ;  /* 0x02fe001902007988 */ /* 0x0001e80008000405 */
[----:B------:R-:W2:Y:S04]  /*63a50*/  LDL.LU R23, [R1+0x2f4] ;  /* 0x0002f40001177983 */ /* 0x000ea80000300800 */
        /* <DEDUP_REMOVED lines=26> */
[----:B----4-:R-:W4:Y:S04]  /*63c00*/  LDL.LU R8, [R1+0xa0] ;  /* 0x0000a00001087983 */ /* 0x010f280000300800 */
        /* <DEDUP_REMOVED lines=11> */
[----:B------:R-:W4:Y:S04]  /*63cc0*/  LDL.LU R16, [R1+0xe00] ;  /* 0x000e000001107983 */ /* 0x000f280000300800 */
[----:B0-----:R-:W4:Y:S04]  /*63cd0*/  LDL.LU R15, [R1+0xdfc] ;  /* 0x000dfc00010f7983 */ /* 0x001f280000300800 */
[----:B--2---:R0:W-:Y:S04]  /*63ce0*/  STS.U16 [R2+UR5+0x30f00], R0 ;  /* 0x030f000002007988 */ /* 0x0041e80008000405 */
[----:B0-----:R-:W2:Y:S04]  /*63cf0*/  LDL.LU R0, [R1+0x2f1c] ;  /* 0x002f1c0001007983 */ /* 0x001ea80000300800 */
[----:B------:R-:W-:Y:S04]  /*63d00*/  STS.U16 [R2+UR5+0x31f00], R23 ;  /* 0x031f001702007988 */ /* 0x000fe80008000405 */
[----:B---3--:R-:W-:Y:S04]  /*63d10*/  STS.U16 [R2+UR5+0x32e00], R25 ;  /* 0x032e001902007988 */ /* 0x008fe80008000405 */
[----:B--2---:R0:W-:Y:S04]  /*63d20*/  STS.U16 [R2+UR5+0x31e00], R0 ;  /* 0x031e000002007988 */ /* 0x0041e80008000405 */
[----:B0-----:R-:W2:Y:S04]  /*63d30*/  LDL.LU R0, [R1+0x2f18] ;  /* 0x002f180001007983 */ /* 0x001ea80000300800 */
[----:B------:R-:W3:Y:S04]  /*63d40*/  LDL.LU R23, [R1+0x2f14] ;  /* 0x002f140001177983 */ /* 0x000ee80000300800 */
        /* <DEDUP_REMOVED lines=26> */
[----:B---3--:R-:W-:Y:S04]  /*63ef0*/  STS.U16 [R2+UR5+0x3ef00], R23 ;  /* 0x03ef001702007988 */ /* 0x008fe80008000405 */
[----:B--2---:R-:W-:Y:S04]  /*63f00*/  STS.U16 [R2+UR5+0x3ee00], R25 ;  /* 0x03ee001902007988 */ /* 0x004fe80008000405 */
[----:B0-----:R-:W2:Y:S01]  /*63f10*/  LDL R21, [R1+0x334] ;  /* 0x0003340001157983 */ /* 0x001ea20000100800 */
[----:B------:R-:W-:Y:S06]  /*63f20*/  BAR.SYNC.DEFER_BLOCKING 0x0 ;  /* 0x0000000000007b1d */ /* 0x000fec0000010000 */
[----:B------:R-:W-:Y:S04]  /*63f30*/  LDSM.16.M88.4 R4, [R0+UR6+0x4000] ;  /* 0x004000060004783b */ /* 0x000fe80008000200 */
[----:B------:R-:W-:Y:S04]  /*63f40*/  LDSM.16.M88.4 R16, [R0+UR6+0x8000] ;  /* 0x008000060010783b */ /* 0x000fe80008000200 */
[----:B------:R-:W-:Y:S04]  /*63f50*/  LDSM.16.M88.4 R8, [R0+UR6] ;  /* 0x000000060008783b */ /* 0x000fe80008000200 */
[----:B------:R-:W0:Y:S02]  /*63f60*/  LDSM.16.M88.4 R24, [R0+UR6+0xc000] ;  /* 0x00c000060018783b */ /* 0x000e240008000200 */
[----:B0-----:R-:W-:-:S02]  /*63f70*/  IMAD.MOV.U32 R29, RZ, RZ, R25 ;  /* 0x000000ffff1d7224 */ /* 0x001fc400078e0019 */
[----:B------:R-:W-:Y:S01]  /*63f80*/  IMAD.MOV.U32 R2, RZ, RZ, R27 ;  /* 0x000000ffff027224 */ /* 0x000fe200078e001b */
[----:B--2---:R-:W0:Y:S04]  /*63f90*/  LDSM.16.MT88.4 R12, [R21+0x40000] ;  /* 0x04000000150c783b */ /* 0x004e280000004200 */
[----:B------:R-:W-:Y:S04]  /*63fa0*/  STL [R1+0x450c], R21 ;  /* 0x00450c1501007387 */ /* 0x000fe80000100800 */
[----:B------:R-:W-:Y:S04]  /*63fb0*/  LDSM.16.M88.4 R20, [R0+UR6+0x30000] ;  /* 0x030000060014783b */ /* 0x000fe80008000200 */
[----:B0-----:R-:W-:Y:S04]  /*63fc0*/  STL [R1+0x4508], R15 ;  /* 0x0045080f01007387 */ /* 0x001fe80000100800 */
[----:B------:R-:W-:Y:S04]  /*63fd0*/  STL [R1+0x4500], R4 ;  /* 0x0045000401007387 */ /* 0x000fe80000100800 */
[----:B------:R-:W-:Y:S04]  /*63fe0*/  STL [R1+0x44fc], R5 ;  /* 0x0044fc0501007387 */ /* 0x000fe80000100800 */
[----:B------:R-:W-:Y:S04]  /*63ff0*/  STL [R1+0x4504], R16 ;  /* 0x0045041001007387 */ /* 0x000fe80000100800 */
[----:B------:R-:W-:Y:S04]  /*64000*/  STL [R1+0x44f8], R17 ;  /* 0x0044f81101007387 */ /* 0x000fe80000100800 */
[----:B------:R-:W-:Y:S04]  /*64010*/  STL.64 [R1+0x18], R10 ;  /* 0x0000180a01007387 */ /* 0x000fe80000100a00 */
[----:B------:R-:W-:Y:S04]  /*64020*/  STL [R1+0x44f4], R18 ;  /* 0x0044f41201007387 */ /* 0x000fe80000100800 */
[----:B------:R-:W-:Y:S04]  /*64030*/  STL.64 [R1+0x8], R6 ;  /* 0x0000080601007387 */ /* 0x000fe80000100a00 */
[----:B------:R-:W0:Y:S04]  /*64040*/  LDSM.16.M88.4 R4, [R0+UR6+0x10000] ;  /* 0x010000060004783b */ /* 0x000e280008000200 */
[----:B------:R-:W-:Y:S04]  /*64050*/  STL [R1+0x44f0], R19 ;  /* 0x0044f01301007387 */ /* 0x000fe80000100800 */
[----:B------:R-:W-:Y:S04]  /*64060*/  STL [R1+0x30], R24 ;  /* 0x0000301801007387 */ /* 0x000fe80000100800 */
[----:B------:R-:W-:Y:S04]  /*64070*/  STL [R1+0x38], R26 ;  /* 0x0000381a01007387 */ /* 0x000fe80000100800 */
[----:B------:R-:W-:Y:S04]  /*64080*/  STL [R1+0x44d4], R29 ;  /* 0x0044d41d01007387 */ /* 0x000fe80000100800 */
[----:B------:R-:W-:Y:S01]  /*64090*/  STL [R1+0x44d0], R2 ;  /* 0x0044d00201007387 */ /* 0x000fe20000100800 */
[----:B0-----:R-:W-:-:S03]  /*640a0*/  IMAD.MOV.U32 R28, RZ, RZ, R6 ;  /* 0x000000ffff1c7224 */ /* 0x001fc600078e0006 */
[----:B------:R-:W-:Y:S01]  /*640b0*/  STL.64 [R1+0x70], R4 ;  /* 0x0000700401007387 */ /* 0x000fe20000100a00 */
[----:B------:R-:W-:-:S03]  /*640c0*/  IMAD.MOV.U32 R3, RZ, RZ, R7 ;  /* 0x000000ffff037224 */ /* 0x000fc600078e0007 */
[----:B------:R-:W0:Y:S04]  /*640d0*/  LDSM.16.M88.4 R4, [R0+UR6+0x14000] ;  /* 0x014000060004783b */ /* 0x000e280008000200 */
[----:B------:R-:W-:Y:S04]  /*640e0*/  STL [R1+0x44d8], R3 ;  /* 0x0044d80301007387 */ /* 0x000fe80000100800 */
[----:B------:R1:W-:Y:S01]  /*640f0*/  STL [R1+0x4388], R28 ;  /* 0x0043881c01007387 */ /* 0x0003e20000100800 */
[----:B0-----:R-:W-:-:S03]  /*64100*/  IMAD.MOV.U32 R2, RZ, RZ, R4 ;  /* 0x000000ffff027224 */ /* 0x001fc600078e0004 */
[----:B------:R-:W-:Y:S01]  /*64110*/  STL.64 [R1+0x68], R6 ;  /* 0x0000680601007387 */ /* 0x000fe20000100a00 */
[----:B-1----:R-:W-:-:S03]  /*64120*/  IMAD.MOV.U32 R28, RZ, RZ, R5 ;  /* 0x000000ffff1c7224 */ /* 0x002fc600078e0005 */
[----:B------:R-:W0:Y:S04]  /*64130*/  LDSM.16.M88.4 R4, [R0+UR6+0x18000] ;  /* 0x018000060004783b */ /* 0x000e280008000200 */
[----:B------:R-:W-:Y:S04]  /*64140*/  STL [R1+0x44e0], R2 ;  /* 0x0044e00201007387 */ /* 0x000fe80000100800 */
[----:B------:R-:W-:Y:S01]  /*64150*/  STL [R1+0x44dc], R28 ;  /* 0x0044dc1c01007387 */ /* 0x000fe20000100800 */
[----:B0-----:R-:W-:-:S03]  /*64160*/  IMAD.MOV.U32 R3, RZ, RZ, R4 ;  /* 0x000000ffff037224 */ /* 0x001fc600078e0004 */
[----:B------:R-:W-:Y:S01]  /*64170*/  STL.64 [R1+0x98], R6 ;  /* 0x0000980601007387 */ /* 0x000fe20000100a00 */
[----:B------:R-:W-:-:S03]  /*64180*/  IMAD.MOV.U32 R29, RZ, RZ, R5 ;  /* 0x000000ffff1d7224 */ /* 0x000fc600078e0005 */
[----:B------:R-:W0:Y:S04]  /*64190*/  LDSM.16.M88.4 R4, [R0+UR6+0x1c000] ;  /* 0x01c000060004783b */ /* 0x000e280008000200 */
[----:B------:R-:W-:Y:S04]  /*641a0*/  STL [R1+0x44e8], R3 ;  /* 0x0044e80301007387 */ /* 0x000fe80000100800 */
[----:B------:R-:W-:Y:S04]  /*641b0*/  STL [R1+0x44e4], R29 ;  /* 0x0044e41d01007387 */ /* 0x000fe80000100800 */
[----:B0-----:R-:W-:Y:S01]  /*641c0*/  STL [R1+0xb4], R5 ;  /* 0x0000b40501007387 */ /* 0x001fe20000100800 */
[----:B------:R-:W-:-:S03]  /*641d0*/  IMAD.MOV.U32 R28, RZ, RZ, R4 ;  /* 0x000000ffff1c7224 */ /* 0x000fc600078e0004 */
[----:B------:R-:W-:Y:S04]  /*641e0*/  STL.64 [R1+0xb8], R6 ;  /* 0x0000b80601007387 */ /* 0x000fe80000100a00 */
[----:B------:R-:W0:Y:S04]  /*641f0*/  LDSM.16.M88.4 R4, [R0+UR6+0x20000] ;  /* 0x020000060004783b */ /* 0x000e280008000200 */
[----:B------:R-:W-:Y:S01]  /*64200*/  STL [R1+0x44ec], R28 ;  /* 0x0044ec1c01007387 */ /* 0x000fe20000100800 */
[----:B0-----:R-:W-:-:S03]  /*64210*/  IMAD.MOV.U32 R29, RZ, RZ, R4 ;  /* 0x000000ffff1d7224 */ /* 0x001fc600078e0004 */
[----:B------:R-:W-:Y:S01]  /*64220*/  STL.64 [R1+0xd8], R6 ;  /* 0x0000d80601007387 */ /* 0x000fe20000100a00 */
[----:B------:R-:W-:-:S03]  /*64230*/  IMAD.MOV.U32 R2, RZ, RZ, R5 ;  /* 0x000000ffff027224 */ /* 0x000fc600078e0005 */
[----:B------:R-:W0:Y:S04]  /*64240*/  LDSM.16.M88.4 R4, [R0+UR6+0x24000] ;  /* 0x024000060004783b */ /* 0x000e280008000200 */
[----:B0-----:R-:W-:Y:S01]  /*64250*/  STL [R1+0x100], R4 ;  /* 0x0001000401007387 */ /* 0x001fe20000100800 */
[----:B------:R-:W-:-:S03]  /*64260*/  IMAD.MOV.U32 R3, RZ, RZ, R5 ;  /* 0x000000ffff037224 */ /* 0x000fc600078e0005 */
[----:B------:R-:W-:Y:S04]  /*64270*/  STL.64 [R1+0x108], R6 ;  /* 0x0001080601007387 */ /* 0x000fe80000100a00 */
[----:B------:R-:W0:Y:S02]  /*64280*/  LDSM.16.M88.4 R4, [R0+UR6+0x28000] ;  /* 0x028000060004783b */ /* 0x000e240008000200 */
[----:B0-----:R-:W-:Y:S02]  /*64290*/  IMAD.MOV.U32 R19, RZ, RZ, R4 ;  /* 0x000000ffff137224 */ /* 0x001fe400078e0004 */
[----:B------:R-:W-:Y:S01]  /*642a0*/  STL.64 [R1+0x138], R6 ;  /* 0x0001380601007387 */ /* 0x000fe20000100a00 */
[----:B------:R-:W-:-:S03]  /*642b0*/  IMAD.MOV.U32 R28, RZ, RZ, R5 ;  /* 0x000000ffff1c7224 */ /* 0x000fc600078e0005 */
[----:B------:R-:W0:Y:S04]  /*642c0*/  LDSM.16.M88.4 R4, [R0+UR6+0x2c000] ;  /* 0x02c000060004783b */ /* 0x000e280008000200 */
[----:B0-----:R0:W-:Y:S01]  /*642d0*/  STL.64 [R1+0x168], R6 ;  /* 0x0001680601007387 */ /* 0x0011e20000100a00 */
[----:B------:R-:W-:Y:S02]  /*642e0*/  IMAD.MOV.U32 R17, RZ, RZ, R4 ;  /* 0x000000ffff117224 */ /* 0x000fe400078e0004 */
[----:B------:R-:W-:Y:S01]  /*642f0*/  IMAD.MOV.U32 R18, RZ, RZ, R5 ;  /* 0x000000ffff127224 */ /* 0x000fe200078e0005 */
[----:B------:R-:W2:Y:S04]  /*64300*/  LDL.LU.64 R24, [R1+0x6b0] ;  /* 0x0006b00001187983 */ /* 0x000ea80000300a00 */
[----:B------:R-:W2:Y:S01]  /*64310*/  LDL.LU.64 R26, [R1+0x6b8] ;  /* 0x0006b800011a7983 */ /* 0x000ea20000300a00 */
[----:B0-----:R-:W-:-:S03]  /*64320*/  IMAD.MOV.U32 R7, RZ, RZ, R20 ;  /* 0x000000ffff077224 */ /* 0x001fc600078e0014 */
[----:B------:R-:W-:Y:S01]  /*64330*/  STL.64 [R1+0x198], R22 ;  /* 0x0001981601007387 */ /* 0x000fe20000100a00 */
[----:B------:R-:W-:-:S03]  /*64340*/  IMAD.MOV.U32 R6, RZ, RZ, R21 ;  /* 0x000000ffff067224 */ /* 0x000fc600078e0015 */
[----:B------:R-:W0:Y:S02]  /*64350*/  LDSM.16.M88.4 R20, [R0+UR6+0x34000] ;  /* 0x034000060014783b */ /* 0x000e240008000200 */
[----:B0-----:R-:W-:Y:S02]  /*64360*/  IMAD.MOV.U32 R11, RZ, RZ, R20 ;  /* 0x000000ffff0b7224 */ /* 0x001fe400078e0014 */
[----:B------:R-:W-:Y:S01]  /*64370*/  STL.64 [R1+0x1b8], R22 ;  /* 0x0001b81601007387 */ /* 0x000fe20000100a00 */
[----:B------:R-:W-:-:S03]  /*64380*/  IMAD.MOV.U32 R10, RZ, RZ, R21 ;  /* 0x000000ffff0a7224 */ /* 0x000fc600078e0015 */
[----:B------:R-:W0:Y:S02]  /*64390*/  LDSM.16.M88.4 R20, [R0+UR6+0x38000] ;  /* 0x038000060014783b */ /* 0x000e240008000200 */
[----:B0-----:R-:W-:Y:S02]  /*643a0*/  IMAD.MOV.U32 R4, RZ, RZ, R20 ;  /* 0x000000ffff047224 */ /* 0x001fe400078e0014 */
[----:B------:R-:W-:Y:S01]  /*643b0*/  STL.64 [R1+0x1e8], R22 ;  /* 0x0001e81601007387 */ /* 0x000fe20000100a00 */
[----:B------:R-:W-:-:S03]  /*643c0*/  IMAD.MOV.U32 R5, RZ, RZ, R21 ;  /* 0x000000ffff057224 */ /* 0x000fc600078e0015 */
[----:B------:R-:W0:Y:S04]  /*643d0*/  LDSM.16.M88.4 R20, [R0+UR6+0x3c000] ;  /* 0x03c000060014783b */ /* 0x000e280008000200 */
[----:B0-----:R-:W-:Y:S01]  /*643e0*/  STL.64 [R1+0x1f8], R22 ;  /* 0x0001f81601007387 */ /* 0x001fe20000100a00 */
[----:B------:R-:W-:Y:S02]  /*643f0*/  IMAD.MOV.U32 R16, RZ, RZ, R21 ;  /* 0x000000ffff107224 */ /* 0x000fe400078e0015 */
[----:B------:R-:W-:Y:S01]  /*64400*/  IMAD.MOV.U32 R15, RZ, RZ, R20 ;  /* 0x000000ffff0f7224 */ /* 0x000fe200078e0014 */
[----:B------:R-:W3:Y:S04]  /*64410*/  LDL.LU R21, [R1+0x450c] ;  /* 0x00450c0001157983 */ /* 0x000ee80000300800 */
[----:B---3--:R-:W0:Y:S04]  /*64420*/  LDSM.16.MT88.4 R20, [R21+0x40200] ;  /* 0x040200001514783b */ /* 0x008e280000004200 */
[----:B0-----:R-:W-:Y:S04]  /*64430*/  STL.64 [R1+0x43a8], R22 ;  /* 0x0043a81601007387 */ /* 0x001fe80000100a00 */
[----:B------:R0:W-:Y:S02]  /*64440*/  STL.64 [R1+0x43a0], R20 ;  /* 0x0043a01401007387 */ /* 0x0001e40000100a00 */
[----:B0-----:R-:W-:-:S02]  /*64450*/  IMAD.MOV.U32 R20, RZ, RZ, R15 ;  /* 0x000000ffff147224 */ /* 0x001fc400078e000f */
[----:B------:R-:W2:Y:S01]  /*64460*/  LDL.LU R15, [R1+0x4508] ;  /* 0x00450800010f7983 */ /* 0x000ea20000300800 */
[----:B------:R-:W-:-:S03]  /*64470*/  IMAD.MOV.U32 R21, RZ, RZ, R16 ;  /* 0x000000ffff157224 */ /* 0x000fc600078e0010 */
[----:B------:R-:W3:Y:S04]  /*64480*/  LDL.LU R16, [R1+0x4504] ;  /* 0x0045040001107983 */ /* 0x000ee80000300800 */
[----:B------:R0:W-:Y:S02]  /*64490*/  STL.64 [R1+0x43c0], R20 ;  /* 0x0043c01401007387 */ /* 0x0001e40000100a00 */
[----:B0-----:R-:W-:Y:S02]  /*644a0*/  IMAD.MOV.U32 R20, RZ, RZ, R4 ;  /* 0x000000ffff147224 */ /* 0x001fe400078e0004 */
[----:B------:R-:W-:Y:S01]  /*644b0*/  IMAD.MOV.U32 R21, RZ, RZ, R5 ;  /* 0x000000ffff157224 */ /* 0x000fe200078e0005 */
[----:B------:R-:W4:Y:S04]  /*644c0*/  LDL.LU R4, [R1+0x4500] ;  /* 0x0045000001047983 */ /* 0x000f280000300800 */
[----:B------:R-:W4:Y:S04]  /*644d0*/  LDL.LU R5, [R1+0x44fc] ;  /* 0x0044fc0001057983 */ /* 0x000f280000300800 */
[----:B------:R0:W-:Y:S02]  /*644e0*/  STL.64 [R1+0x43d0], R20 ;  /* 0x0043d01401007387 */ /* 0x0001e40000100a00 */
[----:B0-----:R-:W-:-:S02]  /*644f0*/  IMAD.MOV.U32 R20, RZ, RZ, R11 ;  /* 0x000000ffff147224 */ /* 0x001fc400078e000b */
[----:B------:R-:W-:-:S05]  /*64500*/  IMAD.MOV.U32 R21, RZ, RZ, R10 ;  /* 0x000000ffff157224 */ /* 0x000fca00078e000a */
[----:B------:R0:W-:Y:S02]  /*64510*/  STL.64 [R1+0x43e8], R20 ;  /* 0x0043e81401007387 */ /* 0x0001e40000100a00 */
[----:B0-----:R-:W-:Y:S02]  /*64520*/  IMAD.MOV.U32 R20, RZ, RZ, R7 ;  /* 0x000000ffff147224 */ /* 0x001fe400078e0007 */
[----:B------:R-:W-:Y:S01]  /*64530*/  IMAD.MOV.U32 R21, RZ, RZ, R6 ;  /* 0x000000ffff157224 */ /* 0x000fe200078e0006 */
[C---:B--2---:R-:W-:Y:S01]  /*64540*/  HMMA.16816.F32.BF16 R24, R12.reuse, R8, R24 ;  /* 0x000000080c18723c */ /* 0x044fe20000041818 */
[----:B------:R-:W3:Y:S04]  /*64550*/  LDL.LU.64 R8, [R1+0x690] ;  /* 0x0006900001087983 */ /* 0x000ee80000300a00 */
[----:B------:R-:W3:Y:S04]  /*64560*/  LDL.LU.64 R10, [R1+0x698] ;  /* 0x00069800010a7983 */ /* 0x000ee80000300a00 */
[----:B------:R0:W-:Y:S04]  /*64570*/  STL.64 [R1+0x4400], R20 ;  /* 0x0044001401007387 */ /* 0x0001e80000100a00 */
[----:B0-----:R-:W4:Y:S04]  /*64580*/  LDL.LU.64 R20, [R1+0x6a0] ;  /* 0x0006a00001147983 */ /* 0x001f280000300a00 */
[----:B------:R-:W4:Y:S04]  /*64590*/  LDL.LU.64 R22, [R1+0x6a8] ;  /* 0x0006a80001167983 */ /* 0x000f280000300a00 */
[----:B------:R-:W-:Y:S04]  /*645a0*/  STL.64 [R1+0x43b8], R26 ;  /* 0x0043b81a01007387 */ /* 0x000fe80000100a00 */
[----:B------:R-:W-:Y:S01]  /*645b0*/  STL.64 [R1+0x43b0], R24 ;  /* 0x0043b01801007387 */ /* 0x000fe20000100a00 */
[----:B----4-:R-:W-:Y:S01]  /*645c0*/  HMMA.16816.F32.BF16 R4, R12, R4, R20 ;  /* 0x000000040c04723c */ /* 0x010fe20000041814 */
[----:B------:R-:W-:-:S02]  /*645d0*/  IMAD.MOV.U32 R20, RZ, RZ, R17 ;  /* 0x000000ffff147224 */ /* 0x000fc400078e0011 */
[----:B------:R-:W-:Y:S01]  /*645e0*/  IMAD.MOV.U32 R21, RZ, RZ, R18 ;  /* 0x000000ffff157224 */ /* 0x000fe200078e0012 */
[----:B------:R-:W3:Y:S04]  /*645f0*/  LDL.LU R17, [R1+0x44f8] ;  /* 0x0044f80001117983 */ /* 0x000ee80000300800 */
[----:B------:R-:W2:Y:S04]  /*64600*/  LDL.LU R18, [R1+0x44f4] ;  /* 0x0044f40001127983 */ /* 0x000ea80000300800 */
[----:B------:R0:W-:Y:S02]  /*64610*/  STL.64 [R1+0x4418], R20 ;  /* 0x0044181401007387 */ /* 0x0001e40000100a00 */
[----:B0-----:R-:W-:-:S02]  /*64620*/  IMAD.MOV.U32 R20, RZ, RZ, R19 ;  /* 0x000000ffff147224 */ /* 0x001fc400078e0013 */
[----:B------:R-:W-:Y:S01]  /*64630*/  IMAD.MOV.U32 R21, RZ, RZ, R28 ;  /* 0x000000ffff157224 */ /* 0x000fe200078e001c */
[----:B------:R-:W2:Y:S04]  /*64640*/  LDL.LU R19, [R1+0x44f0] ;  /* 0x0044f00001137983 */ /* 0x000ea80000300800 */
[----:B------:R-:W4:Y:S04]  /*64650*/  LDL.LU R28, [R1+0x44ec] ;  /* 0x0044ec00011c7983 */ /* 0x000f280000300800 */
[----:B------:R-:W-:Y:S04]  /*64660*/  STL.64 [R1+0x4430], R20 ;  /* 0x0044301401007387 */ /* 0x000fe80000100a00 */
[----:B------:R0:W-:Y:S04]  /*64670*/  STL.64 [R1+0x4398], R6 ;  /* 0x0043980601007387 */ /* 0x0001e80000100a00 */
[----:B------:R-:W-:Y:S04]  /*64680*/  STL.64 [R1+0x4390], R4 ;  /* 0x0043900401007387 */ /* 0x000fe80000100a00 */
[----:B0-----:R-:W2:Y:S04]  /*64690*/  LDL.LU R6, [R1+0x18] ;  /* 0x0000180001067983 */ /* 0x001ea80000300800 */
[----:B------:R-:W2:Y:S01]  /*646a0*/  LDL.LU R7, [R1+0x1c] ;  /* 0x00001c0001077983 */ /* 0x000ea20000300800 */
[----:B------:R-:W-:Y:S01]  /*646b0*/  IMAD.MOV.U32 R21, RZ, RZ, R3 ;  /* 0x000000ffff157224 */ /* 0x000fe200078e0003 */
[----:B---3--:R-:W-:Y:S02]  /*646c0*/  HMMA.16816.F32.BF16 R8, R12, R16, R8 ;  /* 0x000000100c08723c */ /* 0x008fe40000041808 */
[----:B--2---:R-:W-:Y:S04]  /*646d0*/  STL.64 [R1+0x43c8], R6 ;  /* 0x0043c80601007387 */ /* 0x004fe80000100a00 */
[----:B------:R-:W-:Y:S04]  /*646e0*/  STL.64 [R1+0x44c8], R18 ;  /* 0x0044c81201007387 */ /* 0x000fe80000100a00 */
[----:B------:R-:W2:Y:S04]  /*646f0*/  LDL.LU R20, [R1+0x100] ;  /* 0x0001000001147983 */ /* 0x000ea80000300800 */
[----:B------:R-:W3:Y:S04]  /*64700*/  LDL.LU R3, [R1+0x44e8] ;  /* 0x0044e80001037983 */ /* 0x000ee80000300800 */
[----:B--2---:R0:W-:Y:S02]  /*64710*/  STL.64 [R1+0x4448], R20 ;  /* 0x0044481401007387 */ /* 0x0041e40000100a00 */
[----:B0-----:R-:W-:-:S02]  /*64720*/  IMAD.MOV.U32 R20, RZ, RZ, R29 ;  /* 0x000000ffff147224 */ /* 0x001fc400078e001d */
[----:B------:R-:W-:Y:S01]  /*64730*/  IMAD.MOV.U32 R21, RZ, RZ, R2 ;  /* 0x000000ffff157224 */ /* 0x000fe200078e0002 */
[----:B------:R-:W2:Y:S04]  /*64740*/  LDL.LU R29, [R1+0x44e4] ;  /* 0x0044e400011d7983 */ /* 0x000ea80000300800 */
[----:B------:R-:W2:Y:S04]  /*64750*/  LDL.LU R2, [R1+0x44e0] ;  /* 0x0044e00001027983 */ /* 0x000ea80000300800 */
[----:B------:R4:W-:Y:S02]  /*64760*/  STL.64 [R1+0x4460], R20 ;  /* 0x0044601401007387 */ /* 0x0009e40000100a00 */
[----:B----4-:R-:W-:-:S02]  /*64770*/  IMAD.MOV.U32 R20, RZ, RZ, R28 ;  /* 0x000000ffff147224 */ /* 0x010fc400078e001c */
[----:B------:R-:W4:Y:S04]  /*64780*/  LDL.LU R28, [R1+0x44dc] ;  /* 0x0044dc00011c7983 */ /* 0x000f280000300800 */
[----:B------:R-:W2:Y:S04]  /*64790*/  LDL.LU R21, [R1+0xb4] ;  /* 0x0000b40001157983 */ /* 0x000ea80000300800 */
[----:B--2---:R3:W-:Y:S02]  /*647a0*/  STL.64 [R1+0x4478], R20 ;  /* 0x0044781401007387 */ /* 0x0047e40000100a00 */
[----:B---3--:R-:W-:-:S02]  /*647b0*/  IMAD.MOV.U32 R20, RZ, RZ, R3 ;  /* 0x000000ffff147224 */ /* 0x008fc400078e0003 */
[----:B------:R-:W-:Y:S01]  /*647c0*/  IMAD.MOV.U32 R21, RZ, RZ, R29 ;  /* 0x000000ffff157224 */ /* 0x000fe200078e001d */
[----:B------:R-:W2:Y:S04]  /*647d0*/  LDL.LU R3, [R1+0x44d8] ;  /* 0x0044d80001037983 */ /* 0x000ea80000300800 */
[----:B------:R-:W3:Y:S04]  /*647e0*/  LDL.LU R29, [R1+0x44d4] ;  /* 0x0044d400011d7983 */ /* 0x000ee80000300800 */
[----:B------:R0:W-:Y:S02]  /*647f0*/  STL.64 [R1+0x4490], R20 ;  /* 0x0044901401007387 */ /* 0x0001e40000100a00 */
[----:B0-----:R-:W-:-:S02]  /*64800*/  IMAD.MOV.U32 R20, RZ, RZ, R2 ;  /* 0x000000ffff147224 */ /* 0x001fc400078e0002 */
[----:B----4-:R-:W-:Y:S01]  /*64810*/  IMAD.MOV.U32 R21, RZ, RZ, R28 ;  /* 0x000000ffff157224 */ /* 0x010fe200078e001c */
[----:B------:R-:W4:Y:S04]  /*64820*/  LDL.LU R2, [R1+0x44d0] ;  /* 0x0044d00001027983 */ /* 0x000f280000300800 */
[----:B------:R0:W-:Y:S04]  /*64830*/  STL.64 [R1+0x44a8], R20 ;  /* 0x0044a81401007387 */ /* 0x0001e80000100a00 */
[----:B0-----:R-:W2:Y:S04]  /*64840*/  LDL.LU R20, [R1+0x70] ;  /* 0x0000700001147983 */ /* 0x001ea80000300800 */
[----:B------:R-:W2:Y:S04]  /*64850*/  LDL.LU R21, [R1+0x74] ;  /* 0x0000740001157983 */ /* 0x000ea80000300800 */
[----:B--2---:R0:W-:Y:S04]  /*64860*/  STL.64 [R1+0x44c0], R20 ;  /* 0x0044c01401007387 */ /* 0x0041e80000100a00 */
[----:B0-----:R-:W2:Y:S01]  /*64870*/  LDL.LU R20, [R1+0x30] ;  /* 0x0000300001147983 */ /* 0x001ea20000300800 */
[----:B---3--:R-:W-:-:S03]  /*64880*/  IMAD.MOV.U32 R21, RZ, RZ, R29 ;  /* 0x000000ffff157224 */ /* 0x008fc600078e001d */
[----:B------:R-:W2:Y:S04]  /*64890*/  LDL.LU.64 R16, [R1+0x680] ;  /* 0x0006800001107983 */ /* 0x000ea80000300a00 */
[----:B------:R-:W2:Y:S04]  /*648a0*/  LDL.LU.64 R18, [R1+0x688] ;  /* 0x0006880001127983 */ /* 0x000ea80000300a00 */
[----:B------:R-:W-:Y:S04]  /*648b0*/  STL.64 [R1+0x43e0], R10 ;  /* 0x0043e00a01007387 */ /* 0x000fe80000100a00 */
[----:B------:R0:W-:Y:S04]  /*648c0*/  STL.64 [R1+0x43d8], R8 ;  /* 0x0043d80801007387 */ /* 0x0001e80000100a00 */
[----:B0-----:R-:W3:Y:S04]  /*648d0*/  LDL.LU.64 R8, [R1+0x1a0] ;  /* 0x0001a00001087983 */ /* 0x001ee80000300a00 */
[----:B------:R-:W2:Y:S04]  /*648e0*/  LDL.LU.64 R10, [R1+0x1a8] ;  /* 0x0001a800010a7983 */ /* 0x000ea80000300a00 */
[----:B--2---:R-:W-:Y:S04]  /*648f0*/  STL.64 [R1+0x43f8], R10 ;  /* 0x0043f80a01007387 */ /* 0x004fe80000100a00 */
[----:B---3--:R0:W-:Y:S04]  /*64900*/  STL.64 [R1+0x43f0], R8 ;  /* 0x0043f00801007387 */ /* 0x0081e80000100a00 */
[----:B0-----:R-:W2:Y:S04]  /*64910*/  LDL.LU.64 R8, [R1+0x180] ;  /* 0x0001800001087983 */ /* 0x001ea80000300a00 */
[----:B------:R-:W3:Y:S04]  /*64920*/  LDL.LU.64 R10, [R1+0x188] ;  /* 0x00018800010a7983 */ /* 0x000ee80000300a00 */
[----:B---3--:R-:W-:Y:S04]  /*64930*/  STL.64 [R1+0x4410], R10 ;  /* 0x0044100a01007387 */ /* 0x008fe80000100a00 */
[----:B--2---:R0:W-:Y:S04]  /*64940*/  STL.64 [R1+0x4408], R8 ;  /* 0x0044080801007387 */ /* 0x0041e80000100a00 */
        /* <DEDUP_REMOVED lines=21> */
[----:B------:R-:W3:Y:S01]  /*64aa0*/  LDL.LU.64 R10, [R1+0x658] ;  /* 0x00065800010a7983 */ /* 0x000ee20000300a00 */
[----:B------:R-:W-:Y:S03]  /*64ab0*/  HMMA.16816.F32.BF16 R20, R12, R20, R16 ;  /* 0x000000140c14723c */ /* 0x000fe60000041810 */
[----:B---3--:R-:W-:Y:S04]  /*64ac0*/  STL.64 [R1+0x44a0], R10 ;  /* 0x0044a00a01007387 */ /* 0x008fe80000100a00 */
[----:B--2---:R0:W-:Y:S04]  /*64ad0*/  STL.64 [R1+0x4498], R8 ;  /* 0x0044980801007387 */ /* 0x0041e80000100a00 */
[----:B0-----:R-:W2:Y:S04]  /*64ae0*/  LDL.LU.64 R8, [R1+0x660] ;  /* 0x0006600001087983 */ /* 0x001ea80000300a00 */
[----:B------:R-:W3:Y:S04]  /*64af0*/  LDL.LU.64 R10, [R1+0x668] ;  /* 0x00066800010a7983 */ /* 0x000ee80000300a00 */
[----:B------:R-:W-:-:S02]  /*64b00*/  IMAD.MOV.U32 R28, RZ, RZ, R20 ;  /* 0x000000ffff1c7224 */ /* 0x000fc400078e0014 */
[----:B------:R-:W-:Y:S01]  /*64b10*/  IMAD.MOV.U32 R29, RZ, RZ, R21 ;  /* 0x000000ffff1d7224 */ /* 0x000fe200078e0015 */
[----:B---3--:R-:W-:Y:S04]  /*64b20*/  STL.64 [R1+0x44b8], R10 ;  /* 0x0044b80a01007387 */ /* 0x008fe80000100a00 */
[----:B--2---:R0:W-:Y:S04]  /*64b30*/  STL.64 [R1+0x44b0], R8 ;  /* 0x0044b00801007387 */ /* 0x0041e80000100a00 */
[----:B0-----:R-:W2:Y:S04]  /*64b40*/  LDL.LU.64 R8, [R1+0x670] ;  /* 0x0006700001087983 */ /* 0x001ea80000300a00 */
[----:B------:R-:W2:Y:S04]  /*64b50*/  LDL.LU.64 R10, [R1+0x678] ;  /* 0x00067800010a7983 */ /* 0x000ea80000300a00 */
[----:B------:R-:W3:Y:S04]  /*64b60*/  LDL.LU.64 R4, [R1+0x1c0] ;  /* 0x0001c00001047983 */ /* 0x000ee80000300a00 */
[----:B------:R-:W3:Y:S04]  /*64b70*/  LDL.LU.64 R6, [R1+0x1c8] ;  /* 0x0001c80001067983 */ /* 0x000ee80000300a00 */
[----:B------:R-:W2:Y:S04]  /*64b80*/  LDL.LU.64 R24, [R1+0x170] ;  /* 0x0001700001187983 */ /* 0x000ea80000300a00 */
[----:B------:R-:W2:Y:S04]  /*64b90*/  LDL.LU.64 R26, [R1+0x178] ;  /* 0x00017800011a7983 */ /* 0x000ea80000300a00 */
[----:B------:R-:W2:Y:S01]  /*64ba0*/  LDL.LU.64 R18, [R1+0x44c8] ;  /* 0x0044c80001127983 */ /* 0x000ea20000300a00 */
[----:B------:R-:W-:-:S02]  /*64bb0*/  IMAD.MOV.U32 R17, RZ, RZ, R22 ;  /* 0x000000ffff117224 */ /* 0x000fc400078e0016 */
[----:B------:R-:W-:Y:S01]  /*64bc0*/  IMAD.MOV.U32 R16, RZ, RZ, R23 ;  /* 0x000000ffff107224 */ /* 0x000fe200078e0017 */
[----:B------:R-:W2:Y:S02]  /*64bd0*/  LDL.LU.64 R20, [R1+0x44c0] ;  /* 0x0044c00001147983 */ /* 0x000ea40000300a00 */
[----:B--2---:R-:W-:Y:S02]  /*64be0*/  HMMA.16816.F32.BF16 R20, R12, R20, R8 ;  /* 0x000000140c14723c */ /* 0x004fe40000041808 */
[----:B------:R-:W2:Y:S04]  /*64bf0*/  LDL.LU.64 R10, [R1+0x44b8] ;  /* 0x0044b800010a7983 */ /* 0x000ea80000300a00 */
[----:B------:R-:W2:-:S13]  /*64c00*/  LDL.LU.64 R8, [R1+0x44b0] ;  /* 0x0044b00001087983 */ /* 0x000e9a0000300a00 */
[----:B------:R0:W-:Y:S04]  /*64c10*/  STL.64 [R1+0x50], R20 ;  /* 0x0000501401007387 */ /* 0x0001e80000100a00 */
[----:B------:R2:W-:Y:S04]  /*64c20*/  STL.64 [R1+0x58], R22 ;  /* 0x0000581601007387 */ /* 0x0005e80000100a00 */
[----:B0-----:R-:W2:Y:S02]  /*64c30*/  LDL.LU.64 R20, [R1+0x44a8] ;  /* 0x0044a80001147983 */ /* 0x001ea40000300a00 */
        /* <DEDUP_REMOVED lines=53> */
[----:B0-----:R-:W3:Y:S02]  /*64f90*/  LDL.LU.64 R20, [R1+0x43d0] ;  /* 0x0043d00001147983 */ /* 0x001ee40000300a00 */
[----:B---3--:R-:W-:Y:S02]  /*64fa0*/  HMMA.16816.F32.BF16 R20, R12, R20, R4 ;  /* 0x000000140c14723c */ /* 0x008fe40000041804 */
[----:B------:R-:W3:-:S15]  /*64fb0*/  LDL.LU.64 R6, [R1+0x43c8] ;  /* 0x0043c80001067983 */ /* 0x000ede0000300a00 */
[----:B------:R-:W-:Y:S02]  /*64fc0*/  NOP ;  /* 0x0000000000007918 */ /* 0x000fe40000000000 */
[----:B------:R0:W-:Y:S04]  /*64fd0*/  STL.64 [R1+0x1d0], R20 ;  /* 0x0001d01401007387 */ /* 0x0001e80000100a00 */
[----:B------:R1:W-:Y:S04]  /*64fe0*/  STL.64 [R1+0x1d8], R22 ;  /* 0x0001d81601007387 */ /* 0x0003e80000100a00 */
[----:B0-----:R-:W2:Y:S02]  /*64ff0*/  LDL.LU.64 R20, [R1+0x43c0] ;  /* 0x0043c00001147983 */ /* 0x001ea40000300a00 */
[----:B--2---:R-:W-:Y:S02]  /*65000*/  HMMA.16816.F32.BF16 R12, R12, R20, R24 ;  /* 0x000000140c0c723c */ /* 0x004fe40000041818 */
[----:B------:R-:W3:Y:S04]  /*65010*/  LDL.LU.64 R26, [R1+0x43b8] ;  /* 0x0043b800011a7983 */ /* 0x000ee80000300a00 */
[----:B------:R-:W3:Y:S04]  /*65020*/  LDL.LU.64 R24, [R1+0x43b0] ;  /* 0x0043b00001187983 */ /* 0x000ee80000300a00 */
[----:B-1----:R-:W3:Y:S04]  /*65030*/  LDL.LU.64 R22, [R1+0x43a8] ;  /* 0x0043a80001167983 */ /* 0x002ee80000300a00 */
[----:B------:R-:W3:Y:S05]  /*65040*/  LDL.LU.64 R20, [R1+0x43a0] ;  /* 0x0043a00001147983 */ /* 0x000eea0000300a00 */
[----:B------:R-:W-:Y:S04]  /*65050*/  STL.64 [R1+0x1c0], R12 ;  /* 0x0001c00c01007387 */ /* 0x000fe80000100a00 */
[----:B------:R0:W-:Y:S04]  /*65060*/  STL.64 [R1+0x1c8], R14 ;  /* 0x0001c80e01007387 */ /* 0x0001e80000100a00 */
[----:B0-----:R-:W2:Y:S01]  /*65070*/  LDL R15, [R1+0x334] ;  /* 0x00033400010f7983 */ /* 0x001ea20000100800 */
[----:B---3--:R-:W-:Y:S03]  /*65080*/  HMMA.16816.F32.BF16 R24, R20, R6, R24 ;  /* 0x000000061418723c */ /* 0x008fe60000041818 */
[----:B------:R-:W3:Y:S04]  /*65090*/  LDL.LU.64 R6, [R1+0x4398] ;  /* 0x0043980001067983 */ /* 0x000ee80000300a00 */
[----:B------:R-:W3:-:S12]  /*650a0*/  LDL.LU.64 R4, [R1+0x4390] ;  /* 0x0043900001047983 */ /* 0x000ed80000300a00 */
[----:B------:R-:W-:Y:S04]  /*650b0*/  STL [R1+0x4294], R24 ;  /* 0x0042941801007387 */ /* 0x000fe80000100800 */
[----:B------:R-:W-:Y:S04]  /*650c0*/  STL [R1+0x4290], R25 ;  /* 0x0042901901007387 */ /* 0x000fe80000100800 */
[----:B------:R0:W-:Y:S04]  /*650d0*/  STL [R1+0x428c], R26 ;  /* 0x00428c1a01007387 */ /* 0x0001e80000100800 */
[----:B------:R1:W-:Y:S04]  /*650e0*/  STL [R1+0x4288], R27 ;  /* 0x0042881b01007387 */ /* 0x0003e80000100800 */
[----:B0-----:R-:W3:Y:S04]  /*650f0*/  LDL.LU R26, [R1+0x8] ;  /* 0x00000800011a7983 */ /* 0x001ee80000300800 */
[----:B-1----:R-:W3:Y:S01]  /*65100*/  LDL.LU R27, [R1+0xc] ;  /* 0x00000c00011b7983 */ /* 0x002ee20000300800 */
[C---:B------:R-:W-:Y:S08]  /*65110*/  HMMA.16816.F32.BF16 R8, R20.reuse, R18, R8 ;  /* 0x000000121408723c */ /* 0x040ff00000041808 */
[----:B---3--:R-:W-:Y:S01]  /*65120*/  HMMA.16816.F32.BF16 R24, R20, R26, R4 ;  /* 0x0000001a1418723c */ /* 0x008fe20000041804 */
[----:B------:R-:W3:Y:S01]  /*65130*/  LDL.LU R6, [R1+0x38] ;  /* 0x0000380001067983 */ /* 0x000ee20000300800 */
[----:B----4-:R-:W-:Y:S01]  /*65140*/  IMAD.MOV.U32 R7, RZ, RZ, R2 ;  /* 0x000000ffff077224 */ /* 0x010fe200078e0002 */
[----:B------:R-:W-:-:S15]  /*65150*/  LOP3.LUT R2, R0, 0x40, RZ, 0x3c, !PT ;  /* 0x0000004000027812 */ /* 0x000fde00078e3cff */
[----:B------:R-:W-:Y:S01]  /*65160*/  NOP ;  /* 0x0000000000007918 */ /* 0x000fe20000000000 */
[----:B------:R-:W-:Y:S04]  /*65170*/  STL.64 [R1+0x170], R24 ;  /* 0x0001701801007387 */ /* 0x000fe80000100a00 */
[----:B------:R0:W-:Y:S04]  /*65180*/  STL.64 [R1+0x178], R26 ;  /* 0x0001781a01007387 */ /* 0x0001e80000100a00 */
[----:B------:R-:W-:Y:S04]  /*65190*/  STL [R1+0x4118], R0 ;  /* 0x0041180001007387 */ /* 0x000fe80000100800 */
[----:B------:R1:W-:Y:S01]  /*651a0*/  STL [R1+0x144], R9 ;  /* 0x0001440901007387 */ /* 0x0003e20000100800 */
[----:B0-----:R-:W-:-:S03]  /*651b0*/  IMAD.MOV.U32 R27, RZ, RZ, R8 ;  /* 0x000000ffff1b7224 */ /* 0x001fc600078e0008 */
[----:B------:R0:W-:Y:S01]  /*651c0*/  STL.64 [R1+0x148], R10 ;  /* 0x0001480a01007387 */ /* 0x0001e20000100a00 */
[----:B------:R-:W-:-:S03]  /*651d0*/  IMAD.MOV.U32 R8, RZ, RZ, R28 ;  /* 0x000000ffff087224 */ /* 0x000fc600078e001c */
[----:B------:R-:W4:Y:S01]  /*651e0*/  LDL.LU R28, [R1+0x4388] ;  /* 0x00438800011c7983 */ /* 0x000f220000300800 */
[----:B-1----:R-:W-:-:S03]  /*651f0*/  IMAD.MOV.U32 R9, RZ, RZ, R29 ;  /* 0x000000ffff097224 */ /* 0x002fc600078e001d */
[----:B------:R-:W-:Y:S01]  /*65200*/  STL [R1+0x429c], R27 ;  /* 0x00429c1b01007387 */ /* 0x000fe20000100800 */
[----:B0-----:R-:W-:-:S03]  /*65210*/  IMAD.MOV.U32 R10, RZ, RZ, R17 ;  /* 0x000000ffff0a7224 */ /* 0x001fc600078e0011 */
[----:B------:R-:W-:Y:S01]  /*65220*/  LDSM.16.M88.4 R24, [R2+UR6] ;  /* 0x000000060218783b */ /* 0x000fe20008000200 */
[----:B------:R-:W-:-:S03]  /*65230*/  IMAD.MOV.U32 R11, RZ, RZ, R16 ;  /* 0x000000ffff0b7224 */ /* 0x000fc600078e0010 */
[----:B--2---:R-:W0:Y:S04]  /*65240*/  LDSM.16.MT88.4 R16, [R15+0x40400] ;  /* 0x040400000f10783b */ /* 0x004e280000004200 */
[----:B0-----:R-:W-:Y:S04]  /*65250*/  STL [R1+0x42a8], R16 ;  /* 0x0042a81001007387 */ /* 0x001fe80000100800 */
[----:B------:R-:W-:Y:S04]  /*65260*/  STL [R1+0x42a4], R17 ;  /* 0x0042a41101007387 */ /* 0x000fe80000100800 */
[----:B------:R-:W-:Y:S04]  /*65270*/  STL [R1+0x42a0], R18 ;  /* 0x0042a01201007387 */ /* 0x000fe80000100800 */
[----:B------:R-:W-:Y:S04]  /*65280*/  STL [R1+0x4298], R19 ;  /* 0x0042981301007387 */ /* 0x000fe80000100800 */
[----:B------:R-:W0:Y:S04]  /*65290*/  LDSM.16.M88.4 R16, [R2+UR6+0x4000] ;  /* 0x004000060210783b */ /* 0x000e280008000200 */
[----:B------:R-:W-:Y:S04]  /*652a0*/  STL.64 [R1+0x200], R24 ;  /* 0x0002001801007387 */ /* 0x000fe80000100a00 */
[----:B------:R-:W-:Y:S04]  /*652b0*/  STL.64 [R1+0x208], R26 ;  /* 0x0002081a01007387 */ /* 0x000fe80000100a00 */
[----:B------:R-:W1:Y:S04]  /*652c0*/  LDSM.16.M88.4 R24, [R2+UR6+0x8000] ;  /* 0x008000060218783b */ /* 0x000e680008000200 */
[----:B0-----:R-:W-:Y:S04]  /*652d0*/  STL.64 [R1+0x210], R16 ;  /* 0x0002101001007387 */ /* 0x001fe80000100a00 */
[----:B------:R-:W-:Y:S04]  /*652e0*/  STL.64 [R1+0x218], R18 ;  /* 0x0002181201007387 */ /* 0x000fe80000100a00 */
[----:B-1----:R-:W-:Y:S04]  /*652f0*/  STL.64 [R1+0x220], R24 ;  /* 0x0002201801007387 */ /* 0x002fe80000100a00 */
[----:B------:R0:W-:Y:S02]  /*65300*/  STL.64 [R1+0x228], R26 ;  /* 0x0002281a01007387 */ /* 0x0001e40000100a00 */
[----:B0-----:R-:W-:Y:S01]  /*65310*/  IMAD.MOV.U32 R27, RZ, RZ, R3 ;  /* 0x000000ffff1b7224 */ /* 0x001fe200078e0003 */
[----:B---3--:R-:W-:Y:S01]  /*65320*/  HMMA.16816.F32.BF16 R4, R20, R6, R8 ;  /* 0x000000061404723c */ /* 0x008fe20000041808 */
[----:B------:R-:W-:-:S15]  /*65330*/  LDSM.16.M88.4 R8, [R2+UR6+0xc000] ;  /* 0x00c000060208783b */ /* 0x000fde0008000200 */
[----:B------:R-:W-:-:S03]  /*65340*/  NOP ;  /* 0x0000000000007918 */ /* 0x000fc60000000000 */
[----:B------:R-:W-:Y:S02]  /*65350*/  IMAD.MOV.U32 R19, RZ, RZ, R4 ;  /* 0x000000ffff137224 */ /* 0x000fe400078e0004 */
[----:B------:R-:W-:Y:S02]  /*65360*/  IMAD.MOV.U32 R24, RZ, RZ, R5 ;  /* 0x000000ffff187224 */ /* 0x000fe400078e0005 */
[----:B------:R-:W-:Y:S02]  /*65370*/  IMAD.MOV.U32 R25, RZ, RZ, R6 ;  /* 0x000000ffff197224 */ /* 0x000fe400078e0006 */
[----:B------:R-:W-:Y:S02]  /*65380*/  IMAD.MOV.U32 R26, RZ, RZ, R7 ;  /* 0x000000ffff1a7224 */ /* 0x000fe400078e0007 */
[----:B------:R-:W0:Y:S04]  /*65390*/  LDSM.16.M88.4 R4, [R2+UR6+0x10000] ;  /* 0x010000060204783b */ /* 0x000e280008000200 */
[----:B------:R1:W-:Y:S04]  /*653a0*/  STL [R1+0x42b8], R26 ;  /* 0x0042b81a01007387 */ /* 0x0003e80000100800 */
[----:B------:R-:W-:Y:S04]  /*653b0*/  STL [R1+0x42b4], R25 ;  /* 0x0042b41901007387 */ /* 0x000fe80000100800 */
[----:B------:R-:W-:Y:S04]  /*653c0*/  STL [R1+0x42b0], R24 ;  /* 0x0042b01801007387 */ /* 0x000fe80000100800 */
[----:B------:R-:W-:Y:S04]  /*653d0*/  STL [R1+0x42ac], R19 ;  /* 0x0042ac1301007387 */ /* 0x000fe80000100800 */
[----:B------:R-:W2:Y:S04]  /*653e0*/  LDSM.16.M88.4 R16, [R2+UR6+0x14000] ;  /* 0x014000060210783b */ /* 0x000ea80008000200 */
[----:B0-----:R-:W-:Y:S01]  /*653f0*/  STL [R1+0x240], R4 ;  /* 0x0002400401007387 */ /* 0x001fe20000100800 */
[----:B-1----:R-:W-:-:S03]  /*65400*/  IMAD.MOV.U32 R26, RZ, RZ, R5 ;  /* 0x000000ffff1a7224 */ /* 0x002fc600078e0005 */
[----:B------:R-:W-:Y:S04]  /*65410*/  STL.64 [R1+0x230], R8 ;  /* 0x0002300801007387 */ /* 0x000fe80000100a00 */
[----:B------:R-:W-:Y:S04]  /*65420*/  STL.64 [R1+0x238], R10 ;  /* 0x0002380a01007387 */ /* 0x000fe80000100a00 */
[----:B------:R-:W0:Y:S04]  /*65430*/  LDSM.16.M88.4 R8, [R2+UR6+0x18000] ;  /* 0x018000060208783b */ /* 0x000e280008000200 */
[----:B------:R-:W-:Y:S04]  /*65440*/  STL.64 [R1+0x248], R6 ;  /* 0x0002480601007387 */ /* 0x000fe80000100a00 */
[----:B------:R-:W1:Y:S04]  /*65450*/  LDSM.16.M88.4 R4, [R2+UR6+0x1c000] ;  /* 0x01c000060204783b */ /* 0x000e680008000200 */
[----:B------:R4:W-:Y:S04]  /*65460*/  STL [R1+0x42c4], R26 ;  /* 0x0042c41a01007387 */ /* 0x0009e80000100800 */
[----:B--2---:R-:W-:Y:S04]  /*65470*/  STL.64 [R1+0x250], R16 ;  /* 0x0002501001007387 */ /* 0x004fe80000100a00 */
[----:B------:R-:W-:Y:S01]  /*65480*/  STL.64 [R1+0x258], R18 ;  /* 0x0002581201007387 */ /* 0x000fe20000100a00 */
[----:B----4-:R-:W-:-:S03]  /*65490*/  IMAD.MOV.U32 R26, RZ, RZ, R28 ;  /* 0x000000ffff1a7224 */ /* 0x010fc600078e001c */
[----:B------:R-:W2:Y:S04]  /*654a0*/  LDSM.16.M88.4 R16, [R2+UR6+0x20000] ;  /* 0x020000060210783b */ /* 0x000ea80008000200 */
[----:B0-----:R-:W-:Y:S04]  /*654b0*/  STL.64 [R1+0x260], R8 ;  /* 0x0002600801007387 */ /* 0x001fe80000100a00 */
[----:B------:R-:W-:Y:S04]  /*654c0*/  STL.64 [R1+0x268], R10 ;  /* 0x0002680a01007387 */ /* 0x000fe80000100a00 */
[----:B------:R-:W0:Y:S04]  /*654d0*/  LDSM.16.M88.4 R8, [R2+UR6+0x24000] ;  /* 0x024000060208783b */ /* 0x000e280008000200 */
[----:B-1----:R-:W-:Y:S04]  /*654e0*/  STL.64 [R1+0x270], R4 ;  /* 0x0002700401007387 */ /* 0x002fe80000100a00 */
[----:B------:R-:W-:Y:S04]  /*654f0*/  STL.64 [R1+0x278], R6 ;  /* 0x0002780601007387 */ /* 0x000fe80000100a00 */
[----:B------:R-:W1:Y:S04]  /*65500*/  LDSM.16.M88.4 R4, [R2+UR6+0x28000] ;  /* 0x028000060204783b */ /* 0x000e680008000200 */
[----:B--2---:R-:W-:Y:S04]  /*65510*/  STL.64 [R1+0x280], R16 ;  /* 0x0002801001007387 */ /* 0x004fe80000100a00 */
[----:B------:R-:W-:Y:S04]  /*65520*/  STL.64 [R1+0x288], R18 ;  /* 0x0002881201007387 */ /* 0x000fe80000100a00 */
        /* <DEDUP_REMOVED lines=9> */
[----:B0-----:R-:W-:Y:S04]  /*655c0*/  STL.64 [R1+0x2e0], R8 ;  /* 0x0002e00801007387 */ /* 0x001fe80000100a00 */
[----:B------:R-:W-:Y:S04]  /*655d0*/  STL.64 [R1+0x2e8], R10 ;  /* 0x0002e80a01007387 */ /* 0x000fe80000100a00 */
[----:B-1----:R-:W-:Y:S04]  /*655e0*/  STL.64 [R1+0x2f0], R4 ;  /* 0x0002f00401007387 */ /* 0x002fe80000100a00 */
[----:B------:R-:W-:Y:S04]  /*655f0*/  STL.64 [R1+0x2f8], R6 ;  /* 0x0002f80601007387 */ /* 0x000fe80000100a00 */
[----:B------:R-:W0:Y:S02]  /*65600*/  LDSM.16.M88.4 R4, [R2+UR6+0x38000] ;  /* 0x038000060204783b */ /* 0x000e240008000200 */
[----:B0-----:R-:W-:-:S02]  /*65610*/  IMAD.MOV.U32 R29, RZ, RZ, R4 ;  /* 0x000000ffff1d7224 */ /* 0x001fc400078e0004 */
[----:B------:R-:W-:Y:S01]  /*65620*/  STL.64 [R1+0x308], R6 ;  /* 0x0003080601007387 */ /* 0x000fe20000100a00 */
[----:B------:R-:W-:-:S03]  /*65630*/  IMAD.MOV.U32 R28, RZ, RZ, R5 ;  /* 0x000000ffff1c7224 */ /* 0x000fc600078e0005 */
[----:B------:R-:W0:Y:S04]  /*65640*/  LDSM.16.M88.4 R4, [R2+UR6+0x3c000] ;  /* 0x03c000060204783b */ /* 0x000e280008000200 */
[----:B------:R-:W-:Y:S04]  /*65650*/  STL [R1+0x42c0], R28 ;  /* 0x0042c01c01007387 */ /* 0x000fe80000100800 */
[----:B------:R-:W-:Y:S04]  /*65660*/  STL [R1+0x42bc], R29 ;  /* 0x0042bc1d01007387 */ /* 0x000fe80000100800 */
[----:B0-----:R-:W-:Y:S01]  /*65670*/  STL.64 [R1+0x318], R6 ;  /* 0x0003180601007387 */ /* 0x001fe20000100a00 */
[----:B------:R-:W-:-:S02]  /*65680*/  IMAD.MOV.U32 R0, RZ, RZ, R5 ;  /* 0x000000ffff007224 */ /* 0x000fc400078e0005 */
[----:B------:R-:W-:Y:S01]  /*65690*/  IMAD.MOV.U32 R3, RZ, RZ, R4 ;  /* 0x000000ffff037224 */ /* 0x000fe200078e0004 */
[----:B------:R-:W2:Y:S04]  /*656a0*/  LDL.LU R18, [R1+0x68] ;  /* 0x0000680001127983 */ /* 0x000ea80000300800 */
[----:B------:R-:W2:Y:S04]  /*656b0*/  LDL.LU R19, [R1+0x6c] ;  /* 0x00006c0001137983 */ /* 0x000ea80000300800 */
[----:B------:R-:W0:Y:S04]  /*656c0*/  LDSM.16.MT88.4 R4, [R15+0x40600] ;  /* 0x040600000f04783b */ /* 0x000e280000004200 */
[----:B--2---:R1:W-:Y:S04]  /*656d0*/  STL.64 [R1+0x4380], R18 ;  /* 0x0043801201007387 */ /* 0x0043e80000100a00 */
[----:B------:R-:W2:Y:S04]  /*656e0*/  LDL.LU R16, [R1+0x50] ;  /* 0x0000500001107983 */ /* 0x000ea80000300800 */
[----:B------:R-:W2:Y:S04]  /*656f0*/  LDL.LU R17, [R1+0x54] ;  /* 0x0000540001117983 */ /* 0x000ea80000300800 */
[----:B-1----:R-:W2:Y:S04]  /*65700*/  LDL.LU R18, [R1+0x58] ;  /* 0x0000580001127983 */ /* 0x002ea80000300800 */
[----:B------:R-:W2:Y:S04]  /*65710*/  LDL.LU R19, [R1+0x5c] ;  /* 0x00005c0001137983 */ /* 0x000ea80000300800 */
[----:B------:R-:W-:Y:S04]  /*65720*/  STL [R1+0x42cc], R0 ;  /* 0x0042cc0001007387 */ /* 0x000fe80000100800 */
[----:B------:R-:W-:Y:S04]  /*65730*/  STL [R1+0x42c8], R3 ;  /* 0x0042c80301007387 */ /* 0x000fe80000100800 */
[----:B------:R-:W-:Y:S04]  /*65740*/  STL [R1+0x3e94], R2 ;  /* 0x003e940201007387 */ /* 0x000fe80000100800 */
[----:B------:R-:W3:Y:S04]  /*65750*/  LDL.LU R14, [R1+0xb8] ;  /* 0x0000b800010e7983 */ /* 0x000ee80000300800 */
[----:B------:R-:W3:Y:S01]  /*65760*/  LDL.LU R15, [R1+0xbc] ;  /* 0x0000bc00010f7983 */ /* 0x000ee20000300800 */
[----:B--2---:R-:W-:Y:S03]  /*65770*/  HMMA.16816.F32.BF16 R16, R20, R26, R16 ;  /* 0x0000001a1410723c */ /* 0x004fe60000041810 */
[----:B---3--:R1:W-:Y:S04]  /*65780*/  STL.64 [R1+0x4378], R14 ;  /* 0x0043780e01007387 */ /* 0x0083e80000100a00 */
[----:B------:R-:W2:Y:S04]  /*65790*/  LDL.LU R12, [R1+0x40] ;  /* 0x00004000010c7983 */ /* 0x000ea80000300800 */
[----:B------:R-:W2:Y:S04]  /*657a0*/  LDL.LU R13, [R1+0x44] ;  /* 0x00004400010d7983 */ /* 0x000ea80000300800 */
[----:B-1----:R-:W2:Y:S04]  /*657b0*/  LDL.LU R14, [R1+0x48] ;  /* 0x00004800010e7983 */ /* 0x002ea80000300800 */
[----:B------:R-:W2:Y:S04]  /*657c0*/  LDL.LU R15, [R1+0x4c] ;  /* 0x00004c00010f7983 */ /* 0x000ea80000300800 */
[----:B------:R-:W3:Y:S04]  /*657d0*/  LDL.LU R8, [R1+0xa0] ;  /* 0x0000a00001087983 */ /* 0x000ee80000300800 */
[----:B------:R-:W3:Y:S04]  /*657e0*/  LDL.LU R9, [R1+0xa4] ;  /* 0x0000a40001097983 */ /* 0x000ee80000300800 */
[----:B------:R-:W3:Y:S04]  /*657f0*/  LDL.LU R10, [R1+0xa8] ;  /* 0x0000a800010a7983 */ /* 0x000ee80000300800 */
[----:B------:R-:W3:Y:S01]  /*65800*/  LDL.LU R11, [R1+0xac] ;  /* 0x0000ac00010b7983 */ /* 0x000ee20000300800 */
[----:B------:R-:W-:-:S02]  /*65810*/  IMAD.MOV.U32 R2, RZ, RZ, R19 ;  /* 0x000000ffff027224 */ /* 0x000fc400078e0013 */
[----:B------:R-:W-:Y:S01]  /*65820*/  IMAD.MOV.U32 R27, RZ, RZ, R16 ;  /* 0x000000ffff1b7224 */ /* 0x000fe200078e0010 */
[----:B0-----:R-:W-:Y:S04]  /*65830*/  STL [R1+0x414c], R4 ;  /* 0x00414c0401007387 */ /* 0x001fe80000100800 */
[----:B------:R-:W-:Y:S04]  /*65840*/  STL [R1+0x4148], R5 ;  /* 0x0041480501007387 */ /* 0x000fe80000100800 */
[----:B------:R0:W-:Y:S04]  /*65850*/  STL [R1+0x4134], R6 ;  /* 0x0041340601007387 */ /* 0x0001e80000100800 */
[----:B------:R1:W-:Y:S01]  /*65860*/  STL [R1+0x4130], R7 ;  /* 0x0041300701007387 */ /* 0x0003e20000100800 */
[----:B0-----:R-:W-:-:S03]  /*65870*/  IMAD.MOV.U32 R6, RZ, RZ, R18 ;  /* 0x000000ffff067224 */ /* 0x001fc600078e0012 */
[----:B------:R-:W2:Y:S01]  /*65880*/  LDL.LU.64 R18, [R1+0x4380] ;  /* 0x0043800001127983 */ /* 0x000ea20000300a00 */
[----:B-1----:R-:W-:-:S03]  /*65890*/  IMAD.MOV.U32 R7, RZ, RZ, R17 ;  /* 0x000000ffff077224 */ /* 0x002fc600078e0011 */
[----:B------:R-:W-:Y:S04]  /*658a0*/  STL [R1+0x42dc], R2 ;  /* 0x0042dc0201007387 */ /* 0x000fe80000100800 */
[----:B------:R0:W-:Y:S04]  /*658b0*/  STL [R1+0x42d8], R6 ;  /* 0x0042d80601007387 */ /* 0x0001e80000100800 */
[----:B------:R1:W-:Y:S04]  /*658c0*/  STL [R1+0x42d4], R7 ;  /* 0x0042d40701007387 */ /* 0x0003e80000100800 */
[----:B0-----:R-:W4:Y:S04]  /*658d0*/  LDL.LU R6, [R1+0x98] ;  /* 0x0000980001067983 */ /* 0x001f280000300800 */
[----:B-1----:R-:W4:Y:S04]  /*658e0*/  LDL.LU R7, [R1+0x9c] ;  /* 0x00009c0001077983 */ /* 0x002f280000300800 */
[----:B------:R0:W-:Y:S04]  /*658f0*/  STL [R1+0x42d0], R27 ;  /* 0x0042d01b01007387 */ /* 0x0001e80000100800 */
[----:B------:R-:W4:Y:S04]  /*65900*/  LDL.LU R24, [R1+0x80] ;  /* 0x0000800001187983 */ /* 0x000f280000300800 */
[----:B------:R-:W4:Y:S04]  /*65910*/  LDL.LU R25, [R1+0x84] ;  /* 0x0000840001197983 */ /* 0x000f280000300800 */
[----:B------:R-:W4:Y:S04]  /*65920*/  LDL.LU R26, [R1+0x88] ;  /* 0x00008800011a7983 */ /* 0x000f280000300800 */
[----:B0-----:R-:W4:Y:S01]  /*65930*/  LDL.LU R27, [R1+0x8c] ;  /* 0x00008c00011b7983 */ /* 0x001f220000300800 */
[----:B--2---:R-:W-:-:S15]  /*65940*/  HMMA.16816.F32.BF16 R12, R20, R18, R12 ;  /* 0x00000012140c723c */ /* 0x004fde000004180c */
[----:B------:R-:W-:-:S04]  /*65950*/  NOP ;  /* 0x0000000000007918 */ /* 0x000fc80000000000 */
[----:B------:R-:W-:Y:S02]  /*65960*/  IMAD.MOV.U32 R17, RZ, RZ, R14 ;  /* 0x000000ffff117224 */ /* 0x000fe400078e000e */
[----:B------:R-:W-:Y:S02]  /*65970*/  IMAD.MOV.U32 R18, RZ, RZ, R15 ;  /* 0x000000ffff127224 */ /* 0x000fe400078e000f */
[----:B------:R-:W3:Y:S01]  /*65980*/  LDL.LU.64 R14, [R1+0x4378] ;  /* 0x00437800010e7983 */ /* 0x000ee20000300a00 */
[----:B------:R-:W-:Y:S02]  /*65990*/  IMAD.MOV.U32 R16, RZ, RZ, R13 ;  /* 0x000000ffff107224 */ /* 0x000fe400078e000d */
[----:B------:R-:W-:Y:S01]  /*659a0*/  IMAD.MOV.U32 R19, RZ, RZ, R12 ;  /* 0x000000ffff137224 */ /* 0x000fe200078e000c */
[----:B------:R-:W-:Y:S04]  /*659b0*/  STL [R1+0x42ec], R18 ;  /* 0x0042ec1201007387 */ /* 0x000fe80000100800 */
[----:B------:R-:W-:Y:S04]  /*659c0*/  STL [R1+0x42e8], R17 ;  /* 0x0042e81101007387 */ /* 0x000fe80000100800 */
[----:B------:R-:W-:Y:S04]  /*659d0*/  STL [R1+0x42e4], R16 ;  /* 0x0042e41001007387 */ /* 0x000fe80000100800 */
[----:B------:R4:W-:Y:S02]  /*659e0*/  STL [R1+0x42e0], R19 ;  /* 0x0042e01301007387 */ /* 0x0009e40000100800 */
[----:B----4-:R-:W-:-:S15]  /*659f0*/  HMMA.16816.F32.BF16 R16, R20, R6, R24 ;  /* 0x000000061410723c */ /* 0x010fde0000041818 */
[----:B------:R-:W-:-:S04]  /*65a00*/  NOP ;  /* 0x0000000000007918 */ /* 0x000fc80000000000 */
[----:B------:R-:W-:Y:S02]  /*65a10*/  IMAD.MOV.U32 R4, RZ, RZ, R19 ;  /* 0x000000ffff047224 */ /* 0x000fe400078e0013 */
[----:B------:R-:W-:Y:S02]  /*65a20*/  IMAD.MOV.U32 R5, RZ, RZ, R18 ;  /* 0x000000ffff057224 */ /* 0x000fe400078e0012 */
[----:B------:R-:W-:Y:S02]  /*65a30*/  IMAD.MOV.U32 R24, RZ, RZ, R17 ;  /* 0x000000ffff187224 */ /* 0x000fe400078e0011 */
[----:B------:R-:W-:Y:S01]  /*65a40*/  IMAD.MOV.U32 R25, RZ, RZ, R16 ;  /* 0x000000ffff197224 */ /* 0x000fe200078e0010 */
[----:B------:R-:W-:Y:S04]  /*65a50*/  STL [R1+0x42fc], R4 ;  /* 0x0042fc0401007387 */ /* 0x000fe80000100800 */
[----:B------:R-:W-:Y:S04]  /*65a60*/  STL [R1+0x42f8], R5 ;  /* 0x0042f80501007387 */ /* 0x000fe80000100800 */
[----:B------:R-:W-:Y:S04]  /*65a70*/  STL [R1+0x42f4], R24 ;  /* 0x0042f41801007387 */ /* 0x000fe80000100800 */
[----:B------:R-:W-:Y:S01]  /*65a80*/  STL [R1+0x42f0], R25 ;  /* 0x0042f01901007387 */ /* 0x000fe20000100800 */
[----:B---3--:R-:W-:-:S15]  /*65a90*/  HMMA.16816.F32.BF16 R8, R20, R14, R8 ;  /* 0x0000000e1408723c */ /* 0x008fde0000041808 */
[----:B------:R-:W-:-:S04]  /*65aa0*/  NOP ;  /* 0x0000000000007918 */ /* 0x000fc80000000000 */
[----:B------:R-:W-:Y:S02]  /*65ab0*/  IMAD.MOV.U32 R28, RZ, RZ, R10 ;  /* 0x000000ffff1c7224 */ /* 0x000fe400078e000a */
[----:B------:R-:W-:Y:S01]  /*65ac0*/  IMAD.MOV.U32 R29, RZ, RZ, R11 ;  /* 0x000000ffff1d7224 */ /* 0x000fe200078e000b */
[----:B------:R-:W2:Y:S04]  /*65ad0*/  LDL.LU R10, [R1+0x1e8] ;  /* 0x0001e800010a7983 */ /* 0x000ea80000300800 */
[----:B------:R-:W2:Y:S04]  /*65ae0*/  LDL.LU R11, [R1+0x1ec] ;  /* 0x0001ec00010b7983 */ /* 0x000ea80000300800 */
[----:B--2---:R0:W-:Y:S04]  /*65af0*/  STL.64 [R1+0x4330], R10 ;  /* 0x0043300a01007387 */ /* 0x0041e80000100a00 */
[----:B------:R-:W2:Y:S04]  /*65b00*/  LDL.LU R14, [R1+0x1b8] ;  /* 0x0001b800010e7983 */ /* 0x000ea80000300800 */
[----:B------:R-:W2:Y:S01]  /*65b10*/  LDL.LU R15, [R1+0x1bc] ;  /* 0x0001bc00010f7983 */ /* 0x000ea20000300800 */
[----:B------:R-:W-:-:S03]  /*65b20*/  IMAD.MOV.U32 R3, RZ, RZ, R8 ;  /* 0x000000ffff037224 */ /* 0x000fc600078e0008 */
[----:B------:R-:W3:Y:S01]  /*65b30*/  LDL.LU R6, [R1+0xd8] ;  /* 0x0000d80001067983 */ /* 0x000ee20000300800 */
[----:B------:R-:W-:-:S03]  /*65b40*/  IMAD.MOV.U32 R26, RZ, RZ, R9 ;  /* 0x000000ffff1a7224 */ /* 0x000fc600078e0009 */
[----:B------:R-:W3:Y:S04]  /*65b50*/  LDL.LU R7, [R1+0xdc] ;  /* 0x0000dc0001077983 */ /* 0x000ee80000300800 */
[----:B--2---:R1:W-:Y:S04]  /*65b60*/  STL.64 [R1+0x4338], R14 ;  /* 0x0043380e01007387 */ /* 0x0043e80000100a00 */
[----:B------:R-:W2:Y:S04]  /*65b70*/  LDL.LU R8, [R1+0x1a0] ;  /* 0x0001a00001087983 */ /* 0x000ea80000300800 */
[----:B------:R-:W2:Y:S04]  /*65b80*/  LDL.LU R9, [R1+0x1a4] ;  /* 0x0001a40001097983 */ /* 0x000ea80000300800 */
[----:B0-----:R-:W4:Y:S04]  /*65b90*/  LDL.LU R10, [R1+0x1a8] ;  /* 0x0001a800010a7983 */ /* 0x001f280000300800 */
[----:B------:R-:W4:Y:S04]  /*65ba0*/  LDL.LU R11, [R1+0x1ac] ;  /* 0x0001ac00010b7983 */ /* 0x000f280000300800 */
[----:B----4-:R-:W-:Y:S04]  /*65bb0*/  STL.64 [R1+0x4348], R10 ;  /* 0x0043480a01007387 */ /* 0x010fe80000100a00 */
[----:B--2---:R-:W-:Y:S04]  /*65bc0*/  STL.64 [R1+0x4340], R8 ;  /* 0x0043400801007387 */ /* 0x004fe80000100a00 */
[----:B-1----:R-:W2:Y:S04]  /*65bd0*/  LDL.LU R14, [R1+0x198] ;  /* 0x00019800010e7983 */ /* 0x002ea80000300800 */
[----:B------:R-:W2:Y:S04]  /*65be0*/  LDL.LU R15, [R1+0x19c] ;  /* 0x00019c00010f7983 */ /* 0x000ea80000300800 */
[----:B------:R-:W4:Y:S04]  /*65bf0*/  LDL.LU R18, [R1+0x108] ;  /* 0x0001080001127983 */ /* 0x000f280000300800 */
[----:B------:R-:W4:Y:S04]  /*65c00*/  LDL.LU R19, [R1+0x10c] ;  /* 0x00010c0001137983 */ /* 0x000f280000300800 */
[----:B----4-:R0:W-:Y:S04]  /*65c10*/  STL.64 [R1+0x4370], R18 ;  /* 0x0043701201007387 */ /* 0x0101e80000100a00 */
[----:B------:R-:W3:Y:S04]  /*65c20*/  LDL.LU R16, [R1+0xc0] ;  /* 0x0000c00001107983 */ /* 0x000ee80000300800 */
[----:B------:R-:W3:Y:S04]  /*65c30*/  LDL.LU R17, [R1+0xc4] ;  /* 0x0000c40001117983 */ /* 0x000ee80000300800 */
[----:B0-----:R-:W3:Y:S04]  /*65c40*/  LDL.LU R18, [R1+0xc8] ;  /* 0x0000c80001127983 */ /* 0x001ee80000300800 */
[----:B------:R-:W3:Y:S04]  /*65c50*/  LDL.LU R19, [R1+0xcc] ;  /* 0x0000cc0001137983 */ /* 0x000ee80000300800 */
[----:B--2---:R0:W-:Y:S04]  /*65c60*/  STL.64 [R1+0x4350], R14 ;  /* 0x0043500e01007387 */ /* 0x0041e80000100a00 */
[----:B0-----:R-:W2:Y:S04]  /*65c70*/  LDL.LU R14, [R1+0x168] ;  /* 0x00016800010e7983 */ /* 0x001ea80000300800 */
[----:B------:R-:W2:Y:S04]  /*65c80*/  LDL.LU R15, [R1+0x16c] ;  /* 0x00016c00010f7983 */ /* 0x000ea80000300800 */
[----:B--2---:R0:W-:Y:S04]  /*65c90*/  STL.64 [R1+0x4368], R14 ;  /* 0x0043680e01007387 */ /* 0x0041e80000100a00 */
[----:B0-----:R-:W2:Y:S04]  /*65ca0*/  LDL.LU R14, [R1+0x138] ;  /* 0x00013800010e7983 */ /* 0x001ea80000300800 */
[----:B------:R-:W2:Y:S04]  /*65cb0*/  LDL.LU R15, [R1+0x13c] ;  /* 0x00013c00010f7983 */ /* 0x000ea80000300800 */
[----:B------:R-:W4:Y:S04]  /*65cc0*/  LDL.LU R8, [R1+0x180] ;  /* 0x0001800001087983 */ /* 0x000f280000300800 */
[----:B------:R-:W4:Y:S04]  /*65cd0*/  LDL.LU R9, [R1+0x184] ;  /* 0x0001840001097983 */ /* 0x000f280000300800 */
[----:B------:R-:W2:Y:S04]  /*65ce0*/  LDL.LU R10, [R1+0x188] ;  /* 0x00018800010a7983 */ /* 0x000ea80000300800 */
[----:B------:R-:W2:Y:S01]  /*65cf0*/  LDL.LU R11, [R1+0x18c] ;  /* 0x00018c00010b7983 */ /* 0x000ea20000300800 */
[----:B---3--:R-:W-:-:S15]  /*65d00*/  HMMA.16816.F32.BF16 R16, R20, R6, R16 ;  /* 0x000000061410723c */ /* 0x008fde0000041810 */
[----:B------:R-:W-:-:S04]  /*65d10*/  NOP ;  /* 0x0000000000007918 */ /* 0x000fc80000000000 */
[----:B------:R-:W-:Y:S02]  /*65d20*/  IMAD.MOV.U32 R27, RZ, RZ, R18 ;  /* 0x000000ffff1b7224 */ /* 0x000fe400078e0012 */
[----:B------:R-:W-:Y:S02]  /*65d30*/  IMAD.MOV.U32 R0, RZ, RZ, R19 ;  /* 0x000000ffff007224 */ /* 0x000fe400078e0013 */
[----:B------:R-:W-:Y:S02]  /*65d40*/  IMAD.MOV.U32 R7, RZ, RZ, R17 ;  /* 0x000000ffff077224 */ /* 0x000fe400078e0011 */
[----:B------:R-:W-:Y:S01]  /*65d50*/  IMAD.MOV.U32 R6, RZ, RZ, R16 ;  /* 0x000000ffff067224 */ /* 0x000fe200078e0010 */
[----:B--2---:R-:W-:Y:S04]  /*65d60*/  STL.64 [R1+0x4360], R10 ;  /* 0x0043600a01007387 */ /* 0x004fe80000100a00 */
[----:B----4-:R0:W-:Y:S04]  /*65d70*/  STL.64 [R1+0x4358], R8 ;  /* 0x0043580801007387 */ /* 0x0101e80000100a00 */
[----:B0-----:R-:W2:Y:S04]  /*65d80*/  LDL.LU R8, [R1+0x150] ;  /* 0x0001500001087983 */ /* 0x001ea80000300800 */
[----:B------:R-:W2:Y:S04]  /*65d90*/  LDL.LU R9, [R1+0x154] ;  /* 0x0001540001097983 */ /* 0x000ea80000300800 */
[----:B------:R-:W2:Y:S04]  /*65da0*/  LDL.LU R10, [R1+0x158] ;  /* 0x00015800010a7983 */ /* 0x000ea80000300800 */
[----:B------:R-:W2:Y:S04]  /*65db0*/  LDL.LU R11, [R1+0x15c] ;  /* 0x00015c00010b7983 */ /* 0x000ea80000300800 */
[----:B------:R-:W-:Y:S04]  /*65dc0*/  STL [R1+0x430c], R29 ;  /* 0x00430c1d01007387 */ /* 0x000fe80000100800 */
[----:B------:R-:W-:Y:S04]  /*65dd0*/  STL [R1+0x4308], R28 ;  /* 0x0043081c01007387 */ /* 0x000fe80000100800 */
[----:B------:R0:W-:Y:S04]  /*65de0*/  STL [R1+0x4304], R26 ;  /* 0x0043041a01007387 */ /* 0x0001e80000100800 */
[----:B------:R-:W-:Y:S04]  /*65df0*/  STL [R1+0x4300], R3 ;  /* 0x0043000301007387 */ /* 0x000fe80000100800 */
[----:B------:R-:W3:Y:S04]  /*65e00*/  LDL.LU.64 R18, [R1+0x4370] ;  /* 0x0043700001127983 */ /* 0x000ee80000300a00 */
[----:B------:R1:W-:Y:S04]  /*65e10*/  STL [R1+0x4318], R27 ;  /* 0x0043181b01007387 */ /* 0x0003e80000100800 */
[----:B------:R-:W4:Y:S04]  /*65e20*/  LDL.LU R24, [R1+0x120] ;  /* 0x0001200001187983 */ /* 0x000f280000300800 */
[----:B------:R-:W4:Y:S04]  /*65e30*/  LDL.LU R25, [R1+0x124] ;  /* 0x0001240001197983 */ /* 0x000f280000300800 */
[----:B0-----:R-:W4:Y:S04]  /*65e40*/  LDL.LU R26, [R1+0x128] ;  /* 0x00012800011a7983 */ /* 0x001f280000300800 */
[----:B-1----:R-:W4:Y:S04]  /*65e50*/  LDL.LU R27, [R1+0x12c] ;  /* 0x00012c00011b7983 */ /* 0x002f280000300800 */
[----:B------:R-:W-:Y:S04]  /*65e60*/  STL [R1+0x4314], R7 ;  /* 0x0043140701007387 */ /* 0x000fe80000100800 */
[----:B------:R0:W-:Y:S04]  /*65e70*/  STL [R1+0x4310], R6 ;  /* 0x0043100601007387 */ /* 0x0001e80000100800 */
[----:B------:R-:W3:Y:S04]  /*65e80*/  LDL.LU R4, [R1+0xf0] ;  /* 0x0000f00001047983 */ /* 0x000ee80000300800 */
[----:B------:R-:W3:Y:S04]  /*65e90*/  LDL.LU R5, [R1+0xf4] ;  /* 0x0000f40001057983 */ /* 0x000ee80000300800 */
[----:B0-----:R-:W3:Y:S04]  /*65ea0*/  LDL.LU R6, [R1+0xf8] ;  /* 0x0000f80001067983 */ /* 0x001ee80000300800 */
[----:B------:R-:W3:Y:S01]  /*65eb0*/  LDL.LU R7, [R1+0xfc] ;  /* 0x0000fc0001077983 */ /* 0x000ee20000300800 */
[----:B----4-:R-:W-:-:S15]  /*65ec0*/  HMMA.16816.F32.BF16 R12, R20, R14, R24 ;  /* 0x0000000e140c723c */ /* 0x010fde0000041818 */
[----:B------:R-:W-:-:S04]  /*65ed0*/  NOP ;  /* 0x0000000000007918 */ /* 0x000fc80000000000 */
[----:B------:R-:W-:Y:S01]  /*65ee0*/  IMAD.MOV.U32 R25, RZ, RZ, R14 ;  /* 0x000000ffff197224 */ /* 0x000fe200078e000e */
[----:B---3--:R-:W-:Y:S01]  /*65ef0*/  HMMA.16816.F32.BF16 R4, R20, R18, R4 ;  /* 0x000000121404723c */ /* 0x008fe20000041804 */
[----:B------:R-:W-:Y:S02]  /*65f00*/  IMAD.MOV.U32 R18, RZ, RZ, R15 ;  /* 0x000000ffff127224 */ /* 0x000fe400078e000f */
[----:B------:R-:W2:Y:S01]  /*65f10*/  LDL.LU.64 R14, [R1+0x4368] ;  /* 0x00436800010e7983 */ /* 0x000ea20000300a00 */
[----:B------:R-:W-:-:S15]  /*65f20*/  IMAD.MOV.U32 R24, RZ, RZ, R13 ;  /* 0x000000ffff187224 */ /* 0x000fde00078e000d */
[----:B------:R-:W-:Y:S02]  /*65f30*/  IMAD.MOV.U32 R16, RZ, RZ, R5 ;  /* 0x000000ffff107224 */ /* 0x000fe400078e0005 */
[----:B------:R-:W-:Y:S02]  /*65f40*/  IMAD.MOV.U32 R5, RZ, RZ, R12 ;  /* 0x000000ffff057224 */ /* 0x000fe400078e000c */
[----:B------:R-:W-:Y:S02]  /*65f50*/  IMAD.MOV.U32 R19, RZ, RZ, R6 ;  /* 0x000000ffff137224 */ /* 0x000fe400078e0006 */
[----:B------:R-:W-:-:S03]  /*65f60*/  IMAD.MOV.U32 R17, RZ, RZ, R4 ;  /* 0x000000ffff117224 */ /* 0x000fc600078e0004 */
[----:B------:R-:W-:Y:S04]  /*65f70*/  STL.64 [R1+0x4328], R18 ;  /* 0x0043281201007387 */ /* 0x000fe80000100a00 */
[----:B------:R0:W-:Y:S04]  /*65f80*/  STL.64 [R1+0x4320], R16 ;  /* 0x0043201001007387 */ /* 0x0001e80000100a00 */
[----:B0-----:R-:W3:Y:S04]  /*65f90*/  LDL.LU R16, [R1+0x1d0] ;  /* 0x0001d00001107983 */ /* 0x001ee80000300800 */
[----:B------:R-:W3:Y:S04]  /*65fa0*/  LDL.LU R17, [R1+0x1d4] ;  /* 0x0001d40001117983 */ /* 0x000ee80000300800 */
[----:B------:R-:W3:Y:S04]  /*65fb0*/  LDL.LU R18, [R1+0x1d8] ;  /* 0x0001d80001127983 */ /* 0x000ee80000300800 */
[----:B------:R-:W3:Y:S01]  /*65fc0*/  LDL.LU R19, [R1+0x1dc] ;  /* 0x0001dc0001137983 */ /* 0x000ee20000300800 */
[----:B--2---:R-:W-:Y:S03]  /*65fd0*/  HMMA.16816.F32.BF16 R12, R20, R14, R8 ;  /* 0x0000000e140c723c */ /* 0x004fe60000041808 */
[----:B------:R-:W2:Y:S04]  /*65fe0*/  LDL.LU.64 R10, [R1+0x4360] ;  /* 0x00436000010a7983 */ /* 0x000ea80000300a00 */
[----:B------:R-:W2:-:S12]  /*65ff0*/  LDL.LU.64 R8, [R1+0x4358] ;  /* 0x0043580001087983 */ /* 0x000e980000300a00 */
[----:B------:R-:W-:Y:S02]  /*66000*/  IMAD.MOV.U32 R3, RZ, RZ, R14 ;  /* 0x000000ffff037224 */ /* 0x000fe400078e000e */
[----:B------:R-:W-:Y:S02]  /*66010*/  IMAD.MOV.U32 R4, RZ, RZ, R15 ;  /* 0x000000ffff047224 */ /* 0x000fe400078e000f */
[----:B------:R-:W2:Y:S01]  /*66020*/  LDL.LU.64 R14, [R1+0x4350] ;  /* 0x00435000010e7983 */ /* 0x000ea20000300a00 */
[----:B------:R-:W-:Y:S02]  /*66030*/  IMAD.MOV.U32 R28, RZ, RZ, R12 ;  /* 0x000000ffff1c7224 */ /* 0x000fe400078e000c */
[----:B------:R-:W-:Y:S02]  /*66040*/  IMAD.MOV.U32 R26, RZ, RZ, R13 ;  /* 0x000000ffff1a7224 */ /* 0x000fe400078e000d */
[----:B--2---:R-:W-:Y:S01]  /*66050*/  HMMA.16816.F32.BF16 R12, R20, R14, R8 ;  /* 0x0000000e140c723c */ /* 0x004fe20000041808 */
[----:B------:R-:W2:Y:S04]  /*66060*/  LDL.LU.64 R10, [R1+0x4348] ;  /* 0x00434800010a7983 */ /* 0x000ea80000300a00 */
[----:B------:R-:W2:-:S14]  /*66070*/  LDL.LU.64 R8, [R1+0x4340] ;  /* 0x0043400001087983 */ /* 0x000e9c0000300a00 */
[----:B------:R-:W-:Y:S02]  /*66080*/  IMAD.MOV.U32 R6, RZ, RZ, R14 ;  /* 0x000000ffff067224 */ /* 0x000fe400078e000e */
[----:B------:R-:W-:Y:S02]  /*66090*/  IMAD.MOV.U32 R29, RZ, RZ, R15 ;  /* 0x000000ffff1d7224 */ /* 0x000fe400078e000f */
[----:B------:R-:W2:Y:S01]  /*660a0*/  LDL.LU.64 R14, [R1+0x4338] ;  /* 0x00433800010e7983 */ /* 0x000ea20000300a00 */
[----:B------:R-:W-:Y:S02]  /*660b0*/  IMAD.MOV.U32 R2, RZ, RZ, R7 ;  /* 0x000000ffff027224 */ /* 0x000fe400078e0007 */
[----:B------:R-:W-:Y:S02]  /*660c0*/  IMAD.MOV.U32 R27, RZ, RZ, R12 ;  /* 0x000000ffff1b7224 */ /* 0x000fe400078e000c */
[----:B------:R-:W-:Y:S02]  /*660d0*/  IMAD.MOV.U32 R7, RZ, RZ, R13 ;  /* 0x000000ffff077224 */ /* 0x000fe400078e000d */
[----:B--2---:R-:W-:Y:S01]  /*660e0*/  HMMA.16816.F32.BF16 R12, R20, R14, R8 ;  /* 0x0000000e140c723c */ /* 0x004fe20000041808 */
[----:B------:R-:W3:-:S15]  /*660f0*/  LDL.LU.64 R10, [R1+0x4330] ;  /* 0x00433000010a7983 */ /* 0x000ede0000300a00 */
[----:B------:R-:W-:-:S03]  /*66100*/  NOP ;  /* 0x0000000000007918 */ /* 0x000fc60000000000 */
[----:B------:R0:W-:Y:S04]  /*66110*/  STL.64 [R1+0x4178], R14 ;  /* 0x0041780e01007387 */ /* 0x0001e80000100a00 */
[----:B------:R-:W-:Y:S04]  /*66120*/  STL.64 [R1+0x4170], R12 ;  /* 0x0041700c01007387 */ /* 0x000fe80000100a00 */
[----:B0-----:R-:W2:Y:S04]  /*66130*/  LDL.LU R14, [R1+0x1f8] ;  /* 0x0001f800010e7983 */ /* 0x001ea80000300800 */
[----:B------:R-:W2:Y:S01]  /*66140*/  LDL.LU R15, [R1+0x1fc] ;  /* 0x0001fc00010f7983 */ /* 0x000ea20000300800 */
[----:B---3--:R-:W-:Y:S03]  /*66150*/  HMMA.16816.F32.BF16 R8, R20, R10, R16 ;  /* 0x0000000a1408723c */ /* 0x008fe60000041810 */
[----:B------:R-:W3:Y:S04]  /*66160*/  LDL.LU.64 R18, [R1+0x4328] ;  /* 0x0043280001127983 */ /* 0x000ee80000300a00 */
[----:B------:R-:W4:-:S12]  /*66170*/  LDL.LU.64 R16, [R1+0x4320] ;  /* 0x0043200001107983 */ /* 0x000f180000300a00 */
[----:B------:R-:W-:Y:S04]  /*66180*/  STL.64 [R1+0x4168], R10 ;  /* 0x0041680a01007387 */ /* 0x000fe80000100a00 */
[----:B------:R0:W-:Y:S04]  /*66190*/  STL.64 [R1+0x4160], R8 ;  /* 0x0041600801007387 */ /* 0x0001e80000100a00 */
[----:B0-----:R-:W2:Y:S04]  /*661a0*/  LDL.LU R8, [R1+0x1c0] ;  /* 0x0001c00001087983 */ /* 0x001ea80000300800 */
[----:B------:R-:W2:Y:S04]  /*661b0*/  LDL.LU R9, [R1+0x1c4] ;  /* 0x0001c40001097983 */ /* 0x000ea80000300800 */
[----:B------:R-:W2:Y:S04]  /*661c0*/  LDL.LU R10, [R1+0x1c8] ;  /* 0x0001c800010a7983 */ /* 0x000ea80000300800 */
[----:B------:R-:W2:Y:S02]  /*661d0*/  LDL.LU R11, [R1+0x1cc] ;  /* 0x0001cc00010b7983 */ /* 0x000ea40000300800 */
[----:B--2---:R-:W-:Y:S02]  /*661e0*/  HMMA.16816.F32.BF16 R20, R20, R14, R8 ;  /* 0x0000000e1414723c */ /* 0x004fe40000041808 */
[----:B------:R-:W2:Y:S04]  /*661f0*/  LDL.LU R8, [R1+0x2f0] ;  /* 0x0002f00001087983 */ /* 0x000ea80000300800 */
[----:B------:R-:W2:Y:S04]  /*66200*/  LDL.LU R9, [R1+0x2f4] ;  /* 0x0002f40001097983 */ /* 0x000ea80000300800 */
[----:B--2---:R0:W-:Y:S04]  /*66210*/  STL.64 [R1+0x4180], R8 ;  /* 0x0041800801007387 */ /* 0x0041e80000100a00 */
[----:B------:R-:W2:Y:S04]  /*66220*/  LDL.LU R12, [R1+0x2e0] ;  /* 0x0002e000010c7983 */ /* 0x000ea80000300800 */
[----:B------:R-:W2:Y:S01]  /*66230*/  LDL.LU R13, [R1+0x2e4] ;  /* 0x0002e400010d7983 */ /* 0x000ea20000300800 */
[----:B------:R-:W-:-:S02]  /*66240*/  IMAD.MOV.U32 R10, RZ, RZ, R6 ;  /* 0x000000ffff0a7224 */ /* 0x000fc400078e0006 */
[----:B------:R-:W-:Y:S02]  /*66250*/  IMAD.MOV.U32 R11, RZ, RZ, R29 ;  /* 0x000000ffff0b7224 */ /* 0x000fe400078e001d */
[----:B0-----:R-:W-:Y:S02]  /*66260*/  IMAD.MOV.U32 R8, RZ, RZ, R27 ;  /* 0x000000ffff087224 */ /* 0x001fe400078e001b */
[----:B------:R-:W-:Y:S01]  /*66270*/  IMAD.MOV.U32 R9, RZ, RZ, R7 ;  /* 0x000000ffff097224 */ /* 0x000fe200078e0007 */
[----:B--2---:R0:W-:Y:S04]  /*66280*/  STL.64 [R1+0x4188], R12 ;  /* 0x0041880c01007387 */ /* 0x0041e80000100a00 */
[----:B------:R-:W2:Y:S04]  /*66290*/  LDL.LU R27, [R1+0x4318] ;  /* 0x00431800011b7983 */ /* 0x000ea80000300800 */
[----:B------:R-:W2:Y:S04]  /*662a0*/  LDL.LU R7, [R1+0x4314] ;  /* 0x0043140001077983 */ /* 0x000ea80000300800 */
[----:B------:R-:W2:Y:S04]  /*662b0*/  LDL.LU R6, [R1+0x4310] ;  /* 0x0043100001067983 */ /* 0x000ea80000300800 */
[----:B------:R-:W2:Y:S04]  /*662c0*/  LDL.LU R29, [R1+0x430c] ;  /* 0x00430c00011d7983 */ /* 0x000ea80000300800 */
[----:B------:R-:W-:Y:S04]  /*662d0*/  STL.64 [R1+0x4198], R10 ;  /* 0x0041980a01007387 */ /* 0x000fe80000100a00 */
[----:B------:R-:W-:Y:S04]  /*662e0*/  STL.64 [R1+0x4190], R8 ;  /* 0x0041900801007387 */ /* 0x000fe80000100a00 */
[----:B0-----:R-:W2:Y:S04]  /*662f0*/  LDL.LU R12, [R1+0x2d0] ;  /* 0x0002d000010c7983 */ /* 0x001ea80000300800 */
[----:B------:R-:W2:Y:S04]  /*66300*/  LDL.LU R13, [R1+0x2d4] ;  /* 0x0002d400010d7983 */ /* 0x000ea80000300800 */
[----:B--2---:R0:W-:Y:S04]  /*66310*/  STL.64 [R1+0x41a0], R12 ;  /* 0x0041a00c01007387 */ /* 0x0041e80000100a00 */
[----:B0-----:R-:W2:Y:S04]  /*66320*/  LDL.LU R12, [R1+0x2b0] ;  /* 0x0002b000010c7983 */ /* 0x001ea80000300800 */
[----:B------:R-:W2:Y:S01]  /*66330*/  LDL.LU R13, [R1+0x2b4] ;  /* 0x0002b400010d7983 */ /* 0x000ea20000300800 */
[----:B------:R-:W-:-:S02]  /*66340*/  IMAD.MOV.U32 R8, RZ, RZ, R28 ;  /* 0x000000ffff087224 */ /* 0x000fc400078e001c */
[----:B------:R-:W-:Y:S02]  /*66350*/  IMAD.MOV.U32 R9, RZ, RZ, R26 ;  /* 0x000000ffff097224 */ /* 0x000fe400078e001a */
[----:B------:R-:W-:Y:S02]  /*66360*/  IMAD.MOV.U32 R10, RZ, RZ, R3 ;  /* 0x000000ffff0a7224 */ /* 0x000fe400078e0003 */
[----:B------:R-:W-:Y:S01]  /*66370*/  IMAD.MOV.U32 R11, RZ, RZ, R4 ;  /* 0x000000ffff0b7224 */ /* 0x000fe200078e0004 */
[----:B--2---:R0:W-:Y:S04]  /*66380*/  STL.64 [R1+0x41b8], R12 ;  /* 0x0041b80c01007387 */ /* 0x0041e80000100a00 */
[----:B------:R-:W2:Y:S04]  /*66390*/  LDL.LU R28, [R1+0x4308] ;  /* 0x00430800011c7983 */ /* 0x000ea80000300800 */
[----:B------:R-:W2:Y:S04]  /*663a0*/  LDL.LU R26, [R1+0x4304] ;  /* 0x00430400011a7983 */ /* 0x000ea80000300800 */
[----:B------:R-:W2:Y:S04]  /*663b0*/  LDL.LU R3, [R1+0x4300] ;  /* 0x0043000001037983 */ /* 0x000ea80000300800 */
[----:B------:R-:W2:Y:S04]  /*663c0*/  LDL.LU R4, [R1+0x42fc] ;  /* 0x0042fc0001047983 */ /* 0x000ea80000300800 */
[----:B0-----:R-:W2:Y:S04]  /*663d0*/  LDL.LU R12, [R1+0x2a0] ;  /* 0x0002a000010c7983 */ /* 0x001ea80000300800 */
[----:B------:R-:W2:Y:S04]  /*663e0*/  LDL.LU R13, [R1+0x2a4] ;  /* 0x0002a400010d7983 */ /* 0x000ea80000300800 */
[----:B--2---:R-:W-:Y:S04]  /*663f0*/  STL.64 [R1+0x41d0], R12 ;  /* 0x0041d00c01007387 */ /* 0x004fe80000100a00 */
[----:B------:R0:W-:Y:S04]  /*66400*/  STL.64 [R1+0x41b0], R10 ;  /* 0x0041b00a01007387 */ /* 0x0001e80000100a00 */
[----:B------:R1:W-:Y:S01]  /*66410*/  STL.64 [R1+0x41a8], R8 ;  /* 0x0041a80801007387 */ /* 0x0003e20000100a00 */
[----:B0-----:R-:W-:-:S02]  /*66420*/  IMAD.MOV.U32 R10, RZ, RZ, R25 ;  /* 0x000000ffff0a7224 */ /* 0x001fc400078e0019 */
[----:B-1----:R-:W-:Y:S02]  /*66430*/  IMAD.MOV.U32 R8, RZ, RZ, R5 ;  /* 0x000000ffff087224 */ /* 0x002fe400078e0005 */
[----:B------:R-:W2:Y:S01]  /*66440*/  LDL.LU R5, [R1+0x42f8] ;  /* 0x0042f80001057983 */ /* 0x000ea20000300800 */
[----:B------:R-:W-:Y:S02]  /*66450*/  IMAD.MOV.U32 R9, RZ, RZ, R24 ;  /* 0x000000ffff097224 */ /* 0x000fe400078e0018 */
[----:B---3--:R-:W-:Y:S01]  /*66460*/  IMAD.MOV.U32 R11, RZ, RZ, R18 ;  /* 0x000000ffff0b7224 */ /* 0x008fe200078e0012 */
[----:B------:R-:W3:Y:S04]  /*66470*/  LDL.LU R24, [R1+0x42f4] ;  /* 0x0042f40001187983 */ /* 0x000ee80000300800 */
[----:B------:R-:W2:Y:S04]  /*66480*/  LDL.LU R25, [R1+0x42f0] ;  /* 0x0042f00001197983 */ /* 0x000ea80000300800 */
[----:B------:R-:W2:Y:S04]  /*66490*/  LDL.LU R18, [R1+0x42ec] ;  /* 0x0042ec0001127983 */ /* 0x000ea80000300800 */
[----:B------:R-:W2:Y:S04]  /*664a0*/  LDL.LU R12, [R1+0x280] ;  /* 0x00028000010c7983 */ /* 0x000ea80000300800 */
[----:B------:R-:W2:Y:S04]  /*664b0*/  LDL.LU R13, [R1+0x284] ;  /* 0x00028400010d7983 */ /* 0x000ea80000300800 */
[----:B--2---:R-:W-:Y:S04]  /*664c0*/  STL.64 [R1+0x41e8], R12 ;  /* 0x0041e80c01007387 */ /* 0x004fe80000100a00 */
[----:B------:R0:W-:Y:S04]  /*664d0*/  STL.64 [R1+0x41c8], R10 ;  /* 0x0041c80a01007387 */ /* 0x0001e80000100a00 */
[----:B------:R4:W-:Y:S01]  /*664e0*/  STL.64 [R1+0x41c0], R8 ;  /* 0x0041c00801007387 */ /* 0x0009e20000100a00 */
[----:B0-----:R-:W-:-:S02]  /*664f0*/  IMAD.MOV.U32 R10, RZ, RZ, R19 ;  /* 0x000000ffff0a7224 */ /* 0x001fc400078e0013 */
[----:B----4-:R-:W-:Y:S02]  /*66500*/  IMAD.MOV.U32 R8, RZ, RZ, R17 ;  /* 0x000000ffff087224 */ /* 0x010fe400078e0011 */
[----:B------:R-:W2:Y:S01]  /*66510*/  LDL.LU R17, [R1+0x42e8] ;  /* 0x0042e80001117983 */ /* 0x000ea20000300800 */
[----:B------:R-:W-:Y:S02]  /*66520*/  IMAD.MOV.U32 R9, RZ, RZ, R16 ;  /* 0x000000ffff097224 */ /* 0x000fe400078e0010 */
[----:B------:R-:W-:Y:S01]  /*66530*/  IMAD.MOV.U32 R11, RZ, RZ, R2 ;  /* 0x000000ffff0b7224 */ /* 0x000fe200078e0002 */
[----:B------:R-:W4:Y:S04]  /*66540*/  LDL.LU R16, [R1+0x42e4] ;  /* 0x0042e40001107983 */ /* 0x000f280000300800 */
        /* <DEDUP_REMOVED lines=11> */
[----:B------:R-:W-:Y:S01]  /*66600*/  IMAD.MOV.U32 R11, RZ, RZ, R0 ;  /* 0x000000ffff0b7224 */ /* 0x000fe200078e0000 */
[----:B------:R-:W2:Y:S04]  /*66610*/  LDL.LU R7, [R1+0x42d4] ;  /* 0x0042d40001077983 */ /* 0x000ea80000300800 */
        /* <DEDUP_REMOVED lines=17> */
[----:B--2---:R0:W-:Y:S04]  /*66730*/  STL.64 [R1+0x4230], R12 ;  /* 0x0042300c01007387 */ /* 0x0041e80000100a00 */
[----:B0-----:R-:W2:Y:S01]  /*66740*/  LDL.LU R12, [R1+0x240] ;  /* 0x00024000010c7983 */ /* 0x001ea20000300800 */
[----:B------:R-:W-:-:S03]  /*66750*/  IMAD.MOV.U32 R13, RZ, RZ, R26 ;  /* 0x000000ffff0d7224 */ /* 0x000fc600078e001a */
[----:B------:R-:W3:Y:S04]  /*66760*/  LDL.LU R26, [R1+0x42b8] ;  /* 0x0042b800011a7983 */ /* 0x000ee80000300800 */
[----:B--2---:R0:W-:Y:S04]  /*66770*/  STL.64 [R1+0x4248], R12 ;  /* 0x0042480c01007387 */ /* 0x0041e80000100a00 */
        /* <DEDUP_REMOVED lines=8> */
[----:B---3--:R-:W-:-:S03]  /*66800*/  IMAD.MOV.U32 R9, RZ, RZ, R24 ;  /* 0x000000ffff097224 */ /* 0x008fc600078e0018 */
[----:B------:R-:W3:Y:S01]  /*66810*/  LDL.LU R24, [R1+0x42b0] ;  /* 0x0042b00001187983 */ /* 0x000ee20000300800 */
[----:B------:R-:W-:-:S03]  /*66820*/  IMAD.MOV.U32 R10, RZ, RZ, R5 ;  /* 0x000000ffff0a7224 */ /* 0x000fc600078e0005 */
[----:B------:R-:W2:Y:S04]  /*66830*/  LDL.LU R12, [R1+0x220] ;  /* 0x00022000010c7983 */ /* 0x000ea80000300800 */
[----:B------:R-:W2:Y:S04]  /*66840*/  LDL.LU R13, [R1+0x224] ;  /* 0x00022400010d7983 */ /* 0x000ea80000300800 */
[----:B------:R-:W2:Y:S04]  /*66850*/  LDL.LU R4, [R1+0x210] ;  /* 0x0002100001047983 */ /* 0x000ea80000300800 */
[----:B------:R-:W2:Y:S04]  /*66860*/  LDL.LU R5, [R1+0x214] ;  /* 0x0002140001057983 */ /* 0x000ea80000300800 */
[----:B--2---:R0:W-:Y:S04]  /*66870*/  STL.64 [R1+0x4280], R4 ;  /* 0x0042800401007387 */ /* 0x0041e80000100a00 */
[----:B0-----:R-:W2:Y:S04]  /*66880*/  LDL.LU R4, [R1+0x200] ;  /* 0x0002000001047983 */ /* 0x001ea80000300800 */
[----:B------:R-:W2:Y:S04]  /*66890*/  LDL.LU R5, [R1+0x204] ;  /* 0x0002040001057983 */ /* 0x000ea80000300800 */
[----:B------:R0:W-:Y:S04]  /*668a0*/  STL.64 [R1+0x4278], R12 ;  /* 0x0042780c01007387 */ /* 0x0001e80000100a00 */
[----:B0-----:R-:W2:Y:S04]  /*668b0*/  LDL.LU R12, [R1+0x170] ;  /* 0x00017000010c7983 */ /* 0x001ea80000300800 */
[----:B------:R-:W2:Y:S04]  /*668c0*/  LDL.LU R13, [R1+0x174] ;  /* 0x00017400010d7983 */ /* 0x000ea80000300800 */
[----:B------:R-:W2:Y:S04]  /*668d0*/  LDL.LU R14, [R1+0x178] ;  /* 0x00017800010e7983 */ /* 0x000ea80000300800 */
[----:B------:R-:W2:Y:S04]  /*668e0*/  LDL.LU R15, [R1+0x17c] ;  /* 0x00017c00010f7983 */ /* 0x000ea80000300800 */
[----:B------:R0:W-:Y:S04]  /*668f0*/  STL.64 [R1+0x4228], R10 ;  /* 0x0042280a01007387 */ /* 0x0001e80000100a00 */
[----:B------:R1:W-:Y:S01]  /*66900*/  STL.64 [R1+0x4220], R8 ;  /* 0x0042200801007387 */ /* 0x0003e20000100a00 */
[----:B0-----:R-:W-:-:S02]  /*66910*/  IMAD.MOV.U32 R10, RZ, RZ, R17 ;  /* 0x000000ffff0a7224 */ /* 0x001fc400078e0011 */
[----:B------:R-:W-:Y:S02]  /*66920*/  IMAD.MOV.U32 R11, RZ, RZ, R18 ;  /* 0x000000ffff0b7224 */ /* 0x000fe400078e0012 */
[----:B-1----:R-:W-:Y:S02]  /*66930*/  IMAD.MOV.U32 R8, RZ, RZ, R19 ;  /* 0x000000ffff087224 */ /* 0x002fe400078e0013 */
[----:B------:R-:W2:Y:S01]  /*66940*/  LDL.LU R19, [R1+0x42ac] ;  /* 0x0042ac0001137983 */ /* 0x000ea20000300800 */
[----:B----4-:R-:W-:-:S03]  /*66950*/  IMAD.MOV.U32 R9, RZ, RZ, R16 ;  /* 0x000000ffff097224 */ /* 0x010fc600078e0010 */
[----:B------:R-:W4:Y:S04]  /*66960*/  LDL.LU R16, [R1+0x42a8] ;  /* 0x0042a80001107983 */ /* 0x000f280000300800 */
[----:B------:R-:W4:Y:S04]  /*66970*/  LDL.LU R17, [R1+0x42a4] ;  /* 0x0042a40001117983 */ /* 0x000f280000300800 */
[----:B------:R-:W4:Y:S04]  /*66980*/  LDL.LU R18, [R1+0x42a0] ;  /* 0x0042a00001127983 */ /* 0x000f280000300800 */
[----:B------:R-:W-:Y:S04]  /*66990*/  STL.64 [R1+0x4240], R10 ;  /* 0x0042400a01007387 */ /* 0x000fe80000100a00 */
[----:B------:R0:W-:Y:S02]  /*669a0*/  STL.64 [R1+0x4238], R8 ;  /* 0x0042380801007387 */ /* 0x0001e40000100a00 */
[----:B0-----:R-:W-:-:S02]  /*669b0*/  IMAD.MOV.U32 R8, RZ, RZ, R27 ;  /* 0x000000ffff087224 */ /* 0x001fc400078e001b */
[----:B------:R-:W4:Y:S01]  /*669c0*/  LDL.LU R27, [R1+0x429c] ;  /* 0x00429c00011b7983 */ /* 0x000f220000300800 */
[----:B------:R-:W-:Y:S02]  /*669d0*/  IMAD.MOV.U32 R10, RZ, RZ, R6 ;  /* 0x000000ffff0a7224 */ /* 0x000fe400078e0006 */
[----:B------:R-:W-:Y:S02]  /*669e0*/  IMAD.MOV.U32 R11, RZ, RZ, R2 ;  /* 0x000000ffff0b7224 */ /* 0x000fe400078e0002 */
[----:B------:R-:W-:-:S03]  /*669f0*/  IMAD.MOV.U32 R9, RZ, RZ, R7 ;  /* 0x000000ffff097224 */ /* 0x000fc600078e0007 */
[----:B------:R0:W-:Y:S04]  /*66a00*/  STL.64 [R1+0x4258], R10 ;  /* 0x0042580a01007387 */ /* 0x0001e80000100a00 */
[----:B------:R3:W-:Y:S01]  /*66a10*/  STL.64 [R1+0x4250], R8 ;  /* 0x0042500801007387 */ /* 0x0007e20000100a00 */
[----:B0-----:R-:W-:Y:S02]  /*66a20*/  IMAD.MOV.U32 R10, RZ, RZ, R25 ;  /* 0x000000ffff0a7224 */ /* 0x001fe400078e0019 */
[----:B------:R-:W-:Y:S02]  /*66a30*/  IMAD.MOV.U32 R11, RZ, RZ, R26 ;  /* 0x000000ffff0b7224 */ /* 0x000fe400078e001a */
[----:B---3--:R-:W-:Y:S02]  /*66a40*/  IMAD.MOV.U32 R9, RZ, RZ, R24 ;  /* 0x000000ffff097224 */ /* 0x008fe400078e0018 */
[----:B--2---:R-:W-:-:S02]  /*66a50*/  IMAD.MOV.U32 R8, RZ, RZ, R19 ;  /* 0x000000ffff087224 */ /* 0x004fc400078e0013 */
[----:B------:R-:W2:Y:S04]  /*66a60*/  LDL.LU R19, [R1+0x4298] ;  /* 0x0042980001137983 */ /* 0x000ea80000300800 */
[----:B------:R-:W2:Y:S04]  /*66a70*/  LDL.LU R24, [R1+0x4294] ;  /* 0x0042940001187983 */ /* 0x000ea80000300800 */
[----:B------:R-:W2:Y:S04]  /*66a80*/  LDL.LU R25, [R1+0x4290] ;  /* 0x0042900001197983 */ /* 0x000ea80000300800 */
[----:B------:R-:W2:Y:S04]  /*66a90*/  LDL.LU R26, [R1+0x428c] ;  /* 0x00428c00011a7983 */ /* 0x000ea80000300800 */
[----:B------:R-:W-:Y:S04]  /*66aa0*/  STL.64 [R1+0x4270], R10 ;  /* 0x0042700a01007387 */ /* 0x000fe80000100a00 */
[----:B------:R4:W-:Y:S02]  /*66ab0*/  STL.64 [R1+0x4268], R8 ;  /* 0x0042680801007387 */ /* 0x0009e40000100a00 */
[----:B----4-:R-:W-:-:S02]  /*66ac0*/  IMAD.MOV.U32 R8, RZ, RZ, R27 ;  /* 0x000000ffff087224 */ /* 0x010fc400078e001b */
[----:B------:R-:W2:Y:S04]  /*66ad0*/  LDL.LU R27, [R1+0x4288] ;  /* 0x00428800011b7983 */ /* 0x000ea80000300800 */
[----:B------:R-:W3:Y:S04]  /*66ae0*/  LDL.LU R9, [R1+0x144] ;  /* 0x0001440001097983 */ /* 0x000ee80000300800 */
[----:B------:R-:W3:Y:S04]  /*66af0*/  LDL.LU R10, [R1+0x148] ;  /* 0x00014800010a7983 */ /* 0x000ee80000300800 */
[----:B------:R-:W3:Y:S04]  /*66b00*/  LDL.LU R11, [R1+0x14c] ;  /* 0x00014c00010b7983 */ /* 0x000ee80000300800 */
[----:B------:R-:W-:Y:S04]  /*66b10*/  STL.64 [R1+0x4158], R22 ;  /* 0x0041581601007387 */ /* 0x000fe80000100a00 */
[----:B------:R-:W-:Y:S01]  /*66b20*/  STL.64 [R1+0x4150], R20 ;  /* 0x0041501401007387 */ /* 0x000fe20000100a00 */
[----:B--2---:R-:W-:Y:S03]  /*66b30*/  HMMA.16816.F32.BF16 R24, R16, R4, R24 ;  /* 0x000000041018723c */ /* 0x004fe60000041818 */
[----:B------:R-:W2:-:S15]  /*66b40*/  LDL.LU.64 R4, [R1+0x4280] ;  /* 0x0042800001047983 */ /* 0x000e9e0000300a00 */
[----:B------:R-:W-:Y:S01]  /*66b50*/  NOP ;  /* 0x0000000000007918 */ /* 0x000fe20000000000 */
[----:B------:R0:W-:Y:S04]  /*66b60*/  STL.64 [R1+0x4140], R26 ;  /* 0x0041401a01007387 */ /* 0x0001e80000100a00 */
[----:B------:R1:W-:Y:S01]  /*66b70*/  STL.64 [R1+0x4138], R24 ;  /* 0x0041381801007387 */ /* 0x0003e20000100a00 */
[----:B--2---:R-:W-:-:S15]  /*66b80*/  HMMA.16816.F32.BF16 R12, R16, R4, R12 ;  /* 0x00000004100c723c */ /* 0x004fde000004180c */
[----:B------:R-:W-:-:S04]  /*66b90*/  NOP ;  /* 0x0000000000007918 */ /* 0x000fc80000000000 */
[----:B------:R-:W-:Y:S02]  /*66ba0*/  IMAD.MOV.U32 R4, RZ, RZ, R12 ;  /* 0x000000ffff047224 */ /* 0x000fe400078e000c */
[----:B------:R-:W-:Y:S02]  /*66bb0*/  IMAD.MOV.U32 R5, RZ, RZ, R13 ;  /* 0x000000ffff057224 */ /* 0x000fe400078e000d */
[----:B------:R-:W3:Y:S01]  /*66bc0*/  LDL.LU.64 R12, [R1+0x4278] ;  /* 0x00427800010c7983 */ /* 0x000ee20000300a00 */
[----:B0-----:R-:W-:Y:S02]  /*66bd0*/  IMAD.MOV.U32 R27, RZ, RZ, R14 ;  /* 0x000000ffff1b7224 */ /* 0x001fe400078e000e */
[----:B------:R-:W-:Y:S02]  /*66be0*/  IMAD.MOV.U32 R26, RZ, RZ, R15 ;  /* 0x000000ffff1a7224 */ /* 0x000fe400078e000f */
[----:B---3--:R-:W-:Y:S01]  /*66bf0*/  HMMA.16816.F32.BF16 R12, R16, R12, R8 ;  /* 0x0000000c100c723c */ /* 0x008fe20000041808 */
[----:B------:R-:W2:Y:S04]  /*66c00*/  LDL.LU.64 R10, [R1+0x4270] ;  /* 0x00427000010a7983 */ /* 0x000ea80000300a00 */
[----:B------:R-:W2:-:S14]  /*66c10*/  LDL.LU.64 R8, [R1+0x4268] ;  /* 0x0042680001087983 */ /* 0x000e9c0000300a00 */
[----:B------:R-:W-:Y:S01]  /*66c20*/  IMAD.MOV.U32 R6, RZ, RZ, R12 ;  /* 0x000000ffff067224 */ /* 0x000fe200078e000c */
[----:B------:R2:W-:Y:S01]  /*66c30*/  STL.64 [R1+0x98], R14 ;  /* 0x0000980e01007387 */ /* 0x0005e20000100a00 */
[----:B------:R-:W-:-:S03]  /*66c40*/  IMAD.MOV.U32 R7, RZ, RZ, R13 ;  /* 0x000000ffff077224 */ /* 0x000fc600078e000d */
[----:B------:R-:W2:Y:S01]  /*66c50*/  LDL.LU.64 R12, [R1+0x4260] ;  /* 0x00426000010c7983 */ /* 0x000ea20000300a00 */
[----:B-1----:R-:W-:Y:S01]  /*66c60*/  IMAD.MOV.U32 R25, RZ, RZ, R0 ;  /* 0x000000ffff197224 */ /* 0x002fe200078e0000 */
[----:B--2---:R-:W-:Y:S02]  /*66c70*/  HMMA.16816.F32.BF16 R12, R16, R12, R8 ;  /* 0x0000000c100c723c */ /* 0x004fe40000041808 */
[----:B------:R-:W2:Y:S04]  /*66c80*/  LDL.LU.64 R10, [R1+0x4258] ;  /* 0x00425800010a7983 */ /* 0x000ea80000300a00 */
[----:B------:R-:W2:-:S13]  /*66c90*/  LDL.LU.64 R8, [R1+0x4250] ;  /* 0x0042500001087983 */ /* 0x000e9a0000300a00 */
[----:B------:R-:W-:Y:S01]  /*66ca0*/  IMAD.MOV.U32 R0, RZ, RZ, R13 ;  /* 0x000000ffff007224 */ /* 0x000fe200078e000d */
[----:B------:R0:W-:Y:S04]  /*66cb0*/  STL [R1+0xb0], R12 ;  /* 0x0000b00c01007387 */ /* 0x0001e80000100800 */
[----:B0-----:R-:W2:Y:S01]  /*66cc0*/  LDL.LU.64 R12, [R1+0x4248] ;  /* 0x00424800010c7983 */ /* 0x001ea20000300a00 */
[----:B------:R-:W-:Y:S02]  /*66cd0*/  IMAD.MOV.U32 R20, RZ, RZ, R29 ;  /* 0x000000ffff147224 */ /* 0x000fe400078e001d */
[----:B------:R-:W-:Y:S02]  /*66ce0*/  IMAD.MOV.U32 R21, RZ, RZ, R28 ;  /* 0x000000ffff157224 */ /* 0x000fe400078e001c */
[----:B------:R-:W-:-:S02]  /*66cf0*/  IMAD.MOV.U32 R29, RZ, RZ, R14 ;  /* 0x000000ffff1d7224 */ /* 0x000fc400078e000e */
[----:B------:R-:W-:Y:S02]  /*66d00*/  IMAD.MOV.U32 R28, RZ, RZ, R15 ;  /* 0x000000ffff1c7224 */ /* 0x000fe400078e000f */
[----:B--2---:R-:W-:Y:S01]  /*66d10*/  HMMA.16816.F32.BF16 R12, R16, R12, R8 ;  /* 0x0000000c100c723c */ /* 0x004fe20000041808 */
[----:B------:R-:W2:Y:S04]  /*66d20*/  LDL.LU.64 R10, [R1+0x4240] ;  /* 0x00424000010a7983 */ /* 0x000ea80000300a00 */
[----:B------:R-:W2:-:S14]  /*66d30*/  LDL.LU.64 R8, [R1+0x4238] ;  /* 0x0042380001087983 */ /* 0x000e9c0000300a00 */
[----:B------:R0:W-:Y:S04]  /*66d40*/  STL.64 [R1+0xe0], R12 ;  /* 0x0000e00c01007387 */ /* 0x0001e80000100a00 */
[----:B0-----:R-:W2:Y:S01]  /*66d50*/  LDL.LU.64 R12, [R1+0x4230] ;  /* 0x00423000010c7983 */ /* 0x001ea20000300a00 */
[----:B------:R-:W-:Y:S02]  /*66d60*/  IMAD.MOV.U32 R24, RZ, RZ, R3 ;  /* 0x000000ffff187224 */ /* 0x000fe400078e0003 */
[----:B------:R-:W-:Y:S02]  /*66d70*/  IMAD.MOV.U32 R3, RZ, RZ, R14 ;  /* 0x000000ffff037224 */ /* 0x000fe400078e000e */
[----:B------:R-:W-:Y:S02]  /*66d80*/  IMAD.MOV.U32 R2, RZ, RZ, R15 ;  /* 0x000000ffff027224 */ /* 0x000fe400078e000f */
[----:B--2---:R-:W-:Y:S01]  /*66d90*/  HMMA.16816.F32.BF16 R12, R16, R12, R8 ;  /* 0x0000000c100c723c */ /* 0x004fe20000041808 */
[----:B------:R-:W2:Y:S04]  /*66da0*/  LDL.LU.64 R10, [R1+0x4228] ;  /* 0x00422800010a7983 */ /* 0x000ea80000300a00 */
[----:B------:R-:W2:-:S14]  /*66db0*/  LDL.LU.64 R8, [R1+0x4220] ;  /* 0x0042200001087983 */ /* 0x000e9c0000300a00 */
        /* <DEDUP_REMOVED lines=40> */
[----:B------:R-:W2:-:S15]  /*67040*/  LDL.LU.64 R8, [R1+0x4180] ;  /* 0x0041800001087983 */ /* 0x000e9e0000300a00 */
[----:B------:R-:W-:Y:S02]  /*67050*/  NOP ;  /* 0x0000000000007918 */ /* 0x000fe40000000000 */
[----:B------:R-:W-:Y:S04]  /*67060*/  STL.64 [R1+0xc0], R12 ;  /* 0x0000c00c01007387 */ /* 0x000fe80000100a00 */
[----:B------:R0:W-:Y:S04]  /*67070*/  STL.64 [R1+0xc8], R14 ;  /* 0x0000c80e01007387 */ /* 0x0001e80000100a00 */
[----:B0-----:R-:W2:Y:S04]  /*67080*/  LDL.LU.64 R14, [R1+0x4178] ;  /* 0x00417800010e7983 */ /* 0x001ea80000300a00 */
[----:B------:R-:W2:Y:S04]  /*67090*/  LDL.LU.64 R12, [R1+0x4170] ;  /* 0x00417000010c7983 */ /* 0x000ea80000300a00 */
[----:B------:R-:W3:Y:S01]  /*670a0*/  LDL.LU.64 R10, [R1+0x4168] ;  /* 0x00416800010a7983 */ /* 0x000ee20000300a00 */
[----:B--2---:R-:W-:Y:S03]  /*670b0*/  HMMA.16816.F32.BF16 R12, R16, R8, R12 ;  /* 0x00000008100c723c */ /* 0x004fe6000004180c */
[----:B------:R-:W3:-:S15]  /*670c0*/  LDL.LU.64 R8, [R1+0x4160] ;  /* 0x0041600001087983 */ /* 0x000ede0000300a00 */
[----:B------:R-:W-:Y:S01]  /*670d0*/  NOP ;  /* 0x0000000000007918 */ /* 0x000fe20000000000 */
[----:B------:R-:W-:Y:S04]  /*670e0*/  STL.64 [R1+0xa0], R12 ;  /* 0x0000a00c01007387 */ /* 0x000fe80000100a00 */
[----:B------:R0:W-:Y:S04]  /*670f0*/  STL.64 [R1+0xa8], R14 ;  /* 0x0000a80e01007387 */ /* 0x0001e80000100a00 */
[----:B0-----:R-:W2:Y:S04]  /*67100*/  LDL.LU R14, [R1+0x218] ;  /* 0x00021800010e7983 */ /* 0x001ea80000300800 */
[----:B------:R-:W2:Y:S01]  /*67110*/  LDL.LU R15, [R1+0x21c] ;  /* 0x00021c00010f7983 */ /* 0x000ea20000300800 */
[----:B---3--:R-:W-:Y:S03]  /*67120*/  HMMA.16816.F32.BF16 R8, R16, R20, R8 ;  /* 0x000000141008723c */ /* 0x008fe60000041808 */
[----:B--2---:R0:W-:Y:S04]  /*67130*/  STL.64 [R1+0x4128], R14 ;  /* 0x0041280e01007387 */ /* 0x0041e80000100a00 */
[----:B0-----:R-:W2:Y:S04]  /*67140*/  LDL.LU R14, [R1+0x208] ;  /* 0x00020800010e7983 */ /* 0x001ea80000300800 */
[----:B------:R-:W2:Y:S04]  /*67150*/  LDL.LU R15, [R1+0x20c] ;  /* 0x00020c00010f7983 */ /* 0x000ea80000300800 */
[----:B------:R-:W3:Y:S04]  /*67160*/  LDL.LU.64 R22, [R1+0x4158] ;  /* 0x0041580001167983 */ /* 0x000ee80000300a00 */
[----:B------:R-:W3:Y:S04]  /*67170*/  LDL.LU.64 R20, [R1+0x4150] ;  /* 0x0041500001147983 */ /* 0x000ee80000300a00 */
[----:B------:R-:W-:Y:S04]  /*67180*/  STL.64 [R1+0x10], R8 ;  /* 0x0000100801007387 */ /* 0x000fe80000100a00 */
[----:B------:R0:W-:Y:S04]  /*67190*/  STL.64 [R1+0x18], R10 ;  /* 0x0000180a01007387 */ /* 0x0001e80000100a00 */
[----:B0-----:R-:W4:Y:S04]  /*671a0*/  LDL.LU R10, [R1+0x228] ;  /* 0x00022800010a7983 */ /* 0x001f280000300800 */
[----:B------:R-:W4:Y:S01]  /*671b0*/  LDL.LU R11, [R1+0x22c] ;  /* 0x00022c00010b7983 */ /* 0x000f220000300800 */
[----:B------:R-:W-:-:S02]  /*671c0*/  IMAD.MOV.U32 R8, RZ, RZ, R4 ;  /* 0x000000ffff087224 */ /* 0x000fc400078e0004 */
[----:B------:R-:W-:Y:S01]  /*671d0*/  IMAD.MOV.U32 R9, RZ, RZ, R5 ;  /* 0x000000ffff097224 */ /* 0x000fe200078e0005 */
[----:B---3--:R-:W-:Y:S01]  /*671e0*/  HMMA.16816.F32.BF16 R16, R16, R24, R20 ;  /* 0x000000181010723c */ /* 0x008fe20000041814 */
[----:B----4-:R0:W-:Y:S04]  /*671f0*/  STL.64 [R1+0x4120], R10 ;  /* 0x0041200a01007387 */ /* 0x0101e80000100a00 */
[----:B------:R-:W2:Y:S04]  /*67200*/  LDL.LU R4, [R1+0x414c] ;  /* 0x00414c0001047983 */ /* 0x000ea80000300800 */
[----:B------:R-:W2:Y:S01]  /*67210*/  LDL.LU R5, [R1+0x4148] ;  /* 0x0041480001057983 */ /* 0x000ea20000300800 */
[----:B0-----:R-:W-:-:S02]  /*67220*/  IMAD.MOV.U32 R10, RZ, RZ, R27 ;  /* 0x000000ffff0a7224 */ /* 0x001fc400078e001b */
[----:B------:R-:W-:Y:S02]  /*67230*/  IMAD.MOV.U32 R11, RZ, RZ, R26 ;  /* 0x000000ffff0b7224 */ /* 0x000fe400078e001a */
[----:B------:R-:W2:Y:S04]  /*67240*/  LDL.LU.64 R26, [R1+0x4140] ;  /* 0x00414000011a7983 */ /* 0x000ea80000300a00 */
[----:B------:R-:W2:Y:S04]  /*67250*/  LDL.LU.64 R24, [R1+0x4138] ;  /* 0x0041380001187983 */ /* 0x000ea80000300a00 */
[----:B------:R-:W3:Y:S01]  /*67260*/  LDL R23, [R1+0x334] ;  /* 0x0003340001177983 */ /* 0x000ee20000100800 */
[----:B------:R-:W-:-:S02]  /*67270*/  IMAD.MOV.U32 R20, RZ, RZ, R6 ;  /* 0x000000ffff147224 */ /* 0x000fc400078e0006 */
[----:B------:R-:W-:Y:S01]  /*67280*/  IMAD.MOV.U32 R21, RZ, RZ, R7 ;  /* 0x000000ffff157224 */ /* 0x000fe200078e0007 */
[----:B---3--:R0:W-:Y:S04]  /*67290*/  STL [R1+0x4114], R23 ;  /* 0x0041141701007387 */ /* 0x0081e80000100800 */
[----:B------:R-:W2:Y:S04]  /*672a0*/  LDL.LU R6, [R1+0x4134] ;  /* 0x0041340001067983 */ /* 0x000ea80000300800 */
[----:B------:R-:W2:Y:S04]  /*672b0*/  LDL.LU R7, [R1+0x4130] ;  /* 0x0041300001077983 */ /* 0x000ea80000300800 */
[----:B------:R-:W3:Y:S04]  /*672c0*/  LDL.LU R22, [R1+0x98] ;  /* 0x0000980001167983 */ /* 0x000ee80000300800 */
[----:B0-----:R-:W3:Y:S04]  /*672d0*/  LDL.LU R23, [R1+0x9c] ;  /* 0x00009c0001177983 */ /* 0x001ee80000300800 */
[----:B------:R0:W-:Y:S04]  /*672e0*/  STL.64 [R1+0x40b0], R18 ;  /* 0x0040b01201007387 */ /* 0x0001e80000100a00 */
[----:B------:R-:W-:Y:S04]  /*672f0*/  STL.64 [R1+0x40a8], R16 ;  /* 0x0040a81001007387 */ /* 0x000fe80000100a00 */
[----:B0-----:R-:W4:Y:S04]  /*67300*/  LDL.LU R18, [R1+0x238] ;  /* 0x0002380001127983 */ /* 0x001f280000300800 */
[----:B------:R-:W4:Y:S01]  /*67310*/  LDL.LU R19, [R1+0x23c] ;  /* 0x00023c0001137983 */ /* 0x000f220000300800 */
[----:B--2---:R-:W-:Y:S03]  /*67320*/  HMMA.16816.F32.BF16 R24, R4, R14, R24 ;  /* 0x0000000e0418723c */ /* 0x004fe60000041818 */
[----:B------:R-:W2:-:S15]  /*67330*/  LDL.LU.64 R14, [R1+0x4128] ;  /* 0x00412800010e7983 */ /* 0x000e9e0000300a00 */
[----:B------:R-:W-:Y:S01]  /*67340*/  NOP ;  /* 0x0000000000007918 */ /* 0x000fe20000000000 */
[----:B------:R-:W-:Y:S04]  /*67350*/  STL [R1+0x4094], R26 ;  /* 0x0040941a01007387 */ /* 0x000fe80000100800 */
[----:B------:R-:W-:Y:S01]  /*67360*/  STL [R1+0x4090], R27 ;  /* 0x0040901b01007387 */ /* 0x000fe20000100800 */
[----:B--2---:R-:W-:Y:S03]  /*67370*/  HMMA.16816.F32.BF16 R12, R4, R14, R8 ;  /* 0x0000000e040c723c */ /* 0x004fe60000041808 */
[----:B------:R-:W3:-:S15]  /*67380*/  LDL.LU.64 R10, [R1+0x4120] ;  /* 0x00412000010a7983 */ /* 0x000ede0000300a00 */
[----:B------:R-:W-:Y:S01]  /*67390*/  NOP ;  /* 0x0000000000007918 */ /* 0x000fe20000000000 */
[----:B------:R-:W-:Y:S04]  /*673a0*/  STL [R1+0x4000], R12 ;  /* 0x0040000c01007387 */ /* 0x000fe80000100800 */
[----:B------:R0:W-:Y:S04]  /*673b0*/  STL [R1+0x3ffc], R13 ;  /* 0x003ffc0d01007387 */ /* 0x0001e80000100800 */
[----:B------:R1:W-:Y:S04]  /*673c0*/  STL [R1+0x3ff8], R14 ;  /* 0x003ff80e01007387 */ /* 0x0003e80000100800 */
[----:B------:R2:W-:Y:S01]  /*673d0*/  STL [R1+0x3ff4], R15 ;  /* 0x003ff40f01007387 */ /* 0x0005e20000100800 */
[----:B0-----:R-:W-:-:S03]  /*673e0*/  IMAD.MOV.U32 R13, RZ, RZ, R0 ;  /* 0x000000ffff0d7224 */ /* 0x001fc600078e0000 */
[----:B------:R-:W4:Y:S04]  /*673f0*/  LDL.LU R12, [R1+0xb0] ;  /* 0x0000b000010c7983 */ /* 0x000f280000300800 */
[----:B------:R-:W4:Y:S01]  /*67400*/  LDL.LU R0, [R1+0x4118] ;  /* 0x0041180001007983 */ /* 0x000f220000300800 */
[----:B---3--:R-:W-:Y:S03]  /*67410*/  HMMA.16816.F32.BF16 R8, R4, R10, R20 ;  /* 0x0000000a0408723c */ /* 0x008fe60000041814 */
[----:B------:R-:W3:-:S15]  /*67420*/  LDL.LU R23, [R1+0x4114] ;  /* 0x0041140001177983 */ /* 0x000ede0000300800 */
[----:B------:R-:W-:Y:S01]  /*67430*/  NOP ;  /* 0x0000000000007918 */ /* 0x000fe20000000000 */
[----:B------:R-:W-:Y:S04]  /*67440*/  STL.64 [R1], R8 ;  /* 0x0000000801007387 */ /* 0x000fe80000100a00 */
[----:B------:R-:W-:Y:S01]  /*67450*/  STL.64 [R1+0x8], R10 ;  /* 0x0000080a01007387 */ /* 0x000fe20000100a00 */
[----:B-1----:R-:W-:Y:S02]  /*67460*/  IMAD.MOV.U32 R14, RZ, RZ, R29 ;  /* 0x000000ffff0e7224 */ /* 0x002fe400078e001d */
[----:B--2---:R-:W-:Y:S01]  /*67470*/  IMAD.MOV.U32 R15, RZ, RZ, R28 ;  /* 0x000000ffff0f7224 */ /* 0x004fe200078e001c */
[----:B---3--:R-:W0:Y:S04]  /*67480*/  LDSM.16.MT88.4 R8, [R23+0x40800] ;  /* 0x040800001708783b */ /* 0x008e280000004200 */
[----:B------:R-:W-:Y:S04]  /*67490*/  STL [R1+0x4110], R23 ;  /* 0x0041101701007387 */ /* 0x000fe80000100800 */
[----:B----4-:R-:W1:Y:S04]  /*674a0*/  LDSM.16.M88.4 R20, [R0+UR6+0x80] ;  /* 0x000080060014783b */ /* 0x010e680008000200 */
[----:B0-----:R-:W-:Y:S04]  /*674b0*/  STL.64 [R1+0x40a0], R10 ;  /* 0x0040a00a01007387 */ /* 0x001fe80000100a00 */
[----:B------:R0:W-:Y:S01]  /*674c0*/  STL.64 [R1+0x4098], R8 ;  /* 0x0040980801007387 */ /* 0x0001e20000100a00 */
[----:B-1----:R-:W-:-:S02]  /*674d0*/  IMAD.MOV.U32 R26, RZ, RZ, R20 ;  /* 0x000000ffff1a7224 */ /* 0x002fc400078e0014 */
[----:B------:R-:W-:Y:S02]  /*674e0*/  IMAD.MOV.U32 R27, RZ, RZ, R21 ;  /* 0x000000ffff1b7224 */ /* 0x000fe400078e0015 */
[----:B------:R-:W-:-:S03]  /*674f0*/  IMAD.MOV.U32 R29, RZ, RZ, R22 ;  /* 0x000000ffff1d7224 */ /* 0x000fc600078e0016 */
[----:B------:R-:W-:Y:S01]  /*67500*/  STL.64 [R1+0x40c0], R26 ;  /* 0x0040c01a01007387 */ /* 0x000fe20000100a00 */
[----:B------:R-:W-:-:S03]  /*67510*/  IMAD.MOV.U32 R28, RZ, RZ, R23 ;  /* 0x000000ffff1c7224 */ /* 0x000fc600078e0017 */
[----:B------:R-:W-:Y:S04]  /*67520*/  STL.64 [R1+0x40b8], R24 ;  /* 0x0040b81801007387 */ /* 0x000fe80000100a00 */
[----:B------:R-:W1:Y:S04]  /*67530*/  LDSM.16.M88.4 R24, [R0+UR6+0x4080] ;  /* 0x004080060018783b */ /* 0x000e680008000200 */
[----:B------:R-:W2:Y:S01]  /*67540*/  LDSM.16.M88.4 R20, [R0+UR6+0x8080] ;  /* 0x008080060014783b */ /* 0x000ea20008000200 */
[----:B0-----:R-:W-:Y:S03]  /*67550*/  HMMA.16816.F32.BF16 R8, R4, R18, R12 ;  /* 0x000000120408723c */ /* 0x001fe6000004180c */
[----:B------:R0:W-:Y:S04]  /*67560*/  STL [R1+0x3ff0], R28 ;  /* 0x003ff01c01007387 */ /* 0x0001e80000100800 */
[----:B------:R3:W-:Y:S04]  /*67570*/  STL [R1+0x3fec], R29 ;  /* 0x003fec1d01007387 */ /* 0x0007e80000100800 */
[----:B------:R-:W-:Y:S08]  /*67580*/  LDSM.16.M88.4 R16, [R0+UR6+0x1c080] ;  /* 0x01c080060010783b */ /* 0x000ff00008000200 */
[----:B0-----:R-:W-:-:S02]  /*67590*/  IMAD.MOV.U32 R28, RZ, RZ, R8 ;  /* 0x000000ffff1c7224 */ /* 0x001fc400078e0008 */
[----:B---3--:R-:W-:Y:S01]  /*675a0*/  IMAD.MOV.U32 R29, RZ, RZ, R9 ;  /* 0x000000ffff1d7224 */ /* 0x008fe200078e0009 */
[----:B-1----:R0:W-:Y:S04]  /*675b0*/  STL.64 [R1+0x120], R24 ;  /* 0x0001201801007387 */ /* 0x0021e80000100a00 */
[----:B------:R1:W-:Y:S04]  /*675c0*/  STL.64 [R1+0x128], R26 ;  /* 0x0001281a01007387 */ /* 0x0003e80000100a00 */
[----:B--2---:R-:W-:Y:S04]  /*675d0*/  STL.64 [R1+0x130], R20 ;  /* 0x0001301401007387 */ /* 0x004fe80000100a00 */
[----:B------:R-:W-:Y:S04]  /*675e0*/  STL.64 [R1+0x138], R22 ;  /* 0x0001381601007387 */ /* 0x000fe80000100a00 */
[----:B------:R-:W-:Y:S04]  /*675f0*/  STL.64 [R1+0x98], R10 ;  /* 0x0000980a01007387 */ /* 0x000fe80000100a00 */
[----:B------:R-:W2:Y:S04]  /*67600*/  LDSM.16.M88.4 R8, [R0+UR6+0xc080] ;  /* 0x00c080060008783b */ /* 0x000ea80008000200 */
[----:B------:R-:W3:Y:S04]  /*67610*/  LDL.LU R14, [R1+0x248] ;  /* 0x00024800010e7983 */ /* 0x000ee80000300800 */
[----:B------:R-:W3:Y:S04]  /*67620*/  LDL.LU R15, [R1+0x24c] ;  /* 0x00024c00010f7983 */ /* 0x000ee80000300800 */
[----:B0-----:R-:W3:Y:S01]  /*67630*/  LDL.LU R24, [R1+0xe0] ;  /* 0x0000e00001187983 */ /* 0x001ee20000300800 */
[----:B-1----:R-:W-:-:S03]  /*67640*/  IMAD.MOV.U32 R27, RZ, RZ, R2 ;  /* 0x000000ffff1b7224 */ /* 0x002fc600078e0002 */
[----:B------:R-:W3:Y:S04]  /*67650*/  LDL.LU R25, [R1+0xe4] ;  /* 0x0000e40001197983 */ /* 0x000ee80000300800 */
[----:B------:R-:W-:Y:S04]  /*67660*/  STL [R1+0x4008], R29 ;  /* 0x0040081d01007387 */ /* 0x000fe80000100800 */
[----:B------:R-:W-:Y:S01]  /*67670*/  STL [R1+0x4004], R28 ;  /* 0x0040041c01007387 */ /* 0x000fe20000100800 */
[----:B------:R-:W-:-:S03]  /*67680*/  IMAD.MOV.U32 R26, RZ, RZ, R3 ;  /* 0x000000ffff1a7224 */ /* 0x000fc600078e0003 */
[----:B------:R-:W-:Y:S04]  /*67690*/  LDSM.16.M88.4 R20, [R0+UR6+0x18080] ;  /* 0x018080060014783b */ /* 0x000fe80008000200 */
[----:B--2---:R-:W-:Y:S01]  /*676a0*/  STL.64 [R1+0x150], R8 ;  /* 0x0001500801007387 */ /* 0x004fe20000100a00 */
[----:B------:R-:W-:-:S03]  /*676b0*/  IMAD.MOV.U32 R2, RZ, RZ, R11 ;  /* 0x000000ffff027224 */ /* 0x000fc600078e000b */
[----:B------:R-:W-:Y:S04]  /*676c0*/  STL [R1+0x158], R10 ;  /* 0x0001580a01007387 */ /* 0x000fe80000100800 */
[----:B------:R-:W0:Y:S04]  /*676d0*/  LDSM.16.M88.4 R8, [R0+UR6+0x10080] ;  /* 0x010080060008783b */ /* 0x000e280008000200 */
[----:B------:R-:W-:Y:S04]  /*676e0*/  STL [R1+0x3fe8], R2 ;  /* 0x003fe80201007387 */ /* 0x000fe80000100800 */
[----:B0-----:R-:W-:Y:S01]  /*676f0*/  STL.64 [R1+0x160], R8 ;  /* 0x0001600801007387 */ /* 0x001fe20000100a00 */
[----:B------:R-:W-:-:S03]  /*67700*/  IMAD.MOV.U32 R3, RZ, RZ, R11 ;  /* 0x000000ffff037224 */ /* 0x000fc600078e000b */
[----:B------:R-:W-:Y:S04]  /*67710*/  STL [R1+0x168], R10 ;  /* 0x0001680a01007387 */ /* 0x000fe80000100800 */
[----:B------:R-:W0:Y:S04]  /*67720*/  LDSM.16.M88.4 R8, [R0+UR6+0x14080] ;  /* 0x014080060008783b */ /* 0x000e280008000200 */
[----:B------:R-:W-:Y:S04]  /*67730*/  STL [R1+0x3e90], R3 ;  /* 0x003e900301007387 */ /* 0x000fe80000100800 */
[----:B0-----:R-:W-:Y:S04]  /*67740*/  STL.64 [R1+0x180], R8 ;  /* 0x0001800801007387 */ /* 0x001fe80000100a00 */
[----:B------:R-:W-:Y:S04]  /*67750*/  STL.64 [R1+0x188], R10 ;  /* 0x0001880a01007387 */ /* 0x000fe80000100a00 */
[----:B------:R-:W0:Y:S04]  /*67760*/  LDSM.16.M88.4 R8, [R0+UR6+0x20080] ;  /* 0x020080060008783b */ /* 0x000e280008000200 */
[----:B------:R-:W-:Y:S04]  /*67770*/  STL.64 [R1+0x190], R20 ;  /* 0x0001901401007387 */ /* 0x000fe80000100a00 */
[----:B------:R-:W-:Y:S04]  /*67780*/  STL.64 [R1+0x198], R22 ;  /* 0x0001981601007387 */ /* 0x000fe80000100a00 */
[----:B------:R-:W1:Y:S04]  /*67790*/  LDSM.16.M88.4 R20, [R0+UR6+0x24080] ;  /* 0x024080060014783b */ /* 0x000e680008000200 */
[----:B------:R-:W-:Y:S04]  /*677a0*/  STL.64 [R1+0x1a0], R16 ;  /* 0x0001a01001007387 */ /* 0x000fe80000100a00 */
        /* <DEDUP_REMOVED lines=9> */
[----:B------:R2:W-:Y:S01]  /*67840*/  STL.64 [R1+0x1e8], R18 ;  /* 0x0001e81201007387 */ /* 0x0005e20000100a00 */
[----:B0-----:R-:W-:-:S03]  /*67850*/  IMAD.MOV.U32 R3, RZ, RZ, R9 ;  /* 0x000000ffff037224 */ /* 0x001fc600078e0009 */
[----:B------:R-:W-:Y:S01]  /*67860*/  STL.64 [R1+0x1f8], R10 ;  /* 0x0001f80a01007387 */ /* 0x000fe20000100a00 */
[----:B------:R-:W-:-:S03]  /*67870*/  IMAD.MOV.U32 R2, RZ, RZ, R8 ;  /* 0x000000ffff027224 */ /* 0x000fc600078e0008 */
[----:B------:R-:W0:Y:S04]  /*67880*/  LDSM.16.M88.4 R8, [R0+UR6+0x34080] ;  /* 0x034080060008783b */ /* 0x000e280008000200 */
[----:B------:R-:W-:Y:S04]  /*67890*/  STL [R1+0x4010], R3 ;  /* 0x0040100301007387 */ /* 0x000fe80000100800 */
[----:B------:R-:W-:Y:S04]  /*678a0*/  STL [R1+0x400c], R2 ;  /* 0x00400c0201007387 */ /* 0x000fe80000100800 */
[----:B--2---:R-:W2:Y:S04]  /*678b0*/  LDL.LU R18, [R1+0x258] ;  /* 0x0002580001127983 */ /* 0x004ea80000300800 */
[----:B-1----:R-:W-:Y:S04]  /*678c0*/  STL.64 [R1+0x230], R20 ;  /* 0x0002301401007387 */ /* 0x002fe80000100a00 */
[----:B------:R-:W-:Y:S04]  /*678d0*/  STL.64 [R1+0x238], R22 ;  /* 0x0002381601007387 */ /* 0x000fe80000100a00 */
[----:B------:R-:W1:Y:S04]  /*678e0*/  LDSM.16.M88.4 R20, [R0+UR6+0x38080] ;  /* 0x038080060014783b */ /* 0x000e680008000200 */
[----:B0-----:R0:W-:Y:S04]  /*678f0*/  STL.64 [R1+0x290], R8 ;  /* 0x0002900801007387 */ /* 0x0011e80000100a00 */
[----:B------:R4:W-:Y:S04]  /*67900*/  STL.64 [R1+0x298], R10 ;  /* 0x0002980a01007387 */ /* 0x0009e80000100a00 */
[----:B------:R-:W2:Y:S04]  /*67910*/  LDL.LU R19, [R1+0x25c] ;  /* 0x00025c0001137983 */ /* 0x000ea80000300800 */
[----:B0-----:R-:W2:Y:S04]  /*67920*/  LDL.LU R8, [R1+0x70] ;  /* 0x0000700001087983 */ /* 0x001ea80000300800 */
[----:B------:R-:W2:Y:S04]  /*67930*/  LDL.LU R9, [R1+0x74] ;  /* 0x0000740001097983 */ /* 0x000ea80000300800 */
[----:B----4-:R-:W2:Y:S04]  /*67940*/  LDL.LU R10, [R1+0x78] ;  /* 0x00007800010a7983 */ /* 0x010ea80000300800 */
[----:B------:R-:W2:Y:S04]  /*67950*/  LDL.LU R11, [R1+0x7c] ;  /* 0x00007c00010b7983 */ /* 0x000ea80000300800 */
[----:B-1----:R-:W-:Y:S04]  /*67960*/  STL.64 [R1+0x2c0], R20 ;  /* 0x0002c01401007387 */ /* 0x002fe80000100a00 */
[----:B------:R-:W-:Y:S04]  /*67970*/  STL.64 [R1+0x2c8], R22 ;  /* 0x0002c81601007387 */ /* 0x000fe80000100a00 */
[----:B------:R-:W0:Y:S04]  /*67980*/  LDSM.16.M88.4 R20, [R0+UR6+0x3c080] ;  /* 0x03c080060014783b */ /* 0x000e280008000200 */
[----:B0-----:R-:W-:Y:S04]  /*67990*/  STL.64 [R1+0x320], R20 ;  /* 0x0003201401007387 */ /* 0x001fe80000100a00 */
[----:B------:R0:W-:Y:S04]  /*679a0*/  STL.64 [R1+0x328], R22 ;  /* 0x0003281601007387 */ /* 0x0001e80000100a00 */
[----:B0-----:R-:W4:Y:S01]  /*679b0*/  LDL.LU R23, [R1+0x4110] ;  /* 0x0041100001177983 */ /* 0x001f220000300800 */
[----:B---3--:R-:W-:Y:S03]  /*679c0*/  HMMA.16816.F32.BF16 R24, R4, R14, R24 ;  /* 0x0000000e0418723c */ /* 0x008fe60000041818 */
[----:B------:R0:W-:-:S15]  /*679d0*/  STL [R1+0x3c38], R0 ;  /* 0x003c380001007387 */ /* 0x0001de0000100800 */
[----:B------:R-:W-:Y:S01]  /*679e0*/  NOP ;  /* 0x0000000000007918 */ /* 0x000fe20000000000 */
[----:B------:R-:W-:Y:S02]  /*679f0*/  IMAD.MOV.U32 R15, RZ, RZ, R26 ;  /* 0x000000ffff0f7224 */ /* 0x000fe400078e001a */
[----:B0-----:R-:W-:Y:S01]  /*67a00*/  IMAD.MOV.U32 R0, RZ, RZ, R27 ;  /* 0x000000ffff007224 */ /* 0x001fe200078e001b */
[----:B----4-:R-:W0:Y:S04]  /*67a10*/  LDSM.16.MT88.4 R20, [R23+0x40a00] ;  /* 0x040a00001714783b */ /* 0x010e280000004200 */
[----:B0-----:R-:W-:Y:S04]  /*67a20*/  STL.64 [R1+0x3eb0], R22 ;  /* 0x003eb01601007387 */ /* 0x001fe80000100a00 */
[----:B------:R0:W-:Y:S04]  /*67a30*/  STL.64 [R1+0x3ea8], R20 ;  /* 0x003ea81401007387 */ /* 0x0001e80000100a00 */
[----:B------:R-:W3:Y:S04]  /*67a40*/  LDL.LU R26, [R1+0x288] ;  /* 0x00028800011a7983 */ /* 0x000ee80000300800 */
[----:B------:R-:W3:Y:S01]  /*67a50*/  LDL.LU R27, [R1+0x28c] ;  /* 0x00028c00011b7983 */ /* 0x000ee20000300800 */
[----:B--2---:R-:W-:Y:S03]  /*67a60*/  HMMA.16816.F32.BF16 R8, R4, R18, R8 ;  /* 0x000000120408723c */ /* 0x004fe60000041808 */
[----:B---3--:R-:W-:Y:S04]  /*67a70*/  STL.64 [R1+0x40f8], R26 ;  /* 0x0040f81a01007387 */ /* 0x008fe80000100a00 */
[----:B0-----:R-:W2:Y:S04]  /*67a80*/  LDL.LU R20, [R1+0x40] ;  /* 0x0000400001147983 */ /* 0x001ea80000300800 */
[----:B------:R-:W2:Y:S04]  /*67a90*/  LDL.LU R21, [R1+0x44] ;  /* 0x0000440001157983 */ /* 0x000ea80000300800 */
[----:B------:R-:W3:Y:S04]  /*67aa0*/  LDL.LU R22, [R1+0x48] ;  /* 0x0000480001167983 */ /* 0x000ee80000300800 */
[----:B------:R-:W3:Y:S01]  /*67ab0*/  LDL.LU R23, [R1+0x4c] ;  /* 0x00004c0001177983 */ /* 0x000ee20000300800 */
[----:B------:R-:W-:-:S02]  /*67ac0*/  IMAD.MOV.U32 R13, RZ, RZ, R24 ;  /* 0x000000ffff0d7224 */ /* 0x000fc400078e0018 */
[----:B------:R-:W-:Y:S02]  /*67ad0*/  IMAD.MOV.U32 R14, RZ, RZ, R25 ;  /* 0x000000ffff0e7224 */ /* 0x000fe400078e0019 */
[----:B------:R-:W-:Y:S02]  /*67ae0*/  IMAD.MOV.U32 R2, RZ, RZ, R8 ;  /* 0x000000ffff027224 */ /* 0x000fe400078e0008 */
[----:B------:R-:W-:Y:S02]  /*67af0*/  IMAD.MOV.U32 R12, RZ, RZ, R11 ;  /* 0x000000ffff0c7224 */ /* 0x000fe400078e000b */
[----:B------:R-:W-:Y:S02]  /*67b00*/  IMAD.MOV.U32 R29, RZ, RZ, R9 ;  /* 0x000000ffff1d7224 */ /* 0x000fe400078e0009 */
[----:B------:R-:W-:Y:S01]  /*67b10*/  IMAD.MOV.U32 R28, RZ, RZ, R10 ;  /* 0x000000ffff1c7224 */ /* 0x000fe200078e000a */
[----:B---3--:R0:W-:Y:S04]  /*67b20*/  STL.64 [R1+0x4108], R22 ;  /* 0x0041081601007387 */ /* 0x0081e80000100a00 */
[----:B--2---:R-:W-:Y:S04]  /*67b30*/  STL.64 [R1+0x4100], R20 ;  /* 0x0041001401007387 */ /* 0x004fe80000100a00 */
[----:B0-----:R-:W2:Y:S04]  /*67b40*/  LDL.LU R22, [R1+0x268] ;  /* 0x0002680001167983 */ /* 0x001ea80000300800 */
[----:B------:R-:W2:Y:S04]  /*67b50*/  LDL.LU R23, [R1+0x26c] ;  /* 0x00026c0001177983 */ /* 0x000ea80000300800 */
[----:B------:R-:W3:Y:S04]  /*67b60*/  LDL.LU R24, [R1+0x50] ;  /* 0x0000500001187983 */ /* 0x000ee80000300800 */
[----:B------:R-:W3:Y:S04]  /*67b70*/  LDL.LU R25, [R1+0x54] ;  /* 0x0000540001197983 */ /* 0x000ee80000300800 */
[----:B------:R-:W3:Y:S04]  /*67b80*/  LDL.LU R26, [R1+0x58] ;  /* 0x00005800011a7983 */ /* 0x000ee80000300800 */
[----:B------:R-:W3:Y:S04]  /*67b90*/  LDL.LU R27, [R1+0x5c] ;  /* 0x00005c00011b7983 */ /* 0x000ee80000300800 */
        /* <DEDUP_REMOVED lines=10> */
[----:B------:R0:W-:Y:S04]  /*67c40*/  STL [R1+0x4030], R12 ;  /* 0x0040300c01007387 */ /* 0x0001e80000100800 */
[----:B0-----:R-:W2:Y:S04]  /*67c50*/  LDL.LU R12, [R1+0x60] ;  /* 0x00006000010c7983 */ /* 0x001ea80000300800 */
[----:B------:R-:W2:Y:S04]  /*67c60*/  LDL.LU R13, [R1+0x64] ;  /* 0x00006400010d7983 */ /* 0x000ea80000300800 */
[----:B------:R-:W2:Y:S04]  /*67c70*/  LDL.LU R14, [R1+0x68] ;  /* 0x00006800010e7983 */ /* 0x000ea80000300800 */
[----:B------:R-:W2:Y:S04]  /*67c80*/  LDL.LU R15, [R1+0x6c] ;  /* 0x00006c00010f7983 */ /* 0x000ea80000300800 */
[----:B------:R-:W-:Y:S04]  /*67c90*/  STL [R1+0x402c], R28 ;  /* 0x00402c1c01007387 */ /* 0x000fe80000100800 */
[----:B------:R-:W-:Y:S04]  /*67ca0*/  STL [R1+0x4028], R29 ;  /* 0x0040281d01007387 */ /* 0x000fe80000100800 */
[----:B------:R-:W-:Y:S01]  /*67cb0*/  STL [R1+0x4024], R2 ;  /* 0x0040240201007387 */ /* 0x000fe20000100800 */
[----:B--2---:R-:W-:-:S15]  /*67cc0*/  HMMA.16816.F32.BF16 R20, R4, R22, R12 ;  /* 0x000000160414723c */ /* 0x004fde000004180c */
[----:B------:R-:W-:-:S04]  /*67cd0*/  NOP ;  /* 0x0000000000007918 */ /* 0x000fc80000000000 */
[----:B------:R-:W-:Y:S02]  /*67ce0*/  IMAD.MOV.U32 R3, RZ, RZ, R23 ;  /* 0x000000ffff037224 */ /* 0x000fe400078e0017 */
[----:B------:R-:W-:Y:S02]  /*67cf0*/  IMAD.MOV.U32 R13, RZ, RZ, R22 ;  /* 0x000000ffff0d7224 */ /* 0x000fe400078e0016 */
[----:B------:R-:W-:Y:S01]  /*67d00*/  IMAD.MOV.U32 R14, RZ, RZ, R21 ;  /* 0x000000ffff0e7224 */ /* 0x000fe200078e0015 */
[----:B------:R-:W2:Y:S01]  /*67d10*/  LDL.LU.64 R22, [R1+0x4108] ;  /* 0x0041080001167983 */ /* 0x000ea20000300a00 */
[----:B------:R-:W-:-:S03]  /*67d20*/  IMAD.MOV.U32 R15, RZ, RZ, R20 ;  /* 0x000000ffff0f7224 */ /* 0x000fc600078e0014 */
[----:B------:R-:W2:Y:S04]  /*67d30*/  LDL.LU.64 R20, [R1+0x4100] ;  /* 0x0041000001147983 */ /* 0x000ea80000300a00 */
[----:B------:R-:W-:Y:S04]  /*67d40*/  STL [R1+0x4040], R3 ;  /* 0x0040400301007387 */ /* 0x000fe80000100800 */
[----:B------:R-:W-:Y:S04]  /*67d50*/  STL [R1+0x403c], R13 ;  /* 0x00403c0d01007387 */ /* 0x000fe80000100800 */
[----:B------:R0:W-:Y:S04]  /*67d60*/  STL [R1+0x4038], R14 ;  /* 0x0040380e01007387 */ /* 0x0001e80000100800 */
[----:B------:R1:W-:Y:S04]  /*67d70*/  STL [R1+0x4034], R15 ;  /* 0x0040340f01007387 */ /* 0x0003e80000100800 */
[----:B0-----:R-:W3:Y:S04]  /*67d80*/  LDL.LU R14, [R1+0x278] ;  /* 0x00027800010e7983 */ /* 0x001ee80000300800 */
[----:B-1----:R-:W3:Y:S02]  /*67d90*/  LDL.LU R15, [R1+0x27c] ;  /* 0x00027c00010f7983 */ /* 0x002ee40000300800 */
[C---:B---3--:R-:W-:Y:S02]  /*67da0*/  HMMA.16816.F32.BF16 R12, R4.reuse, R14, R24 ;  /* 0x0000000e040c723c */ /* 0x048fe40000041818 */
[----:B------:R-:W2:Y:S06]  /*67db0*/  LDL.LU.64 R26, [R1+0x40f8] ;  /* 0x0040f800011a7983 */ /* 0x000eac0000300a00 */
[----:B----4-:R-:W-:Y:S11]  /*67dc0*/  HMMA.16816.F32.BF16 R8, R4, R18, R8 ;  /* 0x000000120408723c */ /* 0x010ff60000041808 */
[----:B------:R-:W-:-:S02]  /*67dd0*/  IMAD.MOV.U32 R0, RZ, RZ, R15 ;  /* 0x000000ffff007224 */ /* 0x000fc400078e000f */
[----:B------:R-:W-:Y:S02]  /*67de0*/  IMAD.MOV.U32 R2, RZ, RZ, R14 ;  /* 0x000000ffff027224 */ /* 0x000fe400078e000e */
[----:B------:R-:W-:Y:S02]  /*67df0*/  IMAD.MOV.U32 R29, RZ, RZ, R13 ;  /* 0x000000ffff1d7224 */ /* 0x000fe400078e000d */
[----:B------:R-:W-:Y:S01]  /*67e00*/  IMAD.MOV.U32 R28, RZ, RZ, R12 ;  /* 0x000000ffff1c7224 */ /* 0x000fe200078e000c */
[----:B------:R-:W-:Y:S04]  /*67e10*/  STL [R1+0x4050], R0 ;  /* 0x0040500001007387 */ /* 0x000fe80000100800 */
[----:B------:R-:W-:Y:S04]  /*67e20*/  STL [R1+0x404c], R2 ;  /* 0x00404c0201007387 */ /* 0x000fe80000100800 */
[----:B------:R-:W-:Y:S04]  /*67e30*/  STL [R1+0x4048], R29 ;  /* 0x0040481d01007387 */ /* 0x000fe80000100800 */
[----:B------:R0:W-:Y:S01]  /*67e40*/  STL [R1+0x4044], R28 ;  /* 0x0040441c01007387 */ /* 0x0001e20000100800 */
[----:B------:R-:W-:-:S02]  /*67e50*/  IMAD.MOV.U32 R3, RZ, RZ, R11 ;  /* 0x000000ffff037224 */ /* 0x000fc400078e000b */
[----:B0-----:R-:W-:Y:S01]  /*67e60*/  IMAD.MOV.U32 R28, RZ, RZ, R10 ;  /* 0x000000ffff1c7224 */ /* 0x001fe200078e000a */
[----:B--2---:R-:W-:-:S15]  /*67e70*/  HMMA.16816.F32.BF16 R20, R4, R26, R20 ;  /* 0x0000001a0414723c */ /* 0x004fde0000041814 */
[----:B------:R-:W-:-:S04]  /*67e80*/  NOP ;  /* 0x0000000000007918 */ /* 0x000fc80000000000 */
[----:B------:R-:W-:Y:S02]  /*67e90*/  IMAD.MOV.U32 R12, RZ, RZ, R23 ;  /* 0x000000ffff0c7224 */ /* 0x000fe400078e0017 */
[----:B------:R-:W-:Y:S02]  /*67ea0*/  IMAD.MOV.U32 R15, RZ, RZ, R22 ;  /* 0x000000ffff0f7224 */ /* 0x000fe400078e0016 */
[----:B------:R-:W-:Y:S02]  /*67eb0*/  IMAD.MOV.U32 R14, RZ, RZ, R21 ;  /* 0x000000ffff0e7224 */ /* 0x000fe400078e0015 */
[----:B------:R-:W-:Y:S01]  /*67ec0*/  IMAD.MOV.U32 R13, RZ, RZ, R20 ;  /* 0x000000ffff0d7224 */ /* 0x000fe200078e0014 */
[----:B------:R-:W-:Y:S04]  /*67ed0*/  STL [R1+0x4060], R12 ;  /* 0x0040600c01007387 */ /* 0x000fe80000100800 */
[----:B------:R-:W-:Y:S04]  /*67ee0*/  STL [R1+0x405c], R15 ;  /* 0x00405c0f01007387 */ /* 0x000fe80000100800 */
[----:B------:R0:W-:Y:S04]  /*67ef0*/  STL [R1+0x4058], R14 ;  /* 0x0040580e01007387 */ /* 0x0001e80000100800 */
[----:B------:R-:W-:Y:S04]  /*67f00*/  STL [R1+0x4054], R13 ;  /* 0x0040540d01007387 */ /* 0x000fe80000100800 */
[----:B------:R-:W2:Y:S04]  /*67f10*/  LDL.LU R10, [R1+0x318] ;  /* 0x00031800010a7983 */ /* 0x000ea80000300800 */
[----:B------:R-:W2:Y:S04]  /*67f20*/  LDL.LU R11, [R1+0x31c] ;  /* 0x00031c00010b7983 */ /* 0x000ea80000300800 */
[----:B0-----:R-:W3:Y:S04]  /*67f30*/  LDL.LU R14, [R1+0x2b8] ;  /* 0x0002b800010e7983 */ /* 0x001ee80000300800 */
[----:B------:R-:W3:Y:S04]  /*67f40*/  LDL.LU R15, [R1+0x2bc] ;  /* 0x0002bc00010f7983 */ /* 0x000ee80000300800 */
[----:B--2---:R0:W-:Y:S04]  /*67f50*/  STL.64 [R1+0x40c8], R10 ;  /* 0x0040c80a01007387 */ /* 0x0041e80000100a00 */
[----:B------:R-:W2:Y:S04]  /*67f60*/  LDL.LU R18, [R1+0x308] ;  /* 0x0003080001127983 */ /* 0x000ea80000300800 */
[----:B------:R-:W2:Y:S04]  /*67f70*/  LDL.LU R19, [R1+0x30c] ;  /* 0x00030c0001137983 */ /* 0x000ea80000300800 */
[----:B--2---:R-:W-:Y:S04]  /*67f80*/  STL.64 [R1+0x40d0], R18 ;  /* 0x0040d01201007387 */ /* 0x004fe80000100a00 */
[----:B0-----:R-:W2:Y:S04]  /*67f90*/  LDL.LU R10, [R1+0x2f8] ;  /* 0x0002f800010a7983 */ /* 0x001ea80000300800 */
[----:B------:R-:W2:Y:S04]  /*67fa0*/  LDL.LU R11, [R1+0x2fc] ;  /* 0x0002fc00010b7983 */ /* 0x000ea80000300800 */
[----:B------:R-:W4:Y:S04]  /*67fb0*/  LDL.LU R22, [R1+0x2d8] ;  /* 0x0002d80001167983 */ /* 0x000f280000300800 */
[----:B------:R-:W4:Y:S01]  /*67fc0*/  LDL.LU R23, [R1+0x2dc] ;  /* 0x0002dc0001177983 */ /* 0x000f220000300800 */
[----:B------:R-:W-:-:S02]  /*67fd0*/  IMAD.MOV.U32 R2, RZ, RZ, R8 ;  /* 0x000000ffff027224 */ /* 0x000fc400078e0008 */
[----:B------:R-:W-:Y:S01]  /*67fe0*/  IMAD.MOV.U32 R29, RZ, RZ, R9 ;  /* 0x000000ffff1d7224 */ /* 0x000fe200078e0009 */
[----:B----4-:R0:W-:Y:S04]  /*67ff0*/  STL.64 [R1+0x40f0], R22 ;  /* 0x0040f01601007387 */ /* 0x0101e80000100a00 */
[----:B------:R-:W3:Y:S04]  /*68000*/  LDL.LU R20, [R1+0x20] ;  /* 0x0000200001147983 */ /* 0x000ee80000300800 */
[----:B------:R-:W3:Y:S04]  /*68010*/  LDL.LU R21, [R1+0x24] ;  /* 0x0000240001157983 */ /* 0x000ee80000300800 */
[----:B0-----:R-:W3:Y:S04]  /*68020*/  LDL.LU R22, [R1+0x28] ;  /* 0x0000280001167983 */ /* 0x001ee80000300800 */
[----:B------:R-:W3:Y:S04]  /*68030*/  LDL.LU R23, [R1+0x2c] ;  /* 0x00002c0001177983 */ /* 0x000ee80000300800 */
[----:B--2---:R0:W-:Y:S04]  /*68040*/  STL.64 [R1+0x40d8], R10 ;  /* 0x0040d80a01007387 */ /* 0x0041e80000100a00 */
[----:B------:R-:W2:Y:S04]  /*68050*/  LDL.LU R8, [R1+0xc0] ;  /* 0x0000c00001087983 */ /* 0x000ea80000300800 */
[----:B------:R-:W2:Y:S04]  /*68060*/  LDL.LU R9, [R1+0xc4] ;  /* 0x0000c40001097983 */ /* 0x000ea80000300800 */
[----:B0-----:R-:W4:Y:S04]  /*68070*/  LDL.LU R10, [R1+0xc8] ;  /* 0x0000c800010a7983 */ /* 0x001f280000300800 */
[----:B------:R-:W4:Y:S01]  /*68080*/  LDL.LU R11, [R1+0xcc] ;  /* 0x0000cc00010b7983 */ /* 0x000f220000300800 */
[----:B---3--:R-:W-:Y:S03]  /*68090*/  HMMA.16816.F32.BF16 R20, R4, R14, R20 ;  /* 0x0000000e0414723c */ /* 0x008fe60000041814 */
[----:B----4-:R-:W-:Y:S04]  /*680a0*/  STL.64 [R1+0x40e8], R10 ;  /* 0x0040e80a01007387 */ /* 0x010fe80000100a00 */
[----:B--2---:R0:W-:Y:S04]  /*680b0*/  STL.64 [R1+0x40e0], R8 ;  /* 0x0040e00801007387 */ /* 0x0041e80000100a00 */
[----:B0-----:R-:W2:Y:S04]  /*680c0*/  LDL.LU R8, [R1+0xd0] ;  /* 0x0000d00001087983 */ /* 0x001ea80000300800 */
[----:B------:R-:W2:Y:S04]  /*680d0*/  LDL.LU R9, [R1+0xd4] ;  /* 0x0000d40001097983 */ /* 0x000ea80000300800 */
[----:B------:R-:W2:Y:S04]  /*680e0*/  LDL.LU R10, [R1+0xd8] ;  /* 0x0000d800010a7983 */ /* 0x000ea80000300800 */
[----:B------:R-:W2:Y:S04]  /*680f0*/  LDL.LU R11, [R1+0xdc] ;  /* 0x0000dc00010b7983 */ /* 0x000ea80000300800 */
[----:B------:R-:W3:Y:S04]  /*68100*/  LDL.LU R16, [R1+0xa0] ;  /* 0x0000a00001107983 */ /* 0x000ee80000300800 */
[----:B------:R-:W3:Y:S04]  /*68110*/  LDL.LU R17, [R1+0xa4] ;  /* 0x0000a40001117983 */ /* 0x000ee80000300800 */
[----:B------:R-:W3:Y:S04]  /*68120*/  LDL.LU R18, [R1+0xa8] ;  /* 0x0000a80001127983 */ /* 0x000ee80000300800 */
[----:B------:R-:W3:Y:S04]  /*68130*/  LDL.LU R19, [R1+0xac] ;  /* 0x0000ac0001137983 */ /* 0x000ee80000300800 */
[----:B------:R-:W4:Y:S04]  /*68140*/  LDL.LU R24, [R1+0x10] ;  /* 0x0000100001187983 */ /* 0x000f280000300800 */
[----:B------:R-:W4:Y:S04]  /*68150*/  LDL.LU R25, [R1+0x14] ;  /* 0x0000140001197983 */ /* 0x000f280000300800 */
[----:B------:R-:W4:Y:S04]  /*68160*/  LDL.LU R26, [R1+0x18] ;  /* 0x00001800011a7983 */ /* 0x000f280000300800 */
[----:B------:R-:W4:Y:S01]  /*68170*/  LDL.LU R27, [R1+0x1c] ;  /* 0x00001c00011b7983 */ /* 0x000f220000300800 */
[----:B------:R-:W-:-:S03]  /*68180*/  IMAD.MOV.U32 R13, RZ, RZ, R22 ;  /* 0x000000ffff0d7224 */ /* 0x000fc600078e0016 */
[----:B------:R-:W-:Y:S01]  /*68190*/  STL [R1+0x4070], R3 ;  /* 0x0040700301007387 */ /* 0x000fe20000100800 */
[----:B------:R-:W-:-:S03]  /*681a0*/  IMAD.MOV.U32 R0, RZ, RZ, R23 ;  /* 0x000000ffff007224 */ /* 0x000fc600078e0017 */
[----:B------:R-:W-:Y:S04]  /*681b0*/  STL [R1+0x406c], R28 ;  /* 0x00406c1c01007387 */ /* 0x000fe80000100800 */
[----:B------:R-:W-:Y:S04]  /*681c0*/  STL [R1+0x4068], R29 ;  /* 0x0040681d01007387 */ /* 0x000fe80000100800 */
[----:B------:R-:W-:Y:S04]  /*681d0*/  STL [R1+0x4064], R2 ;  /* 0x0040640201007387 */ /* 0x000fe80000100800 */
[----:B------:R-:W2:Y:S01]  /*681e0*/  LDL.LU.64 R22, [R1+0x40f0] ;  /* 0x0040f00001167983 */ /* 0x000ea20000300a00 */
[----:B------:R-:W-:-:S02]  /*681f0*/  IMAD.MOV.U32 R14, RZ, RZ, R21 ;  /* 0x000000ffff0e7224 */ /* 0x000fc400078e0015 */
[----:B------:R-:W-:Y:S01]  /*68200*/  IMAD.MOV.U32 R15, RZ, RZ, R20 ;  /* 0x000000ffff0f7224 */ /* 0x000fe200078e0014 */
[----:B------:R-:W-:Y:S04]  /*68210*/  STL [R1+0x4080], R0 ;  /* 0x0040800001007387 */ /* 0x000fe80000100800 */
[----:B------:R-:W-:Y:S04]  /*68220*/  STL [R1+0x407c], R13 ;  /* 0x00407c0d01007387 */ /* 0x000fe80000100800 */
[----:B------:R0:W-:Y:S04]  /*68230*/  STL [R1+0x4078], R14 ;  /* 0x0040780e01007387 */ /* 0x0001e80000100800 */
[----:B------:R1:W-:Y:S04]  /*68240*/  STL [R1+0x4074], R15 ;  /* 0x0040740f01007387 */ /* 0x0003e80000100800 */
[----:B0-----:R-:W3:Y:S04]  /*68250*/  LDL.LU R14, [R1+0x2e8] ;  /* 0x0002e800010e7983 */ /* 0x001ee80000300800 */
[----:B-1----:R-:W3:Y:S01]  /*68260*/  LDL.LU R15, [R1+0x2ec] ;  /* 0x0002ec00010f7983 */ /* 0x002ee20000300800 */
[----:B--2---:R-:W-:-:S15]  /*68270*/  HMMA.16816.F32.BF16 R8, R4, R22, R8 ;  /* 0x000000160408723c */ /* 0x004fde0000041808 */
[----:B------:R-:W-:-:S04]  /*68280*/  NOP ;  /* 0x0000000000007918 */ /* 0x000fc80000000000 */
[----:B------:R-:W-:Y:S01]  /*68290*/  IMAD.MOV.U32 R22, RZ, RZ, R10 ;  /* 0x000000ffff167224 */ /* 0x000fe200078e000a */
[----:B------:R0:W-:Y:S01]  /*682a0*/  STL.64 [R1+0xd0], R8 ;  /* 0x0000d00801007387 */ /* 0x0001e20000100a00 */
[----:B------:R-:W-:-:S03]  /*682b0*/  IMAD.MOV.U32 R23, RZ, RZ, R11 ;  /* 0x000000ffff177224 */ /* 0x000fc600078e000b */
[----:B------:R-:W3:Y:S04]  /*682c0*/  LDL.LU.64 R10, [R1+0x40e8] ;  /* 0x0040e800010a7983 */ /* 0x000ee80000300a00 */
[----:B0-----:R-:W3:Y:S04]  /*682d0*/  LDL.LU.64 R8, [R1+0x40e0] ;  /* 0x0040e00001087983 */ /* 0x001ee80000300a00 */
[----:B------:R-:W-:Y:S04]  /*682e0*/  STL [R1+0x408c], R22 ;  /* 0x00408c1601007387 */ /* 0x000fe80000100800 */
[----:B------:R-:W2:Y:S04]  /*682f0*/  LDL.LU R20, [R1+0x320] ;  /* 0x0003200001147983 */ /* 0x000ea80000300800 */
[----:B------:R-:W2:Y:S01]  /*68300*/  LDL.LU R21, [R1+0x324] ;  /* 0x0003240001157983 */ /* 0x000ea20000300800 */
[----:B---3--:R-:W-:Y:S03]  /*68310*/  HMMA.16816.F32.BF16 R12, R4, R14, R8 ;  /* 0x0000000e040c723c */ /* 0x008fe60000041808 */
[----:B--2---:R-:W-:Y:S04]  /*68320*/  STL.64 [R1+0x3ec8], R20 ;  /* 0x003ec81401007387 */ /* 0x004fe80000100a00 */
[----:B------:R-:W2:-:S12]  /*68330*/  LDL.LU.64 R10, [R1+0x40d8] ;  /* 0x0040d800010a7983 */ /* 0x000e980000300a00 */
[----:B------:R-:W-:Y:S02]  /*68340*/  IMAD.MOV.U32 R29, RZ, RZ, R13 ;  /* 0x000000ffff1d7224 */ /* 0x000fe400078e000d */
[----:B------:R-:W-:-:S03]  /*68350*/  IMAD.MOV.U32 R28, RZ, RZ, R12 ;  /* 0x000000ffff1c7224 */ /* 0x000fc600078e000c */
[----:B------:R-:W-:Y:S04]  /*68360*/  STL [R1+0x4088], R29 ;  /* 0x0040881d01007387 */ /* 0x000fe80000100800 */
[----:B------:R0:W-:Y:S01]  /*68370*/  STL [R1+0x4084], R28 ;  /* 0x0040841c01007387 */ /* 0x0001e20000100800 */
[----:B--2---:R-:W-:Y:S03]  /*68380*/  HMMA.16816.F32.BF16 R8, R4, R10, R16 ;  /* 0x0000000a0408723c */ /* 0x004fe60000041810 */
[----:B------:R-:W4:Y:S01]  /*68390*/  LDL.LU.64 R18, [R1+0x40d0] ;  /* 0x0040d00001127983 */ /* 0x000f220000300a00 */
[----:B------:R-:W-:-:S15]  /*683a0*/  IMAD.MOV.U32 R12, RZ, RZ, R15 ;  /* 0x000000ffff0c7224 */ /* 0x000fde00078e000f */
[----:B------:R-:W-:Y:S02]  /*683b0*/  IMAD.MOV.U32 R15, RZ, RZ, R10 ;  /* 0x000000ffff0f7224 */ /* 0x000fe400078e000a */
[----:B------:R-:W-:Y:S02]  /*683c0*/  IMAD.MOV.U32 R3, RZ, RZ, R11 ;  /* 0x000000ffff037224 */ /* 0x000fe400078e000b */
[----:B------:R-:W2:Y:S01]  /*683d0*/  LDL.LU.64 R10, [R1+0x40c8] ;  /* 0x0040c800010a7983 */ /* 0x000ea20000300a00 */
[----:B----4-:R-:W-:Y:S03]  /*683e0*/  HMMA.16816.F32.BF16 R16, R4, R18, R24 ;  /* 0x000000120410723c */ /* 0x010fe60000041818 */
[----:B------:R-:W3:Y:S04]  /*683f0*/  LDL.LU.64 R26, [R1+0x40c0] ;  /* 0x0040c000011a7983 */ /* 0x000ee80000300a00 */
[----:B------:R-:W4:-:S12]  /*68400*/  LDL.LU.64 R24, [R1+0x40b8] ;  /* 0x0040b80001187983 */ /* 0x000f180000300a00 */
[----:B0-----:R-:W-:Y:S02]  /*68410*/  IMAD.MOV.U32 R28, RZ, RZ, R18 ;  /* 0x000000ffff1c7224 */ /* 0x001fe400078e0012 */
[----:B------:R-:W-:Y:S02]  /*68420*/  IMAD.MOV.U32 R0, RZ, RZ, R19 ;  /* 0x000000ffff007224 */ /* 0x000fe400078e0013 */
[----:B------:R-:W-:Y:S01]  /*68430*/  IMAD.MOV.U32 R22, RZ, RZ, R16 ;  /* 0x000000ffff167224 */ /* 0x000fe200078e0010 */
[----:B------:R-:W2:Y:S01]  /*68440*/  LDL.LU.64 R18, [R1+0x40b0] ;  /* 0x0040b00001127983 */ /* 0x000ea20000300a00 */
[----:B------:R-:W-:-:S03]  /*68450*/  IMAD.MOV.U32 R29, RZ, RZ, R17 ;  /* 0x000000ffff1d7224 */ /* 0x000fc600078e0011 */
[----:B------:R-:W2:Y:S01]  /*68460*/  LDL.LU.64 R16, [R1+0x40a8] ;  /* 0x0040a80001107983 */ /* 0x000ea20000300a00 */
[----:B------:R-:W-:Y:S02]  /*68470*/  IMAD.MOV.U32 R2, RZ, RZ, R14 ;  /* 0x000000ffff027224 */ /* 0x000fe400078e000e */
[----:B------:R-:W-:Y:S02]  /*68480*/  IMAD.MOV.U32 R13, RZ, RZ, R8 ;  /* 0x000000ffff0d7224 */ /* 0x000fe400078e0008 */
[----:B------:R-:W-:Y:S01]  /*68490*/  IMAD.MOV.U32 R14, RZ, RZ, R9 ;  /* 0x000000ffff0e7224 */ /* 0x000fe200078e0009 */
[----:B--2---:R-:W-:Y:S01]  /*684a0*/  HMMA.16816.F32.BF16 R16, R4, R10, R16 ;  /* 0x0000000a0410723c */ /* 0x004fe20000041810 */
[----:B------:R-:W4:Y:S04]  /*684b0*/  LDL.LU.64 R10, [R1+0x40a0] ;  /* 0x0040a000010a7983 */ /* 0x000f280000300a00 */
[----:B------:R-:W4:-:S14]  /*684c0*/  LDL.LU.64 R8, [R1+0x4098] ;  /* 0x0040980001087983 */ /* 0x000f1c0000300a00 */
[----:B------:R-:W-:Y:S02]  /*684d0*/  IMAD.MOV.U32 R7, RZ, RZ, R16 ;  /* 0x000000ffff077224 */ /* 0x000fe400078e0010 */
[----:B------:R-:W-:Y:S02]  /*684e0*/  IMAD.MOV.U32 R6, RZ, RZ, R17 ;  /* 0x000000ffff067224 */ /* 0x000fe400078e0011 */
[----:B---3--:R-:W-:Y:S02]  /*684f0*/  IMAD.MOV.U32 R16, RZ, RZ, R26 ;  /* 0x000000ffff107224 */ /* 0x008fe400078e001a */
[----:B------:R-:W4:Y:S01]  /*68500*/  LDL.LU R26, [R1+0x4094] ;  /* 0x00409400011a7983 */ /* 0x000f220000300800 */
[----:B------:R-:W-:-:S03]  /*68510*/  IMAD.MOV.U32 R17, RZ, RZ, R27 ;  /* 0x000000ffff117224 */ /* 0x000fc600078e001b */
[----:B------:R-:W4:Y:S04]  /*68520*/  LDL.LU R27, [R1+0x4090] ;  /* 0x00409000011b7983 */ /* 0x000f280000300800 */
[----:B------:R-:W2:Y:S04]  /*68530*/  LDL.LU R20, [R1+0x2c0] ;  /* 0x0002c00001147983 */ /* 0x000ea80000300800 */
[----:B------:R-:W2:Y:S04]  /*68540*/  LDL.LU R21, [R1+0x2c4] ;  /* 0x0002c40001157983 */ /* 0x000ea80000300800 */
[----:B--2---:R0:W-:Y:S04]  /*68550*/  STL.64 [R1+0x3ee0], R20 ;  /* 0x003ee01401007387 */ /* 0x0041e80000100a00 */
[----:B0-----:R-:W2:Y:S04]  /*68560*/  LDL.LU R20, [R1+0x290] ;  /* 0x0002900001147983 */ /* 0x001ea80000300800 */
[----:B------:R-:W2:Y:S01]  /*68570*/  LDL.LU R21, [R1+0x294] ;  /* 0x0002940001157983 */ /* 0x000ea20000300800 */
[----:B----4-:R-:W-:Y:S01]  /*68580*/  HMMA.16816.F32.BF16 R24, R8, R16, R24 ;  /* 0x000000100818723c */ /* 0x010fe20000041818 */
[----:B------:R-:W-:-:S02]  /*68590*/  IMAD.MOV.U32 R5, RZ, RZ, R18 ;  /* 0x000000ffff057224 */ /* 0x000fc400078e0012 */
[----:B------:R-:W-:Y:S01]  /*685a0*/  IMAD.MOV.U32 R4, RZ, RZ, R19 ;  /* 0x000000ffff047224 */ /* 0x000fe200078e0013 */
[----:B--2---:R0:W-:-:S15]  /*685b0*/  STL.64 [R1+0x3ef8], R20 ;  /* 0x003ef81401007387 */ /* 0x0041de0000100a00 */
[----:B------:R1:W-:Y:S04]  /*685c0*/  STL.64 [R1+0x3ec0], R26 ;  /* 0x003ec01a01007387 */ /* 0x0003e80000100a00 */
[----:B------:R2:W-:Y:S04]  /*685d0*/  STL.64 [R1+0x3eb8], R24 ;  /* 0x003eb81801007387 */ /* 0x0005e80000100a00 */
[----:B0-----:R-:W3:Y:S04]  /*685e0*/  LDL.LU R20, [R1+0x230] ;  /* 0x0002300001147983 */ /* 0x001ee80000300800 */
[----:B------:R-:W3:Y:S01]  /*685f0*/  LDL.LU R21, [R1+0x234] ;  /* 0x0002340001157983 */ /* 0x000ee20000300800 */
[----:B-1----:R-:W-:-:S02]  /*68600*/  IMAD.MOV.U32 R26, RZ, RZ, R5 ;  /* 0x000000ffff1a7224 */ /* 0x002fc400078e0005 */
[----:B------:R-:W-:Y:S02]  /*68610*/  IMAD.MOV.U32 R27, RZ, RZ, R4 ;  /* 0x000000ffff1b7224 */ /* 0x000fe400078e0004 */
[----:B--2---:R-:W-:Y:S02]  /*68620*/  IMAD.MOV.U32 R24, RZ, RZ, R7 ;  /* 0x000000ffff187224 */ /* 0x004fe400078e0007 */
[----:B------:R-:W-:Y:S01]  /*68630*/  IMAD.MOV.U32 R25, RZ, RZ, R6 ;  /* 0x000000ffff197224 */ /* 0x000fe200078e0006 */
[----:B---3--:R-:W-:Y:S04]  /*68640*/  STL.64 [R1+0x3f10], R20 ;  /* 0x003f101401007387 */ /* 0x008fe80000100a00 */
[----:B------:R0:W-:Y:S04]  /*68650*/  STL.64 [R1+0x3ed8], R26 ;  /* 0x003ed81a01007387 */ /* 0x0001e80000100a00 */
[----:B------:R1:W-:Y:S01]  /*68660*/  STL.64 [R1+0x3ed0], R24 ;  /* 0x003ed01801007387 */ /* 0x0003e20000100a00 */
[----:B0-----:R-:W-:-:S02]  /*68670*/  IMAD.MOV.U32 R26, RZ, RZ, R28 ;  /* 0x000000ffff1a7224 */ /* 0x001fc400078e001c */
[----:B-1----:R-:W-:Y:S02]  /*68680*/  IMAD.MOV.U32 R24, RZ, RZ, R22 ;  /* 0x000000ffff187224 */ /* 0x002fe400078e0016 */
[----:B------:R-:W2:Y:S01]  /*68690*/  LDL.LU R22, [R1+0x408c] ;  /* 0x00408c0001167983 */ /* 0x000ea20000300800 */
[----:B------:R-:W-:Y:S02]  /*686a0*/  IMAD.MOV.U32 R25, RZ, RZ, R29 ;  /* 0x000000ffff197224 */ /* 0x000fe400078e001d */
[----:B------:R-:W-:Y:S01]  /*686b0*/  IMAD.MOV.U32 R27, RZ, RZ, R0 ;  /* 0x000000ffff1b7224 */ /* 0x000fe200078e0000 */
[----:B------:R-:W3:Y:S04]  /*686c0*/  LDL.LU R29, [R1+0x4088] ;  /* 0x00408800011d7983 */ /* 0x000ee80000300800 */
[----:B------:R-:W4:Y:S04]  /*686d0*/  LDL.LU R28, [R1+0x4084] ;  /* 0x00408400011c7983 */ /* 0x000f280000300800 */
[----:B------:R-:W3:Y:S04]  /*686e0*/  LDL.LU R0, [R1+0x4080] ;  /* 0x0040800001007983 */ /* 0x000ee80000300800 */
[----:B------:R-:W3:Y:S04]  /*686f0*/  LDL.LU R20, [R1+0xd0] ;  /* 0x0000d00001147983 */ /* 0x000ee80000300800 */
[----:B------:R-:W3:Y:S04]  /*68700*/  LDL.LU R21, [R1+0xd4] ;  /* 0x0000d40001157983 */ /* 0x000ee80000300800 */
[----:B--2---:R-:W-:Y:S04]  /*68710*/  STL.64 [R1+0x3f20], R22 ;  /* 0x003f201601007387 */ /* 0x004fe80000100a00 */
[----:B---3--:R0:W-:Y:S04]  /*68720*/  STL.64 [R1+0x3f18], R20 ;  /* 0x003f181401007387 */ /* 0x0081e80000100a00 */
        /* <DEDUP_REMOVED lines=11> */
[----:B------:R-:W2:Y:S04]  /*687e0*/  LDL.LU R15, [R1+0x4074] ;  /* 0x00407400010f7983 */ /* 0x000ea80000300800 */
[----:B------:R-:W2:Y:S04]  /*687f0*/  LDL.LU R3, [R1+0x4070] ;  /* 0x0040700001037983 */ /* 0x000ea80000300800 */
[----:B------:R-:W2:Y:S04]  /*68800*/  LDL.LU R20, [R1+0x1d0] ;  /* 0x0001d00001147983 */ /* 0x000ea80000300800 */
[----:B------:R-:W2:Y:S04]  /*68810*/  LDL.LU R21, [R1+0x1d4] ;  /* 0x0001d40001157983 */ /* 0x000ea80000300800 */
[----:B--2---:R0:W-:Y:S04]  /*68820*/  STL.64 [R1+0x3f50], R20 ;  /* 0x003f501401007387 */ /* 0x0041e80000100a00 */
[----:B0-----:R-:W2:Y:S04]  /*68830*/  LDL.LU R20, [R1+0x1b0] ;  /* 0x0001b00001147983 */ /* 0x001ea80000300800 */
        /* <DEDUP_REMOVED lines=20> */
[----:B---3--:R-:W-:Y:S02]  /*68980*/  IMAD.MOV.U32 R25, RZ, RZ, R14 ;  /* 0x000000ffff197224 */ /* 0x008fe400078e000e */
[----:B------:R-:W-:Y:S01]  /*68990*/  IMAD.MOV.U32 R27, RZ, RZ, R0 ;  /* 0x000000ffff1b7224 */ /* 0x000fe200078e0000 */
        /* <DEDUP_REMOVED lines=11> */
[----:B----4-:R-:W-:Y:S02]  /*68a50*/  IMAD.MOV.U32 R25, RZ, RZ, R29 ;  /* 0x000000ffff197224 */ /* 0x010fe400078e001d */
        /* <DEDUP_REMOVED lines=31> */
[----:B------:R-:W4:Y:S04]  /*68c50*/  LDL.LU R2, [R1+0x4024] ;  /* 0x0040240001027983 */ /* 0x000f280000300800 */
[----:B------:R-:W4:Y:S04]  /*68c60*/  LDL.LU R0, [R1+0x4020] ;  /* 0x0040200001007983 */ /* 0x000f280000300800 */
[----:B------:R-:W4:Y:S04]  /*68c70*/  LDL.LU R4, [R1+0x120] ;  /* 0x0001200001047983 */ /* 0x000f280000300800 */
[----:B------:R-:W4:Y:S04]  /*68c80*/  LDL.LU R5, [R1+0x124] ;  /* 0x0001240001057983 */ /* 0x000f280000300800 */
[----:B------:R-:W4:Y:S04]  /*68c90*/  LDL.LU R16, [R1+0x130] ;  /* 0x0001300001107983 */ /* 0x000f280000300800 */
[----:B------:R-:W4:Y:S04]  /*68ca0*/  LDL.LU R17, [R1+0x134] ;  /* 0x0001340001117983 */ /* 0x000f280000300800 */
[----:B------:R-:W4:Y:S04]  /*68cb0*/  LDL.LU R20, [R1] ;  /* 0x0000000001147983 */ /* 0x000f280000300800 */
[----:B------:R-:W4:Y:S04]  /*68cc0*/  LDL.LU R21, [R1+0x4] ;  /* 0x0000040001157983 */ /* 0x000f280000300800 */
[----:B------:R-:W4:Y:S04]  /*68cd0*/  LDL.LU R22, [R1+0x8] ;  /* 0x0000080001167983 */ /* 0x000f280000300800 */
[----:B------:R-:W4:Y:S04]  /*68ce0*/  LDL.LU R23, [R1+0xc] ;  /* 0x00000c0001177983 */ /* 0x000f280000300800 */
[----:B------:R0:W-:Y:S04]  /*68cf0*/  STL.64 [R1+0x3f90], R26 ;  /* 0x003f901a01007387 */ /* 0x0001e80000100a00 */
[----:B------:R1:W-:Y:S01]  /*68d00*/  STL.64 [R1+0x3f88], R24 ;  /* 0x003f881801007387 */ /* 0x0003e20000100a00 */
[----:B0-----:R-:W-:-:S02]  /*68d10*/  IMAD.MOV.U32 R26, RZ, RZ, R13 ;  /* 0x000000ffff1a7224 */ /* 0x001fc400078e000d */
[----:B-1----:R-:W-:Y:S02]  /*68d20*/  IMAD.MOV.U32 R24, RZ, RZ, R15 ;  /* 0x000000ffff187224 */ /* 0x002fe400078e000f */
[----:B------:R-:W4:Y:S01]  /*68d30*/  LDL.LU R15, [R1+0x401c] ;  /* 0x00401c00010f7983 */ /* 0x000f220000300800 */
[----:B---3--:R-:W-:-:S03]  /*68d40*/  IMAD.MOV.U32 R25, RZ, RZ, R14 ;  /* 0x000000ffff197224 */ /* 0x008fc600078e000e */
[----:B------:R-:W3:Y:S04]  /*68d50*/  LDL.LU R14, [R1+0x4018] ;  /* 0x00401800010e7983 */ /* 0x000ee80000300800 */
[----:B------:R-:W3:Y:S01]  /*68d60*/  LDL.LU R13, [R1+0x4014] ;  /* 0x00401400010d7983 */ /* 0x000ee20000300800 */
[----:B------:R-:W-:-:S03]  /*68d70*/  IMAD.MOV.U32 R27, RZ, RZ, R3 ;  /* 0x000000ffff1b7224 */ /* 0x000fc600078e0003 */
[----:B------:R-:W3:Y:S04]  /*68d80*/  LDL.LU R3, [R1+0x4010] ;  /* 0x0040100001037983 */ /* 0x000ee80000300800 */
[----:B------:R0:W-:Y:S04]  /*68d90*/  STL.64 [R1+0x3fa8], R26 ;  /* 0x003fa81a01007387 */ /* 0x0001e80000100a00 */
[----:B------:R4:W-:Y:S01]  /*68da0*/  STL.64 [R1+0x3fa0], R24 ;  /* 0x003fa01801007387 */ /* 0x0009e20000100a00 */
[----:B0-----:R-:W-:Y:S02]  /*68db0*/  IMAD.MOV.U32 R27, RZ, RZ, R12 ;  /* 0x000000ffff1b7224 */ /* 0x001fe400078e000c */
[----:B--2---:R-:W-:-:S02]  /*68dc0*/  IMAD.MOV.U32 R26, RZ, RZ, R28 ;  /* 0x000000ffff1a7224 */ /* 0x004fc400078e001c */
[----:B----4-:R-:W-:Y:S02]  /*68dd0*/  IMAD.MOV.U32 R25, RZ, RZ, R29 ;  /* 0x000000ffff197224 */ /* 0x010fe400078e001d */
[----:B------:R-:W-:Y:S02]  /*68de0*/  IMAD.MOV.U32 R24, RZ, RZ, R2 ;  /* 0x000000ffff187224 */ /* 0x000fe400078e0002 */
[----:B------:R-:W2:Y:S04]  /*68df0*/  LDL.LU R2, [R1+0x400c] ;  /* 0x00400c0001027983 */ /* 0x000ea80000300800 */
[----:B------:R-:W4:Y:S04]  /*68e00*/  LDL.LU R29, [R1+0x4008] ;  /* 0x00400800011d7983 */ /* 0x000f280000300800 */
[----:B------:R-:W2:Y:S04]  /*68e10*/  LDL.LU R28, [R1+0x4004] ;  /* 0x00400400011c7983 */ /* 0x000ea80000300800 */
[----:B------:R-:W2:Y:S04]  /*68e20*/  LDL.LU R12, [R1+0x4000] ;  /* 0x00400000010c7983 */ /* 0x000ea80000300800 */
[----:B------:R0:W-:Y:S04]  /*68e30*/  STL.64 [R1+0x3fc0], R26 ;  /* 0x003fc01a01007387 */ /* 0x0001e80000100a00 */
[----:B------:R3:W-:Y:S01]  /*68e40*/  STL.64 [R1+0x3fb8], R24 ;  /* 0x003fb81801007387 */ /* 0x0007e20000100a00 */
[----:B0-----:R-:W-:-:S02]  /*68e50*/  IMAD.MOV.U32 R26, RZ, RZ, R15 ;  /* 0x000000ffff1a7224 */ /* 0x001fc400078e000f */
[----:B---3--:R-:W-:Y:S02]  /*68e60*/  IMAD.MOV.U32 R25, RZ, RZ, R14 ;  /* 0x000000ffff197224 */ /* 0x008fe400078e000e */
[----:B------:R-:W-:Y:S02]  /*68e70*/  IMAD.MOV.U32 R24, RZ, RZ, R13 ;  /* 0x000000ffff187224 */ /* 0x000fe400078e000d */
[----:B------:R-:W3:Y:S04]  /*68e80*/  LDL.LU R13, [R1+0x3ffc] ;  /* 0x003ffc00010d7983 */ /* 0x000ee80000300800 */
[----:B------:R-:W3:Y:S04]  /*68e90*/  LDL.LU R14, [R1+0x3ff8] ;  /* 0x003ff800010e7983 */ /* 0x000ee80000300800 */
[----:B------:R-:W3:Y:S01]  /*68ea0*/  LDL.LU R15, [R1+0x3ff4] ;  /* 0x003ff400010f7983 */ /* 0x000ee20000300800 */
[----:B------:R-:W-:-:S05]  /*68eb0*/  IMAD.MOV.U32 R27, RZ, RZ, R0 ;  /* 0x000000ffff1b7224 */ /* 0x000fca00078e0000 */
[----:B------:R-:W-:Y:S04]  /*68ec0*/  STL.64 [R1+0x3fd8], R26 ;  /* 0x003fd81a01007387 */ /* 0x000fe80000100a00 */
[----:B------:R4:W-:Y:S01]  /*68ed0*/  STL.64 [R1+0x3fd0], R24 ;  /* 0x003fd01801007387 */ /* 0x0009e20000100a00 */
[C---:B------:R-:W-:Y:S01]  /*68ee0*/  HMMA.16816.F32.BF16 R16, R8.reuse, R16, R20 ;  /* 0x000000100810723c */ /* 0x040fe20000041814 */
[----:B----4-:R-:W-:Y:S02]  /*68ef0*/  IMAD.MOV.U32 R25, RZ, RZ, R29 ;  /* 0x000000ffff197224 */ /* 0x010fe400078e001d */
[----:B--2---:R-:W-:Y:S02]  /*68f00*/  IMAD.MOV.U32 R24, RZ, RZ, R28 ;  /* 0x000000ffff187224 */ /* 0x004fe400078e001c */
[----:B------:R-:W2:Y:S04]  /*68f10*/  LDL.LU R28, [R1+0x3ff0] ;  /* 0x003ff000011c7983 */ /* 0x000ea80000300800 */
[----:B------:R-:W4:Y:S04]  /*68f20*/  LDL.LU R29, [R1+0x3fec] ;  /* 0x003fec00011d7983 */ /* 0x000f280000300800 */
[----:B------:R-:W2:Y:S04]  /*68f30*/  LDL.LU R26, [R1+0x98] ;  /* 0x00009800011a7983 */ /* 0x000ea80000300800 */
[----:B------:R-:W2:Y:S01]  /*68f40*/  LDL.LU R27, [R1+0x9c] ;  /* 0x00009c00011b7983 */ /* 0x000ea20000300800 */
[----:B---3--:R-:W-:Y:S01]  /*68f50*/  HMMA.16816.F32.BF16 R4, R8, R4, R12 ;  /* 0x000000040804723c */ /* 0x008fe2000004180c */
[----:B------:R-:W-:-:S02]  /*68f60*/  IMAD.MOV.U32 R12, RZ, RZ, R2 ;  /* 0x000000ffff0c7224 */ /* 0x000fc400078e0002 */
[----:B------:R-:W3:-:S15]  /*68f70*/  LDL.LU R2, [R1+0x3fe8] ;  /* 0x003fe80001027983 */ /* 0x000ede0000300800 */
[----:B------:R-:W-:Y:S01]  /*68f80*/  NOP ;  /* 0x0000000000007918 */ /* 0x000fe20000000000 */
[----:B------:R4:W-:Y:S04]  /*68f90*/  STL.64 [R1+0x3ea0], R6 ;  /* 0x003ea00601007387 */ /* 0x0009e80000100a00 */
[----:B------:R-:W-:Y:S04]  /*68fa0*/  STL.64 [R1+0x3e98], R4 ;  /* 0x003e980401007387 */ /* 0x000fe80000100a00 */
[----:B------:R-:W2:Y:S01]  /*68fb0*/  LDL.LU.64 R20, [R1+0x3fe0] ;  /* 0x003fe00001147983 */ /* 0x000ea20000300a00 */
[----:B------:R-:W-:Y:S02]  /*68fc0*/  IMAD.MOV.U32 R13, RZ, RZ, R3 ;  /* 0x000000ffff0d7224 */ /* 0x000fe400078e0003 */
[----:B----4-:R-:W-:Y:S01]  /*68fd0*/  IMAD.MOV.U32 R6, RZ, RZ, R29 ;  /* 0x000000ffff067224 */ /* 0x010fe200078e001d */
        /* <DEDUP_REMOVED lines=48> */
[----:B------:R-:W-:Y:S04]  /*692e0*/  STL.64 [R1], R20 ;  /* 0x0000001401007387 */ /* 0x000fe80000100a00 */
[----:B------:R0:W-:Y:S04]  /*692f0*/  STL.64 [R1+0x8], R22 ;  /* 0x0000081601007387 */ /* 0x0001e80000100a00 */
[----:B0-----:R-:W4:Y:S04]  /*69300*/  LDL.LU.64 R22, [R1+0x3f20] ;  /* 0x003f200001167983 */ /* 0x001f280000300a00 */
[----:B------:R-:W4:Y:S02]  /*69310*/  LDL.LU.64 R20, [R1+0x3f18] ;  /* 0x003f180001147983 */ /* 0x000f240000300a00 */
[----:B----4-:R-:W-:Y:S02]  /*69320*/  HMMA.16816.F32.BF16 R12, R8, R12, R20 ;  /* 0x0000000c080c723c */ /* 0x010fe40000041814 */
[----:B------:R-:W2:-:S15]  /*69330*/  LDL.LU.64 R20, [R1+0x3f10] ;  /* 0x003f100001147983 */ /* 0x000e9e0000300a00 */
[----:B------:R-:W-:Y:S02]  /*69340*/  NOP ;  /* 0x0000000000007918 */ /* 0x000fe40000000000 */
[----:B------:R0:W-:Y:S04]  /*69350*/  STL.64 [R1+0x3e70], R14 ;  /* 0x003e700e01007387 */ /* 0x0001e80000100a00 */
[----:B0-----:R-:W4:Y:S04]  /*69360*/  LDL R15, [R1+0x334] ;  /* 0x00033400010f7983 */ /* 0x001f280000100800 */
[----:B------:R-:W-:Y:S01]  /*69370*/  STL.64 [R1+0x3e68], R12 ;  /* 0x003e680c01007387 */ /* 0x000fe20000100a00 */
[----:B--2---:R-:W-:Y:S03]  /*69380*/  HMMA.16816.F32.BF16 R20, R8, R20, R24 ;  /* 0x000000140814723c */ /* 0x004fe60000041818 */
[----:B------:R-:W2:Y:S04]  /*69390*/  LDL.LU.64 R26, [R1+0x3f08] ;  /* 0x003f0800011a7983 */ /* 0x000ea80000300a00 */
[----:B------:R-:W2:-:S12]  /*693a0*/  LDL.LU.64 R24, [R1+0x3f00] ;  /* 0x003f000001187983 */ /* 0x000e980000300a00 */
        /* <DEDUP_REMOVED lines=17> */
[----:B------:R-:W2:Y:S04]  /*694c0*/  LDL.LU.64 R24, [R1+0x3eb8] ;  /* 0x003eb80001187983 */ /* 0x000ea80000300a00 */
[----:B-1----:R-:W2:Y:S04]  /*694d0*/  LDL.LU.64 R22, [R1+0x3eb0] ;  /* 0x003eb00001167983 */ /* 0x002ea80000300a00 */
[----:B------:R-:W2:Y:S05]  /*694e0*/  LDL.LU.64 R20, [R1+0x3ea8] ;  /* 0x003ea80001147983 */ /* 0x000eaa0000300a00 */
[----:B------:R-:W-:Y:S04]  /*694f0*/  STL.64 [R1+0x40], R8 ;  /* 0x0000400801007387 */ /* 0x000fe80000100a00 */
[----:B------:R0:W-:Y:S04]  /*69500*/  STL.64 [R1+0x48], R10 ;  /* 0x0000480a01007387 */ /* 0x0001e80000100a00 */
[----:B0-----:R-:W3:Y:S04]  /*69510*/  LDL.LU R10, [R1+0x138] ;  /* 0x00013800010a7983 */ /* 0x001ee80000300800 */
[----:B------:R-:W3:Y:S01]  /*69520*/  LDL.LU R11, [R1+0x13c] ;  /* 0x00013c00010b7983 */ /* 0x000ee20000300800 */
[----:B--2---:R-:W-:Y:S03]  /*69530*/  HMMA.16816.F32.BF16 R24, R20, R6, R24 ;  /* 0x000000061418723c */ /* 0x004fe60000041818 */
[----:B------:R-:W2:Y:S04]  /*69540*/  LDL.LU.64 R6, [R1+0x3ea0] ;  /* 0x003ea00001067983 */ /* 0x000ea80000300a00 */
[----:B------:R-:W2:-:S12]  /*69550*/  LDL.LU.64 R4, [R1+0x3e98] ;  /* 0x003e980001047983 */ /* 0x000e980000300a00 */
[----:B------:R0:W-:Y:S04]  /*69560*/  STL.64 [R1+0x3d98], R26 ;  /* 0x003d981a01007387 */ /* 0x0001e80000100a00 */
[----:B------:R2:W-:Y:S04]  /*69570*/  STL.64 [R1+0x3d90], R24 ;  /* 0x003d901801007387 */ /* 0x0005e80000100a00 */
[----:B0-----:R-:W2:Y:S04]  /*69580*/  LDL.LU R26, [R1+0x128] ;  /* 0x00012800011a7983 */ /* 0x001ea80000300800 */
[----:B------:R-:W2:Y:S01]  /*69590*/  LDL.LU R27, [R1+0x12c] ;  /* 0x00012c00011b7983 */ /* 0x000ea20000300800 */
[C---:B---3--:R-:W-:Y:S08]  /*695a0*/  HMMA.16816.F32.BF16 R8, R20.reuse, R10, R16 ;  /* 0x0000000a1408723c */ /* 0x048ff00000041810 */
[----:B--2---:R-:W-:Y:S01]  /*695b0*/  HMMA.16816.F32.BF16 R24, R20, R26, R4 ;  /* 0x0000001a1418723c */ /* 0x004fe20000041804 */
[----:B------:R-:W2:Y:S01]  /*695c0*/  LDL.LU R6, [R1+0x158] ;  /* 0x0001580001067983 */ /* 0x000ea20000300800 */
[----:B------:R-:W-:-:S15]  /*695d0*/  IMAD.MOV.U32 R7, RZ, RZ, R2 ;  /* 0x000000ffff077224 */ /* 0x000fde00078e0002 */
[----:B------:R-:W-:Y:S02]  /*695e0*/  NOP ;  /* 0x0000000000007918 */ /* 0x000fe40000000000 */
[----:B------:R0:W-:Y:S04]  /*695f0*/  STL.64 [R1+0x20], R24 ;  /* 0x0000201801007387 */ /* 0x0001e80000100a00 */
[----:B------:R-:W-:Y:S04]  /*69600*/  STL.64 [R1+0x28], R26 ;  /* 0x0000281a01007387 */ /* 0x000fe80000100a00 */
[----:B------:R-:W3:Y:S01]  /*69610*/  LDL.LU R2, [R1+0x3e94] ;  /* 0x003e940001027983 */ /* 0x000ee20000300800 */
[----:B0-----:R-:W-:-:S03]  /*69620*/  IMAD.MOV.U32 R25, RZ, RZ, R10 ;  /* 0x000000ffff197224 */ /* 0x001fc600078e000a */
[----:B------:R-:W-:Y:S01]  /*69630*/  STL.64 [R1+0x30], R8 ;  /* 0x0000300801007387 */ /* 0x000fe20000100a00 */
[----:B------:R-:W-:-:S03]  /*69640*/  IMAD.MOV.U32 R24, RZ, RZ, R11 ;  /* 0x000000ffff187224 */ /* 0x000fc600078e000b */
[----:B----4-:R-:W0:Y:S01]  /*69650*/  LDSM.16.MT88.4 R8, [R15+0x40c00] ;  /* 0x040c00000f08783b */ /* 0x010e220000004200 */
[----:B------:R-:W-:-:S03]  /*69660*/  IMAD.MOV.U32 R16, RZ, RZ, R3 ;  /* 0x000000ffff107224 */ /* 0x000fc600078e0003 */
[----:B------:R-:W4:Y:S04]  /*69670*/  LDL.LU R3, [R1+0x3e90] ;  /* 0x003e900001037983 */ /* 0x000f280000300800 */
[----:B------:R-:W-:Y:S04]  /*69680*/  STL [R1+0x3db4], R24 ;  /* 0x003db41801007387 */ /* 0x000fe80000100800 */
[----:B------:R-:W-:Y:S04]  /*69690*/  STL [R1+0x3db0], R25 ;  /* 0x003db01901007387 */ /* 0x000fe80000100800 */
[----:B0-----:R-:W-:Y:S04]  /*696a0*/  STL.64 [R1+0x3da8], R10 ;  /* 0x003da80a01007387 */ /* 0x001fe80000100a00 */
[----:B------:R-:W-:Y:S01]  /*696b0*/  STL.64 [R1+0x3da0], R8 ;  /* 0x003da00801007387 */ /* 0x000fe20000100a00 */
[----:B------:R-:W-:-:S02]  /*696c0*/  IMAD.MOV.U32 R17, RZ, RZ, R29 ;  /* 0x000000ffff117224 */ /* 0x000fc400078e001d */
[----:B------:R-:W-:Y:S02]  /*696d0*/  IMAD.MOV.U32 R18, RZ, RZ, R28 ;  /* 0x000000ffff127224 */ /* 0x000fe400078e001c */
[----:B------:R-:W-:Y:S01]  /*696e0*/  IMAD.MOV.U32 R19, RZ, RZ, R0 ;  /* 0x000000ffff137224 */ /* 0x000fe200078e0000 */
[----:B---3--:R-:W0:Y:S04]  /*696f0*/  LDSM.16.M88.4 R8, [R2+UR6+0x80] ;  /* 0x000080060208783b */ /* 0x008e280008000200 */
[----:B------:R-:W1:Y:S04]  /*69700*/  LDSM.16.M88.4 R24, [R2+UR6+0x4080] ;  /* 0x004080060218783b */ /* 0x000e680008000200 */
[----:B0-----:R0:W-:Y:S04]  /*69710*/  STL.64 [R1+0x120], R8 ;  /* 0x0001200801007387 */ /* 0x0011e80000100a00 */
[----:B------:R-:W-:Y:S04]  /*69720*/  STL.64 [R1+0x128], R10 ;  /* 0x0001280a01007387 */ /* 0x000fe80000100a00 */
[----:B-1----:R-:W-:Y:S01]  /*69730*/  STL.64 [R1+0x138], R26 ;  /* 0x0001381a01007387 */ /* 0x002fe20000100a00 */
[----:B0-----:R-:W-:-:S02]  /*69740*/  IMAD.MOV.U32 R8, RZ, RZ, R25 ;  /* 0x000000ffff087224 */ /* 0x001fc400078e0019 */
[----:B------:R-:W-:-:S03]  /*69750*/  IMAD.MOV.U32 R9, RZ, RZ, R24 ;  /* 0x000000ffff097224 */ /* 0x000fc600078e0018 */
[----:B------:R-:W-:Y:S04]  /*69760*/  STL [R1+0x3dd0], R8 ;  /* 0x003dd00801007387 */ /* 0x000fe80000100800 */
[----:B------:R-:W-:Y:S04]  /*69770*/  STL [R1+0x3dcc], R9 ;  /* 0x003dcc0901007387 */ /* 0x000fe80000100800 */
[----:B------:R-:W0:Y:S01]  /*69780*/  LDSM.16.M88.4 R8, [R2+UR6+0x8080] ;  /* 0x008080060208783b */ /* 0x000e220008000200 */
[----:B--2---:R-:W-:Y:S03]  /*69790*/  HMMA.16816.F32.BF16 R4, R20, R6, R16 ;  /* 0x000000061404723c */ /* 0x004fe60000041810 */
[----:B------:R-:W-:-:S15]  /*697a0*/  LDSM.16.M88.4 R16, [R2+UR6+0x18080] ;  /* 0x018080060210783b */ /* 0x000fde0008000200 */
[----:B------:R-:W-:Y:S01]  /*697b0*/  NOP ;  /* 0x0000000000007918 */ /* 0x000fe20000000000 */
[----:B------:R-:W-:Y:S02]  /*697c0*/  IMAD.MOV.U32 R24, RZ, RZ, R4 ;  /* 0x000000ffff187224 */ /* 0x000fe400078e0004 */
[----:B------:R-:W-:Y:S02]  /*697d0*/  IMAD.MOV.U32 R25, RZ, RZ, R5 ;  /* 0x000000ffff197224 */ /* 0x000fe400078e0005 */
[----:B0-----:R-:W-:Y:S02]  /*697e0*/  IMAD.MOV.U32 R26, RZ, RZ, R9 ;  /* 0x000000ffff1a7224 */ /* 0x001fe400078e0009 */
[----:B------:R-:W-:Y:S01]  /*697f0*/  IMAD.MOV.U32 R27, RZ, RZ, R8 ;  /* 0x000000ffff1b7224 */ /* 0x000fe200078e0008 */
[----:B------:R-:W-:Y:S04]  /*69800*/  STL.64 [R1+0x148], R10 ;  /* 0x0001480a01007387 */ /* 0x000fe80000100a00 */
[----:B------:R-:W-:Y:S04]  /*69810*/  STL [R1+0x3dd8], R26 ;  /* 0x003dd81a01007387 */ /* 0x000fe80000100800 */
[----:B------:R-:W-:Y:S04]  /*69820*/  STL [R1+0x3dd4], R27 ;  /* 0x003dd41b01007387 */ /* 0x000fe80000100800 */
[----:B------:R-:W-:Y:S04]  /*69830*/  STL.64 [R1+0x58], R6 ;  /* 0x0000580601007387 */ /* 0x000fe80000100a00 */
[----:B------:R-:W0:Y:S04]  /*69840*/  LDSM.16.M88.4 R4, [R2+UR6+0xc080] ;  /* 0x00c080060204783b */ /* 0x000e280008000200 */
[----:B------:R-:W-:Y:S04]  /*69850*/  STL [R1+0x3dc0], R24 ;  /* 0x003dc01801007387 */ /* 0x000fe80000100800 */
[----:B------:R-:W-:Y:S01]  /*69860*/  STL [R1+0x3dbc], R25 ;  /* 0x003dbc1901007387 */ /* 0x000fe20000100800 */
[----:B0-----:R-:W-:-:S02]  /*69870*/  IMAD.MOV.U32 R8, RZ, RZ, R4 ;  /* 0x000000ffff087224 */ /* 0x001fc400078e0004 */
[----:B------:R-:W-:Y:S01]  /*69880*/  IMAD.MOV.U32 R9, RZ, RZ, R5 ;  /* 0x000000ffff097224 */ /* 0x000fe200078e0005 */
[----:B------:R-:W-:Y:S04]  /*69890*/  STL.64 [R1+0x158], R6 ;  /* 0x0001580601007387 */ /* 0x000fe80000100a00 */
[----:B------:R-:W-:Y:S04]  /*698a0*/  STL [R1+0x3de0], R8 ;  /* 0x003de00801007387 */ /* 0x000fe80000100800 */
[----:B------:R-:W-:Y:S04]  /*698b0*/  STL [R1+0x3ddc], R9 ;  /* 0x003ddc0901007387 */ /* 0x000fe80000100800 */
[----:B------:R-:W0:Y:S04]  /*698c0*/  LDSM.16.M88.4 R8, [R2+UR6+0x10080] ;  /* 0x010080060208783b */ /* 0x000e280008000200 */
[----:B------:R-:W1:Y:S04]  /*698d0*/  LDSM.16.M88.4 R4, [R2+UR6+0x14080] ;  /* 0x014080060204783b */ /* 0x000e680008000200 */
[----:B0-----:R-:W-:Y:S04]  /*698e0*/  STL.64 [R1+0x170], R8 ;  /* 0x0001700801007387 */ /* 0x001fe80000100a00 */
[----:B------:R-:W-:Y:S04]  /*698f0*/  STL.64 [R1+0x178], R10 ;  /* 0x0001780a01007387 */ /* 0x000fe80000100a00 */
[----:B------:R-:W0:Y:S04]  /*69900*/  LDSM.16.M88.4 R8, [R2+UR6+0x1c080] ;  /* 0x01c080060208783b */ /* 0x000e280008000200 */
[----:B-1----:R-:W-:Y:S04]  /*69910*/  STL.64 [R1+0x1c0], R4 ;  /* 0x0001c00401007387 */ /* 0x002fe80000100a00 */
        /* <DEDUP_REMOVED lines=25> */
[----:B------:R-:W2:Y:S04]  /*69ab0*/  LDL.LU R26, [R1+0x188] ;  /* 0x00018800011a7983 */ /* 0x000ea80000300800 */
[----:B------:R-:W2:Y:S01]  /*69ac0*/  LDL.LU R27, [R1+0x18c] ;  /* 0x00018c00011b7983 */ /* 0x000ea20000300800 */
[----:B------:R-:W-:-:S02]  /*69ad0*/  IMAD.MOV.U32 R29, RZ, RZ, R4 ;  /* 0x000000ffff1d7224 */ /* 0x000fc400078e0004 */
[----:B------:R-:W-:Y:S02]  /*69ae0*/  IMAD.MOV.U32 R28, RZ, RZ, R5 ;  /* 0x000000ffff1c7224 */ /* 0x000fe400078e0005 */
[----:B------:R-:W0:Y:S04]  /*69af0*/  LDSM.16.M88.4 R4, [R2+UR6+0x3c080] ;  /* 0x03c080060204783b */ /* 0x000e280008000200 */
[----:B--2---:R1:W-:Y:S04]  /*69b00*/  STL.64 [R1+0x3e88], R26 ;  /* 0x003e881a01007387 */ /* 0x0043e80000100a00 */
[----:B-1----:R-:W2:Y:S04]  /*69b10*/  LDL.LU R26, [R1+0x168] ;  /* 0x00016800011a7983 */ /* 0x002ea80000300800 */
[----:B------:R-:W-:Y:S04]  /*69b20*/  STL [R1+0x3dc4], R28 ;  /* 0x003dc41c01007387 */ /* 0x000fe80000100800 */
[----:B------:R-:W-:Y:S04]  /*69b30*/  STL [R1+0x3db8], R29 ;  /* 0x003db81d01007387 */ /* 0x000fe80000100800 */
[----:B0-----:R-:W-:Y:S04]  /*69b40*/  STL.64 [R1+0x308], R6 ;  /* 0x0003080601007387 */ /* 0x001fe80000100a00 */
[----:B------:R-:W3:Y:S04]  /*69b50*/  LDL.LU R10, [R1+0x198] ;  /* 0x00019800010a7983 */ /* 0x000ee80000300800 */
[----:B------:R-:W3:Y:S01]  /*69b60*/  LDL.LU R11, [R1+0x19c] ;  /* 0x00019c00010b7983 */ /* 0x000ee20000300800 */
[----:B----4-:R-:W-:-:S02]  /*69b70*/  IMAD.MOV.U32 R27, RZ, RZ, R3 ;  /* 0x000000ffff1b7224 */ /* 0x010fc400078e0003 */
[----:B------:R-:W-:Y:S02]  /*69b80*/  IMAD.MOV.U32 R3, RZ, RZ, R4 ;  /* 0x000000ffff037224 */ /* 0x000fe400078e0004 */
[----:B------:R-:W-:Y:S02]  /*69b90*/  IMAD.MOV.U32 R0, RZ, RZ, R5 ;  /* 0x000000ffff007224 */ /* 0x000fe400078e0005 */
[----:B------:R-:W0:Y:S04]  /*69ba0*/  LDSM.16.MT88.4 R4, [R15+0x40e00] ;  /* 0x040e00000f04783b */ /* 0x000e280000004200 */
[----:B---3--:R1:W-:Y:S04]  /*69bb0*/  STL.64 [R1+0x3e80], R10 ;  /* 0x003e800a01007387 */ /* 0x0083e80000100a00 */
[----:B------:R-:W3:Y:S04]  /*69bc0*/  LDL.LU R8, [R1+0xf0] ;  /* 0x0000f00001087983 */ /* 0x000ee80000300800 */
[----:B------:R-:W3:Y:S04]  /*69bd0*/  LDL.LU R9, [R1+0xf4] ;  /* 0x0000f40001097983 */ /* 0x000ee80000300800 */
[----:B-1----:R-:W3:Y:S04]  /*69be0*/  LDL.LU R10, [R1+0xf8] ;  /* 0x0000f800010a7983 */ /* 0x002ee80000300800 */
[----:B------:R-:W3:Y:S04]  /*69bf0*/  LDL.LU R11, [R1+0xfc] ;  /* 0x0000fc00010b7983 */ /* 0x000ee80000300800 */
        /* <DEDUP_REMOVED lines=9> */
[----:B0-----:R-:W-:Y:S04]  /*69c90*/  STL.64 [R1+0x3c50], R6 ;  /* 0x003c500601007387 */ /* 0x001fe80000100a00 */
[----:B------:R0:W-:Y:S04]  /*69ca0*/  STL.64 [R1+0x3c48], R4 ;  /* 0x003c480401007387 */ /* 0x0001e80000100a00 */
[----:B0-----:R-:W2:Y:S04]  /*69cb0*/  LDL.LU R4, [R1+0x100] ;  /* 0x0001000001047983 */ /* 0x001ea80000300800 */
[----:B------:R-:W2:Y:S04]  /*69cc0*/  LDL.LU R5, [R1+0x104] ;  /* 0x0001040001057983 */ /* 0x000ea80000300800 */
[----:B------:R-:W2:Y:S04]  /*69cd0*/  LDL.LU R6, [R1+0x108] ;  /* 0x0001080001067983 */ /* 0x000ea80000300800 */
[----:B------:R-:W2:Y:S02]  /*69ce0*/  LDL.LU R7, [R1+0x10c] ;  /* 0x00010c0001077983 */ /* 0x000ea40000300800 */
[----:B--2---:R-:W-:-:S15]  /*69cf0*/  HMMA.16816.F32.BF16 R24, R20, R26, R4 ;  /* 0x0000001a1418723c */ /* 0x004fde0000041804 */
[----:B------:R-:W-:-:S04]  /*69d00*/  NOP ;  /* 0x0000000000007918 */ /* 0x000fc80000000000 */
[----:B------:R-:W-:Y:S02]  /*69d10*/  IMAD.MOV.U32 R6, RZ, RZ, R26 ;  /* 0x000000ffff067224 */ /* 0x000fe400078e001a */
[----:B------:R-:W-:Y:S02]  /*69d20*/  IMAD.MOV.U32 R2, RZ, RZ, R27 ;  /* 0x000000ffff027224 */ /* 0x000fe400078e001b */
[----:B------:R-:W3:Y:S01]  /*69d30*/  LDL.LU.64 R26, [R1+0x3e88] ;  /* 0x003e8800011a7983 */ /* 0x000ee20000300a00 */
[----:B------:R-:W-:-:S03]  /*69d40*/  IMAD.MOV.U32 R7, RZ, RZ, R25 ;  /* 0x000000ffff077224 */ /* 0x000fc600078e0019 */
[----:B------:R-:W-:Y:S01]  /*69d50*/  STL [R1+0x3df4], R2 ;  /* 0x003df40201007387 */ /* 0x000fe20000100800 */
[----:B------:R-:W-:-:S03]  /*69d60*/  IMAD.MOV.U32 R29, RZ, RZ, R24 ;  /* 0x000000ffff1d7224 */ /* 0x000fc600078e0018 */
[----:B------:R0:W-:Y:S04]  /*69d70*/  STL [R1+0x3df0], R6 ;  /* 0x003df00601007387 */ /* 0x0001e80000100800 */
[----:B------:R1:W-:Y:S04]  /*69d80*/  STL [R1+0x3dec], R7 ;  /* 0x003dec0701007387 */ /* 0x0003e80000100800 */
[----:B------:R-:W2:Y:S04]  /*69d90*/  LDL.LU R4, [R1+0x80] ;  /* 0x0000800001047983 */ /* 0x000ea80000300800 */
[----:B------:R-:W2:Y:S04]  /*69da0*/  LDL.LU R5, [R1+0x84] ;  /* 0x0000840001057983 */ /* 0x000ea80000300800 */
[----:B0-----:R-:W2:Y:S04]  /*69db0*/  LDL.LU R6, [R1+0x88] ;  /* 0x0000880001067983 */ /* 0x001ea80000300800 */
[----:B-1----:R-:W2:Y:S04]  /*69dc0*/  LDL.LU R7, [R1+0x8c] ;  /* 0x00008c0001077983 */ /* 0x002ea80000300800 */
[----:B------:R-:W-:Y:S01]  /*69dd0*/  STL [R1+0x3de8], R29 ;  /* 0x003de81d01007387 */ /* 0x000fe20000100800 */
[----:B---3--:R-:W-:-:S15]  /*69de0*/  HMMA.16816.F32.BF16 R8, R20, R26, R8 ;  /* 0x0000001a1408723c */ /* 0x008fde0000041808 */
[----:B------:R-:W-:-:S04]  /*69df0*/  NOP ;  /* 0x0000000000007918 */ /* 0x000fc80000000000 */
[----:B------:R-:W-:Y:S02]  /*69e00*/  IMAD.MOV.U32 R24, RZ, RZ, R10 ;  /* 0x000000ffff187224 */ /* 0x000fe400078e000a */
[----:B------:R-:W-:Y:S02]  /*69e10*/  IMAD.MOV.U32 R25, RZ, RZ, R11 ;  /* 0x000000ffff197224 */ /* 0x000fe400078e000b */
[----:B------:R-:W2:Y:S04]  /*69e20*/  LDL.LU.64 R10, [R1+0x3e80] ;  /* 0x003e8000010a7983 */ /* 0x000ea80000300a00 */
[----:B------:R-:W-:Y:S04]  /*69e30*/  STL [R1+0x3e04], R25 ;  /* 0x003e041901007387 */ /* 0x000fe80000100800 */
[----:B------:R2:W-:Y:S01]  /*69e40*/  STL [R1+0x3e00], R24 ;  /* 0x003e001801007387 */ /* 0x0005e20000100800 */
[----:B----4-:R-:W-:Y:S01]  /*69e50*/  HMMA.16816.F32.BF16 R12, R20, R14, R16 ;  /* 0x0000000e140c723c */ /* 0x010fe20000041810 */
[----:B------:R-:W-:-:S02]  /*69e60*/  IMAD.MOV.U32 R28, RZ, RZ, R9 ;  /* 0x000000ffff1c7224 */ /* 0x000fc400078e0009 */
[----:B------:R-:W-:-:S03]  /*69e70*/  IMAD.MOV.U32 R3, RZ, RZ, R8 ;  /* 0x000000ffff037224 */ /* 0x000fc600078e0008 */
[----:B------:R-:W-:Y:S04]  /*69e80*/  STL [R1+0x3dfc], R28 ;  /* 0x003dfc1c01007387 */ /* 0x000fe80000100800 */
[----:B------:R-:W-:Y:S01]  /*69e90*/  STL [R1+0x3df8], R3 ;  /* 0x003df80301007387 */ /* 0x000fe20000100800 */
[----:B--2---:R-:W-:-:S15]  /*69ea0*/  HMMA.16816.F32.BF16 R24, R20, R10, R4 ;  /* 0x0000000a1418723c */ /* 0x004fde0000041804 */
[----:B------:R-:W-:-:S04]  /*69eb0*/  NOP ;  /* 0x0000000000007918 */ /* 0x000fc80000000000 */
[----:B------:R-:W-:Y:S02]  /*69ec0*/  IMAD.MOV.U32 R4, RZ, RZ, R27 ;  /* 0x000000ffff047224 */ /* 0x000fe400078e001b */
[----:B------:R-:W-:Y:S02]  /*69ed0*/  IMAD.MOV.U32 R5, RZ, RZ, R26 ;  /* 0x000000ffff057224 */ /* 0x000fe400078e001a */
[----:B------:R-:W-:Y:S01]  /*69ee0*/  IMAD.MOV.U32 R10, RZ, RZ, R25 ;  /* 0x000000ffff0a7224 */ /* 0x000fe200078e0019 */
[----:B------:R-:W-:Y:S01]  /*69ef0*/  STL [R1+0x3e14], R4 ;  /* 0x003e140401007387 */ /* 0x000fe20000100800 */
[----:B------:R-:W-:-:S03]  /*69f00*/  IMAD.MOV.U32 R11, RZ, RZ, R24 ;  /* 0x000000ffff0b7224 */ /* 0x000fc600078e0018 */
[----:B------:R-:W-:Y:S01]  /*69f10*/  STL [R1+0x3e10], R5 ;  /* 0x003e100501007387 */ /* 0x000fe20000100800 */
[----:B------:R-:W-:-:S03]  /*69f20*/  IMAD.MOV.U32 R26, RZ, RZ, R14 ;  /* 0x000000ffff1a7224 */ /* 0x000fc600078e000e */
[----:B------:R-:W2:Y:S01]  /*69f30*/  LDL.LU R6, [R1+0x1b8] ;  /* 0x0001b80001067983 */ /* 0x000ea20000300800 */
[----:B------:R-:W-:-:S03]  /*69f40*/  IMAD.MOV.U32 R27, RZ, RZ, R15 ;  /* 0x000000ffff1b7224 */ /* 0x000fc600078e000f */
[----:B------:R-:W2:Y:S04]  /*69f50*/  LDL.LU R7, [R1+0x1bc] ;  /* 0x0001bc0001077983 */ /* 0x000ea80000300800 */
[----:B------:R-:W-:Y:S04]  /*69f60*/  STL [R1+0x3e0c], R10 ;  /* 0x003e0c0a01007387 */ /* 0x000fe80000100800 */
[----:B------:R-:W-:Y:S04]  /*69f70*/  STL [R1+0x3e08], R11 ;  /* 0x003e080b01007387 */ /* 0x000fe80000100800 */
[----:B------:R-:W3:Y:S04]  /*69f80*/  LDL.LU R14, [R1+0x1e8] ;  /* 0x0001e800010e7983 */ /* 0x000ee80000300800 */
[----:B------:R-:W3:Y:S01]  /*69f90*/  LDL.LU R15, [R1+0x1ec] ;  /* 0x0001ec00010f7983 */ /* 0x000ee20000300800 */
[----:B------:R-:W-:-:S02]  /*69fa0*/  IMAD.MOV.U32 R8, RZ, RZ, R12 ;  /* 0x000000ffff087224 */ /* 0x000fc400078e000c */
[----:B------:R-:W-:Y:S01]  /*69fb0*/  IMAD.MOV.U32 R9, RZ, RZ, R13 ;  /* 0x000000ffff097224 */ /* 0x000fe200078e000d */
[----:B---3--:R0:W-:Y:S04]  /*69fc0*/  STL.64 [R1+0x3e78], R14 ;  /* 0x003e780e01007387 */ /* 0x0081e80000100a00 */
[----:B------:R-:W2:Y:S04]  /*69fd0*/  LDL.LU R12, [R1+0x60] ;  /* 0x00006000010c7983 */ /* 0x000ea80000300800 */
[----:B------:R-:W2:Y:S04]  /*69fe0*/  LDL.LU R13, [R1+0x64] ;  /* 0x00006400010d7983 */ /* 0x000ea80000300800 */
[----:B0-----:R-:W2:Y:S04]  /*69ff0*/  LDL.LU R14, [R1+0x68] ;  /* 0x00006800010e7983 */ /* 0x001ea80000300800 */
[----:B------:R-:W2:Y:S04]  /*6a000*/  LDL.LU R15, [R1+0x6c] ;  /* 0x00006c00010f7983 */ /* 0x000ea80000300800 */
[----:B------:R-:W3:Y:S04]  /*6a010*/  LDL.LU R18, [R1+0x2c8] ;  /* 0x0002c80001127983 */ /* 0x000ee80000300800 */
[----:B------:R-:W3:Y:S04]  /*6a020*/  LDL.LU R19, [R1+0x2cc] ;  /* 0x0002cc0001137983 */ /* 0x000ee80000300800 */
[----:B---3--:R0:W-:Y:S04]  /*6a030*/  STL.64 [R1+0x3e38], R18 ;  /* 0x003e381201007387 */ /* 0x0081e80000100a00 */
[----:B------:R-:W3:Y:S04]  /*6a040*/  LDL.LU R16, [R1+0xc0] ;  /* 0x0000c00001107983 */ /* 0x000ee80000300800 */
[----:B------:R-:W3:Y:S04]  /*6a050*/  LDL.LU R17, [R1+0xc4] ;  /* 0x0000c40001117983 */ /* 0x000ee80000300800 */
[----:B0-----:R-:W4:Y:S04]  /*6a060*/  LDL.LU R18, [R1+0xc8] ;  /* 0x0000c80001127983 */ /* 0x001f280000300800 */
[----:B------:R-:W4:Y:S01]  /*6a070*/  LDL.LU R19, [R1+0xcc] ;  /* 0x0000cc0001137983 */ /* 0x000f220000300800 */
[----:B--2---:R-:W-:Y:S03]  /*6a080*/  HMMA.16816.F32.BF16 R12, R20, R6, R12 ;  /* 0x00000006140c723c */ /* 0x004fe6000004180c */
[----:B----4-:R0:W-:Y:S04]  /*6a090*/  STL.64 [R1+0x3e48], R18 ;  /* 0x003e481201007387 */ /* 0x0101e80000100a00 */
[----:B---3--:R-:W-:Y:S04]  /*6a0a0*/  STL.64 [R1+0x3e40], R16 ;  /* 0x003e401001007387 */ /* 0x008fe80000100a00 */
[----:B0-----:R-:W2:Y:S04]  /*6a0b0*/  LDL.LU R18, [R1+0x238] ;  /* 0x0002380001127983 */ /* 0x001ea80000300800 */
[----:B------:R-:W2:Y:S04]  /*6a0c0*/  LDL.LU R19, [R1+0x23c] ;  /* 0x00023c0001137983 */ /* 0x000ea80000300800 */
[----:B------:R-:W-:-:S02]  /*6a0d0*/  IMAD.MOV.U32 R29, RZ, RZ, R14 ;  /* 0x000000ffff1d7224 */ /* 0x000fc400078e000e */
[----:B------:R-:W-:Y:S02]  /*6a0e0*/  IMAD.MOV.U32 R7, RZ, RZ, R13 ;  /* 0x000000ffff077224 */ /* 0x000fe400078e000d */
[----:B------:R-:W-:Y:S02]  /*6a0f0*/  IMAD.MOV.U32 R6, RZ, RZ, R12 ;  /* 0x000000ffff067224 */ /* 0x000fe400078e000c */
[----:B------:R-:W-:Y:S01]  /*6a100*/  IMAD.MOV.U32 R0, RZ, RZ, R15 ;  /* 0x000000ffff007224 */ /* 0x000fe200078e000f */
[----:B--2---:R0:W-:Y:S04]  /*6a110*/  STL.64 [R1+0x3e60], R18 ;  /* 0x003e601201007387 */ /* 0x0041e80000100a00 */
[----:B0-----:R-:W2:Y:S04]  /*6a120*/  LDL.LU R18, [R1+0x1f8] ;  /* 0x0001f80001127983 */ /* 0x001ea80000300800 */
[----:B------:R-:W2:Y:S04]  /*6a130*/  LDL.LU R19, [R1+0x1fc] ;  /* 0x0001fc0001137983 */ /* 0x000ea80000300800 */
[----:B------:R-:W-:Y:S04]  /*6a140*/  STL [R1+0x3e24], R27 ;  /* 0x003e241b01007387 */ /* 0x000fe80000100800 */
[----:B------:R0:W-:Y:S04]  /*6a150*/  STL [R1+0x3e20], R26 ;  /* 0x003e201a01007387 */ /* 0x0001e80000100800 */
[----:B0-----:R-:W3:Y:S04]  /*6a160*/  LDL.LU R26, [R1+0x1d8] ;  /* 0x0001d800011a7983 */ /* 0x001ee80000300800 */
[----:B------:R-:W3:Y:S04]  /*6a170*/  LDL.LU R27, [R1+0x1dc] ;  /* 0x0001dc00011b7983 */ /* 0x000ee80000300800 */
[----:B------:R-:W-:Y:S04]  /*6a180*/  STL [R1+0x3e1c], R9 ;  /* 0x003e1c0901007387 */ /* 0x000fe80000100800 */
[----:B------:R0:W-:Y:S04]  /*6a190*/  STL [R1+0x3e18], R8 ;  /* 0x003e180801007387 */ /* 0x0001e80000100800 */
[----:B0-----:R-:W4:Y:S04]  /*6a1a0*/  LDL.LU R8, [R1] ;  /* 0x0000000001087983 */ /* 0x001f280000300800 */
[----:B------:R-:W4:Y:S04]  /*6a1b0*/  LDL.LU R9, [R1+0x4] ;  /* 0x0000040001097983 */ /* 0x000f280000300800 */
[----:B------:R-:W4:Y:S04]  /*6a1c0*/  LDL.LU R10, [R1+0x8] ;  /* 0x00000800010a7983 */ /* 0x000f280000300800 */
[----:B------:R-:W4:Y:S04]  /*6a1d0*/  LDL.LU R11, [R1+0xc] ;  /* 0x00000c00010b7983 */ /* 0x000f280000300800 */
[----:B------:R-:W4:Y:S04]  /*6a1e0*/  LDL.LU.64 R14, [R1+0x3e78] ;  /* 0x003e7800010e7983 */ /* 0x000f280000300a00 */
[----:B------:R-:W-:Y:S04]  /*6a1f0*/  STL [R1+0x3e30], R29 ;  /* 0x003e301d01007387 */ /* 0x000fe80000100800 */
[----:B------:R-:W-:Y:S04]  /*6a200*/  STL [R1+0x3e2c], R7 ;  /* 0x003e2c0701007387 */ /* 0x000fe80000100800 */
[----:B------:R0:W-:Y:S04]  /*6a210*/  STL [R1+0x3e28], R6 ;  /* 0x003e280601007387 */ /* 0x0001e80000100800 */
[----:B------:R-:W3:Y:S04]  /*6a220*/  LDL.LU R4, [R1+0xe0] ;  /* 0x0000e00001047983 */ /* 0x000ee80000300800 */
[----:B------:R-:W3:Y:S04]  /*6a230*/  LDL.LU R5, [R1+0xe4] ;  /* 0x0000e40001057983 */ /* 0x000ee80000300800 */
[----:B0-----:R-:W3:Y:S04]  /*6a240*/  LDL.LU R6, [R1+0xe8] ;  /* 0x0000e80001067983 */ /* 0x001ee80000300800 */
[----:B------:R-:W3:Y:S01]  /*6a250*/  LDL.LU R7, [R1+0xec] ;  /* 0x0000ec0001077983 */ /* 0x000ee20000300800 */
[C---:B----4-:R-:W-:Y:S08]  /*6a260*/  HMMA.16816.F32.BF16 R12, R20.reuse, R14, R8 ;  /* 0x0000000e140c723c */ /* 0x050ff00000041808 */
[----:B---3--:R-:W-:Y:S11]  /*6a270*/  HMMA.16816.F32.BF16 R4, R20, R26, R4 ;  /* 0x0000001a1404723c */ /* 0x008ff60000041804 */
[----:B------:R-:W-:-:S02]  /*6a280*/  IMAD.MOV.U32 R11, RZ, RZ, R14 ;  /* 0x000000ffff0b7224 */ /* 0x000fc400078e000e */
[----:B------:R-:W-:Y:S02]  /*6a290*/  IMAD.MOV.U32 R25, RZ, RZ, R15 ;  /* 0x000000ffff197224 */ /* 0x000fe400078e000f */
[----:B------:R-:W-:Y:S01]  /*6a2a0*/  IMAD.MOV.U32 R10, RZ, RZ, R13 ;  /* 0x000000ffff0a7224 */ /* 0x000fe200078e000d */
[----:B------:R-:W2:Y:S03]  /*6a2b0*/  LDL.LU.64 R14, [R1+0x3e70] ;  /* 0x003e7000010e7983 */ /* 0x000ea60000300a00 */
[----:B------:R-:W-:Y:S02]  /*6a2c0*/  IMAD.MOV.U32 R28, RZ, RZ, R5 ;  /* 0x000000ffff1c7224 */ /* 0x000fe400078e0005 */
[----:B------:R-:W-:Y:S02]  /*6a2d0*/  IMAD.MOV.U32 R5, RZ, RZ, R12 ;  /* 0x000000ffff057224 */ /* 0x000fe400078e000c */
[----:B------:R-:W2:Y:S01]  /*6a2e0*/  LDL.LU.64 R12, [R1+0x3e68] ;  /* 0x003e6800010c7983 */ /* 0x000ea20000300a00 */
[----:B------:R-:W-:Y:S01]  /*6a2f0*/  IMAD.MOV.U32 R24, RZ, RZ, R4 ;  /* 0x000000ffff187224 */ /* 0x000fe200078e0004 */
[----:B--2---:R-:W-:Y:S02]  /*6a300*/  HMMA.16816.F32.BF16 R12, R20, R18, R12 ;  /* 0x00000012140c723c */ /* 0x004fe4000004180c */
[----:B------:R-:W2:-:S15]  /*6a310*/  LDL.LU.64 R18, [R1+0x3e60] ;  /* 0x003e600001127983 */ /* 0x000e9e0000300a00 */
[----:B------:R-:W-:Y:S02]  /*6a320*/  NOP ;  /* 0x0000000000007918 */ /* 0x000fe40000000000 */
[----:B------:R-:W-:-:S05]  /*6a330*/  IMAD.MOV.U32 R26, RZ, RZ, R12 ;  /* 0x000000ffff1a7224 */ /* 0x000fca00078e000c */
[----:B------:R-:W-:Y:S04]  /*6a340*/  STL [R1+0x3e58], R26 ;  /* 0x003e581a01007387 */ /* 0x000fe80000100800 */
[----:B------:R0:W-:Y:S04]  /*6a350*/  STL.64 [R1+0x3e50], R24 ;  /* 0x003e501801007387 */ /* 0x0001e80000100a00 */
[----:B0-----:R-:W2:Y:S04]  /*6a360*/  LDL.LU R24, [R1+0xd0] ;  /* 0x0000d00001187983 */ /* 0x001ea80000300800 */
[----:B------:R-:W2:Y:S04]  /*6a370*/  LDL.LU R25, [R1+0xd4] ;  /* 0x0000d40001197983 */ /* 0x000ea80000300800 */
[----:B------:R-:W2:Y:S04]  /*6a380*/  LDL.LU R26, [R1+0xd8] ;  /* 0x0000d800011a7983 */ /* 0x000ea80000300800 */
[----:B------:R-:W2:Y:S01]  /*6a390*/  LDL.LU R27, [R1+0xdc] ;  /* 0x0000dc00011b7983 */ /* 0x000ea20000300800 */
[----:B------:R-:W-:-:S02]  /*6a3a0*/  IMAD.MOV.U32 R8, RZ, RZ, R14 ;  /* 0x000000ffff087224 */ /* 0x000fc400078e000e */
[----:B------:R-:W-:Y:S01]  /*6a3b0*/  IMAD.MOV.U32 R4, RZ, RZ, R15 ;  /* 0x000000ffff047224 */ /* 0x000fe200078e000f */
[----:B------:R-:W3:Y:S01]  /*6a3c0*/  LDL.LU R14, [R1+0x298] ;  /* 0x00029800010e7983 */ /* 0x000ee20000300800 */
[----:B------:R-:W-:-:S03]  /*6a3d0*/  IMAD.MOV.U32 R3, RZ, RZ, R6 ;  /* 0x000000ffff037224 */ /* 0x000fc600078e0006 */
[----:B------:R-:W3:Y:S01]  /*6a3e0*/  LDL.LU R15, [R1+0x29c] ;  /* 0x00029c00010f7983 */ /* 0x000ee20000300800 */
[----:B------:R-:W-:Y:S01]  /*6a3f0*/  IMAD.MOV.U32 R2, RZ, RZ, R7 ;  /* 0x000000ffff027224 */ /* 0x000fe200078e0007 */
[----:B--2---:R-:W-:Y:S02]  /*6a400*/  HMMA.16816.F32.BF16 R16, R20, R18, R24 ;  /* 0x000000121410723c */ /* 0x004fe40000041818 */
[----:B------:R-:W2:Y:S04]  /*6a410*/  LDL.LU R26, [R1+0x3e58] ;  /* 0x003e5800011a7983 */ /* 0x000ea80000300800 */
[----:B------:R-:W4:-:S13]  /*6a420*/  LDL.LU.64 R24, [R1+0x3e50] ;  /* 0x003e500001187983 */ /* 0x000f1a0000300a00 */
[----:B------:R-:W-:Y:S02]  /*6a430*/  IMAD.MOV.U32 R6, RZ, RZ, R18 ;  /* 0x000000ffff067224 */ /* 0x000fe400078e0012 */
[----:B------:R-:W-:Y:S02]  /*6a440*/  IMAD.MOV.U32 R27, RZ, RZ, R19 ;  /* 0x000000ffff1b7224 */ /* 0x000fe400078e0013 */
[----:B------:R-:W-:Y:S01]  /*6a450*/  IMAD.MOV.U32 R29, RZ, RZ, R16 ;  /* 0x000000ffff1d7224 */ /* 0x000fe200078e0010 */
[----:B------:R-:W3:Y:S01]  /*6a460*/  LDL.LU.64 R18, [R1+0x3e48] ;  /* 0x003e480001127983 */ /* 0x000ee20000300a00 */
[----:B------:R-:W-:-:S03]  /*6a470*/  IMAD.MOV.U32 R7, RZ, RZ, R17 ;  /* 0x000000ffff077224 */ /* 0x000fc600078e0011 */
[----:B------:R-:W3:Y:S01]  /*6a480*/  LDL.LU.64 R16, [R1+0x3e40] ;  /* 0x003e400001107983 */ /* 0x000ee20000300a00 */
[----:B------:R-:W-:Y:S02]  /*6a490*/  IMAD.MOV.U32 R9, RZ, RZ, R13 ;  /* 0x000000ffff097224 */ /* 0x000fe400078e000d */
[----:B---3--:R-:W-:Y:S01]  /*6a4a0*/  HMMA.16816.F32.BF16 R12, R20, R14, R16 ;  /* 0x0000000e140c723c */ /* 0x008fe20000041810 */
[----:B------:R-:W3:-:S15]  /*6a4b0*/  LDL.LU.64 R18, [R1+0x3e38] ;  /* 0x003e380001127983 */ /* 0x000ede0000300a00 */
[----:B------:R-:W-:-:S03]  /*6a4c0*/  NOP ;  /* 0x0000000000007918 */ /* 0x000fc60000000000 */
[----:B------:R-:W-:Y:S04]  /*6a4d0*/  STL.64 [R1+0x3c80], R14 ;  /* 0x003c800e01007387 */ /* 0x000fe80000100a00 */
[----:B------:R0:W-:Y:S04]  /*6a4e0*/  STL.64 [R1+0x3c78], R12 ;  /* 0x003c780c01007387 */ /* 0x0001e80000100a00 */
[----:B0-----:R-:W3:Y:S04]  /*6a4f0*/  LDL.LU R12, [R1+0xb0] ;  /* 0x0000b000010c7983 */ /* 0x001ee80000300800 */
[----:B------:R-:W3:Y:S04]  /*6a500*/  LDL.LU R13, [R1+0xb4] ;  /* 0x0000b400010d7983 */ /* 0x000ee80000300800 */
[----:B------:R-:W3:Y:S04]  /*6a510*/  LDL.LU R14, [R1+0xb8] ;  /* 0x0000b800010e7983 */ /* 0x000ee80000300800 */
[----:B------:R-:W3:Y:S02]  /*6a520*/  LDL.LU R15, [R1+0xbc] ;  /* 0x0000bc00010f7983 */ /* 0x000ee40000300800 */
[----:B---3--:R-:W-:Y:S02]  /*6a530*/  HMMA.16816.F32.BF16 R16, R20, R18, R12 ;  /* 0x000000121410723c */ /* 0x008fe4000004180c */
[----:B------:R-:W3:Y:S04]  /*6a540*/  LDL.LU R12, [R1+0x2d0] ;  /* 0x0002d000010c7983 */ /* 0x000ee80000300800 */
[----:B------:R-:W3:Y:S04]  /*6a550*/  LDL.LU R13, [R1+0x2d4] ;  /* 0x0002d400010d7983 */ /* 0x000ee80000300800 */
[----:B---3--:R-:W-:Y:S09]  /*6a560*/  STL.64 [R1+0x3c90], R12 ;  /* 0x003c900c01007387 */ /* 0x008ff20000100a00 */
[----:B------:R-:W-:Y:S04]  /*6a570*/  STL.64 [R1+0x3c70], R18 ;  /* 0x003c701201007387 */ /* 0x000fe80000100a00 */
[----:B------:R0:W-:Y:S04]  /*6a580*/  STL.64 [R1+0x3c68], R16 ;  /* 0x003c681001007387 */ /* 0x0001e80000100a00 */
[----:B0-----:R-:W3:Y:S04]  /*6a590*/  LDL.LU R16, [R1+0x2e0] ;  /* 0x0002e00001107983 */ /* 0x001ee80000300800 */
[----:B------:R-:W3:Y:S04]  /*6a5a0*/  LDL.LU R17, [R1+0x2e4] ;  /* 0x0002e40001117983 */ /* 0x000ee80000300800 */
[----:B------:R-:W2:Y:S04]  /*6a5b0*/  LDL.LU R12, [R1+0x2a0] ;  /* 0x0002a000010c7983 */ /* 0x000ea80000300800 */
[----:B------:R-:W2:Y:S01]  /*6a5c0*/  LDL.LU R13, [R1+0x2a4] ;  /* 0x0002a400010d7983 */ /* 0x000ea20000300800 */
[----:B------:R-:W-:-:S02]  /*6a5d0*/  IMAD.MOV.U32 R18, RZ, RZ, R6 ;  /* 0x000000ffff127224 */ /* 0x000fc400078e0006 */
[----:B------:R-:W-:Y:S01]  /*6a5e0*/  IMAD.MOV.U32 R19, RZ, RZ, R27 ;  /* 0x000000ffff137224 */ /* 0x000fe200078e001b */
[----:B--2---:R-:W-:Y:S04]  /*6a5f0*/  STL.64 [R1+0x3ca8], R12 ;  /* 0x003ca80c01007387 */ /* 0x004fe80000100a00 */
[----:B---3--:R0:W-:Y:S02]  /*6a600*/  STL.64 [R1+0x3c88], R16 ;  /* 0x003c881001007387 */ /* 0x0081e40000100a00 */
[----:B0-----:R-:W-:Y:S02]  /*6a610*/  IMAD.MOV.U32 R16, RZ, RZ, R29 ;  /* 0x000000ffff107224 */ /* 0x001fe400078e001d */
[----:B------:R-:W2:Y:S01]  /*6a620*/  LDL.LU R29, [R1+0x3e30] ;  /* 0x003e3000011d7983 */ /* 0x000ea20000300800 */
[----:B------:R-:W-:-:S03]  /*6a630*/  IMAD.MOV.U32 R17, RZ, RZ, R7 ;  /* 0x000000ffff117224 */ /* 0x000fc600078e0007 */
        /* <DEDUP_REMOVED lines=28> */
[----:B----4-:R-:W-:Y:S01]  /*6a800*/  IMAD.MOV.U32 R19, RZ, RZ, R25 ;  /* 0x000000ffff137224 */ /* 0x010fe200078e0019 */
        /* <DEDUP_REMOVED lines=44> */
[----:B--2---:R0:W-:Y:S02]  /*6aad0*/  STL.64 [R1+0x3d50], R12 ;  /* 0x003d500c01007387 */ /* 0x0041e40000100a00 */
[----:B0-----:R-:W-:-:S02]  /*6aae0*/  IMAD.MOV.U32 R12, RZ, RZ, R8 ;  /* 0x000000ffff0c7224 */ /* 0x001fc400078e0008 */
[----:B------:R-:W2:Y:S01]  /*6aaf0*/  LDL.LU R8, [R1+0x3dd0] ;  /* 0x003dd00001087983 */ /* 0x000ea20000300800 */
[----:B------:R-:W-:-:S03]  /*6ab00*/  IMAD.MOV.U32 R13, RZ, RZ, R9 ;  /* 0x000000ffff0d7224 */ /* 0x000fc600078e0009 */
[----:B------:R-:W3:Y:S04]  /*6ab10*/  LDL.LU R9, [R1+0x3dcc] ;  /* 0x003dcc0001097983 */ /* 0x000ee80000300800 */
[----:B------:R0:W-:Y:S02]  /*6ab20*/  STL.64 [R1+0x3d68], R12 ;  /* 0x003d680c01007387 */ /* 0x0001e40000100a00 */
[----:B0-----:R-:W-:Y:S02]  /*6ab30*/  IMAD.MOV.U32 R12, RZ, RZ, R27 ;  /* 0x000000ffff0c7224 */ /* 0x001fe400078e001b */
[----:B------:R-:W-:-:S05]  /*6ab40*/  IMAD.MOV.U32 R13, RZ, RZ, R26 ;  /* 0x000000ffff0d7224 */ /* 0x000fca00078e001a */
[----:B------:R-:W-:Y:S04]  /*6ab50*/  STL.64 [R1+0x3d80], R12 ;  /* 0x003d800c01007387 */ /* 0x000fe80000100a00 */
[----:B------:R0:W-:Y:S04]  /*6ab60*/  STL.64 [R1+0x3d18], R18 ;  /* 0x003d181201007387 */ /* 0x0001e80000100a00 */
[----:B------:R4:W-:Y:S04]  /*6ab70*/  STL.64 [R1+0x3d10], R16 ;  /* 0x003d101001007387 */ /* 0x0009e80000100a00 */
[----:B------:R-:W3:Y:S01]  /*6ab80*/  LDL.LU R26, [R1+0x328] ;  /* 0x00032800011a7983 */ /* 0x000ee20000300800 */
[----:B0-----:R-:W-:-:S03]  /*6ab90*/  IMAD.MOV.U32 R18, RZ, RZ, R5 ;  /* 0x000000ffff127224 */ /* 0x001fc600078e0005 */
[----:B------:R-:W3:Y:S01]  /*6aba0*/  LDL.LU R27, [R1+0x32c] ;  /* 0x00032c00011b7983 */ /* 0x000ee20000300800 */
[----:B------:R-:W-:Y:S02]  /*6abb0*/  IMAD.MOV.U32 R19, RZ, RZ, R4 ;  /* 0x000000ffff137224 */ /* 0x000fe400078e0004 */
[----:B----4-:R-:W-:Y:S02]  /*6abc0*/  IMAD.MOV.U32 R17, RZ, RZ, R10 ;  /* 0x000000ffff117224 */ /* 0x010fe400078e000a */
[----:B------:R-:W-:Y:S02]  /*6abd0*/  IMAD.MOV.U32 R16, RZ, RZ, R11 ;  /* 0x000000ffff107224 */ /* 0x000fe400078e000b */
[----:B--2---:R-:W-:Y:S02]  /*6abe0*/  IMAD.MOV.U32 R5, RZ, RZ, R8 ;  /* 0x000000ffff057224 */ /* 0x004fe400078e0008 */
[----:B------:R-:W2:Y:S01]  /*6abf0*/  LDL.LU R8, [R1+0x40] ;  /* 0x0000400001087983 */ /* 0x000ea20000300800 */
[----:B---3--:R-:W-:-:S03]  /*6ac00*/  IMAD.MOV.U32 R4, RZ, RZ, R9 ;  /* 0x000000ffff047224 */ /* 0x008fc600078e0009 */
[----:B------:R-:W2:Y:S04]  /*6ac10*/  LDL.LU R9, [R1+0x44] ;  /* 0x0000440001097983 */ /* 0x000ea80000300800 */
[----:B------:R-:W2:Y:S04]  /*6ac20*/  LDL.LU R10, [R1+0x48] ;  /* 0x00004800010a7983 */ /* 0x000ea80000300800 */
[----:B------:R-:W2:Y:S04]  /*6ac30*/  LDL.LU R11, [R1+0x4c] ;  /* 0x00004c00010b7983 */ /* 0x000ea80000300800 */
[----:B------:R0:W-:Y:S04]  /*6ac40*/  STL.64 [R1+0x3d88], R4 ;  /* 0x003d880401007387 */ /* 0x0001e80000100a00 */
[----:B0-----:R-:W3:Y:S04]  /*6ac50*/  LDL.LU R4, [R1+0x120] ;  /* 0x0001200001047983 */ /* 0x001ee80000300800 */
[----:B------:R-:W3:Y:S04]  /*6ac60*/  LDL.LU R5, [R1+0x124] ;  /* 0x0001240001057983 */ /* 0x000ee80000300800 */
[----:B------:R-:W4:Y:S04]  /*6ac70*/  LDL.LU R12, [R1+0x20] ;  /* 0x00002000010c7983 */ /* 0x000f280000300800 */
[----:B------:R-:W4:Y:S04]  /*6ac80*/  LDL.LU R13, [R1+0x24] ;  /* 0x00002400010d7983 */ /* 0x000f280000300800 */
[----:B------:R-:W4:Y:S04]  /*6ac90*/  LDL.LU R14, [R1+0x28] ;  /* 0x00002800010e7983 */ /* 0x000f280000300800 */
[----:B------:R-:W4:Y:S04]  /*6aca0*/  LDL.LU R15, [R1+0x2c] ;  /* 0x00002c00010f7983 */ /* 0x000f280000300800 */
        /* <DEDUP_REMOVED lines=9> */
[----:B------:R-:W3:Y:S04]  /*6ad40*/  LDL.LU R25, [R1+0x3dbc] ;  /* 0x003dbc0001197983 */ /* 0x000ee80000300800 */
[----:B------:R0:W-:Y:S04]  /*6ad50*/  STL.64 [R1+0x3d48], R18 ;  /* 0x003d481201007387 */ /* 0x0001e80000100a00 */
[----:B------:R1:W-:Y:S01]  /*6ad60*/  STL.64 [R1+0x3d40], R16 ;  /* 0x003d401001007387 */ /* 0x0003e20000100a00 */
[----:B0-----:R-:W-:-:S02]  /*6ad70*/  IMAD.MOV.U32 R18, RZ, RZ, R6 ;  /* 0x000000ffff127224 */ /* 0x001fc400078e0006 */
[----:B------:R-:W-:Y:S02]  /*6ad80*/  IMAD.MOV.U32 R19, RZ, RZ, R2 ;  /* 0x000000ffff137224 */ /* 0x000fe400078e0002 */
[----:B-1----:R-:W-:Y:S02]  /*6ad90*/  IMAD.MOV.U32 R16, RZ, RZ, R29 ;  /* 0x000000ffff107224 */ /* 0x002fe400078e001d */
[----:B------:R-:W-:Y:S01]  /*6ada0*/  IMAD.MOV.U32 R17, RZ, RZ, R7 ;  /* 0x000000ffff117224 */ /* 0x000fe200078e0007 */
[----:B------:R-:W4:Y:S04]  /*6adb0*/  LDL.LU R29, [R1+0x3db8] ;  /* 0x003db800011d7983 */ /* 0x000f280000300800 */
[----:B------:R-:W-:Y:S04]  /*6adc0*/  STL.64 [R1+0x3d60], R18 ;  /* 0x003d601201007387 */ /* 0x000fe80000100a00 */
[----:B------:R2:W-:Y:S02]  /*6add0*/  STL.64 [R1+0x3d58], R16 ;  /* 0x003d581001007387 */ /* 0x0005e40000100a00 */
[----:B--2---:R-:W-:-:S02]  /*6ade0*/  IMAD.MOV.U32 R16, RZ, RZ, R24 ;  /* 0x000000ffff107224 */ /* 0x004fc400078e0018 */
[----:B------:R-:W2:Y:S01]  /*6adf0*/  LDL.LU R24, [R1+0x3db4] ;  /* 0x003db40001187983 */ /* 0x000ea20000300800 */
[----:B---3--:R-:W-:-:S03]  /*6ae00*/  IMAD.MOV.U32 R17, RZ, RZ, R25 ;  /* 0x000000ffff117224 */ /* 0x008fc600078e0019 */
[----:B------:R-:W3:Y:S04]  /*6ae10*/  LDL.LU R25, [R1+0x3db0] ;  /* 0x003db00001197983 */ /* 0x000ee80000300800 */
[----:B------:R-:W2:Y:S04]  /*6ae20*/  LDL.LU R18, [R1+0x58] ;  /* 0x0000580001127983 */ /* 0x000ea80000300800 */
[----:B------:R-:W2:Y:S01]  /*6ae30*/  LDL.LU R19, [R1+0x5c] ;  /* 0x00005c0001137983 */ /* 0x000ea20000300800 */
[----:B------:R-:W-:Y:S03]  /*6ae40*/  HMMA.16816.F32.BF16 R20, R20, R26, R8 ;  /* 0x0000001a1414723c */ /* 0x000fe60000041808 */
[----:B--2---:R3:W-:Y:S04]  /*6ae50*/  STL.64 [R1+0x3d78], R18 ;  /* 0x003d781201007387 */ /* 0x0047e80000100a00 */
[----:B------:R0:W-:Y:S01]  /*6ae60*/  STL.64 [R1+0x3d70], R16 ;  /* 0x003d701001007387 */ /* 0x0001e20000100a00 */
[----:B---3--:R-:W-:-:S03]  /*6ae70*/  IMAD.MOV.U32 R18, RZ, RZ, R25 ;  /* 0x000000ffff127224 */ /* 0x008fc600078e0019 */
[----:B0-----:R-:W2:Y:S01]  /*6ae80*/  LDL.LU R16, [R1+0x30] ;  /* 0x0000300001107983 */ /* 0x001ea20000300800 */
[----:B------:R-:W-:-:S03]  /*6ae90*/  IMAD.MOV.U32 R19, RZ, RZ, R24 ;  /* 0x000000ffff137224 */ /* 0x000fc600078e0018 */
[----:B------:R-:W2:Y:S04]  /*6aea0*/  LDL.LU R17, [R1+0x34] ;  /* 0x0000340001117983 */ /* 0x000ea80000300800 */
[----:B------:R-:W3:Y:S04]  /*6aeb0*/  LDL.LU.64 R10, [R1+0x3da8] ;  /* 0x003da800010a7983 */ /* 0x000ee80000300a00 */
[----:B------:R-:W3:Y:S04]  /*6aec0*/  LDL.LU.64 R8, [R1+0x3da0] ;  /* 0x003da00001087983 */ /* 0x000ee80000300a00 */
[----:B------:R-:W3:Y:S04]  /*6aed0*/  LDL.LU.64 R26, [R1+0x3d98] ;  /* 0x003d9800011a7983 */ /* 0x000ee80000300a00 */
[----:B------:R-:W3:Y:S04]  /*6aee0*/  LDL.LU.64 R24, [R1+0x3d90] ;  /* 0x003d900001187983 */ /* 0x000ee80000300a00 */
[----:B------:R-:W-:Y:S04]  /*6aef0*/  STL.64 [R1+0x3c60], R22 ;  /* 0x003c601601007387 */ /* 0x000fe80000100a00 */
[----:B------:R-:W-:Y:S01]  /*6af00*/  STL.64 [R1+0x3c58], R20 ;  /* 0x003c581401007387 */ /* 0x000fe20000100a00 */
[C---:B---3--:R-:W-:Y:S03]  /*6af10*/  HMMA.16816.F32.BF16 R24, R8.reuse, R4, R24 ;  /* 0x000000040818723c */ /* 0x048fe60000041818 */
[----:B------:R-:W4:Y:S05]  /*6af20*/  LDL.LU.64 R4, [R1+0x3d88] ;  /* 0x003d880001047983 */ /* 0x000f2a0000300a00 */
[----:B----4-:R-:W-:-:S15]  /*6af30*/  HMMA.16816.F32.BF16 R12, R8, R4, R12 ;  /* 0x00000004080c723c */ /* 0x010fde000004180c */
[----:B------:R-:W-:-:S04]  /*6af40*/  NOP ;  /* 0x0000000000007918 */ /* 0x000fc80000000000 */
[----:B------:R0:W-:Y:S04]  /*6af50*/  STL.64 [R1+0x20], R12 ;  /* 0x0000200c01007387 */ /* 0x0001e80000100a00 */
[----:B0-----:R-:W2:Y:S01]  /*6af60*/  LDL.LU.64 R12, [R1+0x3d80] ;  /* 0x003d8000010c7983 */ /* 0x001ea20000300a00 */
[----:B------:R-:W-:Y:S02]  /*6af70*/  IMAD.MOV.U32 R7, RZ, RZ, R14 ;  /* 0x000000ffff077224 */ /* 0x000fe400078e000e */
[----:B------:R-:W-:Y:S02]  /*6af80*/  IMAD.MOV.U32 R6, RZ, RZ, R15 ;  /* 0x000000ffff067224 */ /* 0x000fe400078e000f */
[----:B------:R-:W-:Y:S02]  /*6af90*/  IMAD.MOV.U32 R20, RZ, RZ, R29 ;  /* 0x000000ffff147224 */ /* 0x000fe400078e001d */
[----:B------:R-:W-:Y:S01]  /*6afa0*/  IMAD.MOV.U32 R21, RZ, RZ, R28 ;  /* 0x000000ffff157224 */ /* 0x000fe200078e001c */
        /* <DEDUP_REMOVED lines=13> */
[----:B------:R2:W-:Y:S04]  /*6b080*/  STL [R1+0x48], R14 ;  /* 0x0000480e01007387 */ /* 0x0005e80000100800 */
[----:B0-----:R-:W2:Y:S01]  /*6b090*/  LDL.LU.64 R12, [R1+0x3d50] ;  /* 0x003d5000010c7983 */ /* 0x001ea20000300a00 */
[----:B------:R-:W-:Y:S02]  /*6b0a0*/  IMAD.MOV.U32 R5, RZ, RZ, R0 ;  /* 0x000000ffff057224 */ /* 0x000fe400078e0000 */
[----:B------:R-:W-:-:S02]  /*6b0b0*/  IMAD.MOV.U32 R0, RZ, RZ, R15 ;  /* 0x000000ffff007224 */ /* 0x000fc400078e000f */
        /* <DEDUP_REMOVED lines=63> */
[C---:B---3--:R-:W-:Y:S03]  /*6b4b0*/  HMMA.16816.F32.BF16 R16, R8.reuse, R20, R16 ;  /* 0x000000140810723c */ /* 0x048fe60000041810 */
        /* <DEDUP_REMOVED lines=9> */
[----:B---3--:R-:W-:Y:S03]  /*6b550*/  HMMA.16816.F32.BF16 R20, R8, R4, R20 ;  /* 0x000000040814723c */ /* 0x008fe60000041814 */
[----:B----4-:R0:W-:Y:S04]  /*6b560*/  STL.64 [R1+0x3c30], R18 ;  /* 0x003c301201007387 */ /* 0x0101e80000100a00 */
[----:B------:R-:W3:Y:S04]  /*6b570*/  LDL.LU R16, [R1+0x20] ;  /* 0x0000200001107983 */ /* 0x000ee80000300800 */
[----:B------:R-:W3:Y:S01]  /*6b580*/  LDL.LU R17, [R1+0x24] ;  /* 0x0000240001117983 */ /* 0x000ee20000300800 */
[----:B0-----:R-:W-:-:S02]  /*6b590*/  IMAD.MOV.U32 R18, RZ, RZ, R7 ;  /* 0x000000ffff127224 */ /* 0x001fc400078e0007 */
[----:B------:R-:W-:Y:S02]  /*6b5a0*/  IMAD.MOV.U32 R19, RZ, RZ, R6 ;  /* 0x000000ffff137224 */ /* 0x000fe400078e0006 */
[----:B------:R-:W2:Y:S04]  /*6b5b0*/  LDL.LU.64 R6, [R1+0x3c50] ;  /* 0x003c500001067983 */ /* 0x000ea80000300a00 */
[----:B------:R-:W2:Y:S04]  /*6b5c0*/  LDL.LU.64 R4, [R1+0x3c48] ;  /* 0x003c480001047983 */ /* 0x000ea80000300a00 */
[----:B------:R-:W4:Y:S04]  /*6b5d0*/  LDL R11, [R1+0x334] ;  /* 0x00033400010b7983 */ /* 0x000f280000100800 */
[----:B------:R0:W-:Y:S04]  /*6b5e0*/  STL.64 [R1+0x3bd0], R22 ;  /* 0x003bd01601007387 */ /* 0x0001e80000100a00 */
[----:B------:R-:W-:Y:S04]  /*6b5f0*/  STL.64 [R1+0x3bc8], R20 ;  /* 0x003bc81401007387 */ /* 0x000fe80000100a00 */
[----:B0-----:R-:W3:Y:S04]  /*6b600*/  LDL.LU R22, [R1+0x158] ;  /* 0x0001580001167983 */ /* 0x001ee80000300800 */
[----:B------:R-:W3:Y:S01]  /*6b610*/  LDL.LU R23, [R1+0x15c] ;  /* 0x00015c0001177983 */ /* 0x000ee20000300800 */
[----:B--2---:R-:W-:Y:S03]  /*6b620*/  HMMA.16816.F32.BF16 R24, R4, R14, R24 ;  /* 0x0000000e0418723c */ /* 0x004fe60000041818 */
[----:B------:R-:W3:-:S15]  /*6b630*/  LDL.LU.64 R14, [R1+0x3c40] ;  /* 0x003c4000010e7983 */ /* 0x000ede0000300a00 */
[----:B------:R-:W-:Y:S01]  /*6b640*/  NOP ;  /* 0x0000000000007918 */ /* 0x000fe20000000000 */
[----:B------:R0:W-:Y:S04]  /*6b650*/  STL [R1+0x3b24], R24 ;  /* 0x003b241801007387 */ /* 0x0001e80000100800 */
[----:B------:R1:W-:Y:S04]  /*6b660*/  STL [R1+0x3b20], R25 ;  /* 0x003b201901007387 */ /* 0x0003e80000100800 */
[----:B------:R-:W-:Y:S04]  /*6b670*/  STL [R1+0x3b1c], R26 ;  /* 0x003b1c1a01007387 */ /* 0x000fe80000100800 */
[----:B------:R2:W-:Y:S04]  /*6b680*/  STL [R1+0x3b18], R27 ;  /* 0x003b181b01007387 */ /* 0x0005e80000100800 */
[----:B0-----:R-:W4:Y:S04]  /*6b690*/  LDL.LU R24, [R1+0x40] ;  /* 0x0000400001187983 */ /* 0x001f280000300800 */
[----:B-1----:R-:W4:Y:S01]  /*6b6a0*/  LDL.LU R25, [R1+0x44] ;  /* 0x0000440001197983 */ /* 0x002f220000300800 */
[----:B--2---:R-:W-:-:S03]  /*6b6b0*/  IMAD.MOV.U32 R27, RZ, RZ, R0 ;  /* 0x000000ffff1b7224 */ /* 0x004fc600078e0000 */
[----:B------:R-:W2:Y:S04]  /*6b6c0*/  LDL.LU R26, [R1+0x48] ;  /* 0x00004800011a7983 */ /* 0x000ea80000300800 */
[----:B------:R-:W2:Y:S01]  /*6b6d0*/  LDL.LU R0, [R1+0x3c38] ;  /* 0x003c380001007983 */ /* 0x000ea20000300800 */
[----:B---3--:R-:W-:Y:S03]  /*6b6e0*/  HMMA.16816.F32.BF16 R12, R4, R14, R16 ;  /* 0x0000000e040c723c */ /* 0x008fe60000041810 */
[----:B------:R-:W3:-:S15]  /*6b6f0*/  LDL.LU.64 R18, [R1+0x3c30] ;  /* 0x003c300001127983 */ /* 0x000ede0000300a00 */
[----:B------:R-:W-:Y:S01]  /*6b700*/  NOP ;  /* 0x0000000000007918 */ /* 0x000fe20000000000 */
[----:B------:R0:W-:Y:S04]  /*6b710*/  STL.64 [R1+0x3b08], R14 ;  /* 0x003b080e01007387 */ /* 0x0001e80000100a00 */
[----:B------:R1:W-:Y:S01]  /*6b720*/  STL.64 [R1+0x3b00], R12 ;  /* 0x003b000c01007387 */ /* 0x0003e20000100a00 */
[----:B0-----:R-:W-:Y:S02]  /*6b730*/  IMAD.MOV.U32 R14, RZ, RZ, R3 ;  /* 0x000000ffff0e7224 */ /* 0x001fe400078e0003 */
[----:B------:R-:W-:Y:S02]  /*6b740*/  IMAD.MOV.U32 R15, RZ, RZ, R2 ;  /* 0x000000ffff0f7224 */ /* 0x000fe400078e0002 */
[----:B-1----:R-:W-:Y:S02]  /*6b750*/  IMAD.MOV.U32 R12, RZ, RZ, R29 ;  /* 0x000000ffff0c7224 */ /* 0x002fe400078e001d */
[----:B------:R-:W-:-:S07]  /*6b760*/  IMAD.MOV.U32 R13, RZ, RZ, R28 ;  /* 0x000000ffff0d7224 */ /* 0x000fce00078e001c */
[----:B---3--:R-:W-:Y:S01]  /*6b770*/  HMMA.16816.F32.BF16 R12, R4, R18, R12 ;  /* 0x00000012040c723c */ /* 0x008fe2000004180c */
[----:B----4-:R-:W0:Y:S04]  /*6b780*/  LDSM.16.MT88.4 R16, [R11+0x41000] ;  /* 0x041000000b10783b */ /* 0x010e280000004200 */
[----:B------:R-:W-:Y:S04]  /*6b790*/  LDSM.16.MT88.4 R8, [R11+0x41200] ;  /* 0x041200000b08783b */ /* 0x000fe80000004200 */
[----:B0-----:R-:W-:Y:S10]  /*6b7a0*/  STL [R1+0x3b34], R16 ;  /* 0x003b341001007387 */ /* 0x001ff40000100800 */
[----:B------:R-:W-:Y:S04]  /*6b7b0*/  STL.64 [R1], R12 ;  /* 0x0000000c01007387 */ /* 0x000fe80000100a00 */
[----:B------:R-:W-:Y:S04]  /*6b7c0*/  STL.64 [R1+0x8], R14 ;  /* 0x0000080e01007387 */ /* 0x000fe80000100a00 */
[----:B--2---:R-:W0:Y:S04]  /*6b7d0*/  LDSM.16.M88.4 R12, [R0+UR6+0x100] ;  /* 0x00010006000c783b */ /* 0x004e280008000200 */
[----:B------:R-:W-:Y:S04]  /*6b7e0*/  STL [R1+0x3b30], R17 ;  /* 0x003b301101007387 */ /* 0x000fe80000100800 */
[----:B------:R-:W-:Y:S04]  /*6b7f0*/  STL [R1+0x3b2c], R18 ;  /* 0x003b2c1201007387 */ /* 0x000fe80000100800 */
[----:B------:R-:W-:Y:S04]  /*6b800*/  STL [R1+0x3b28], R19 ;  /* 0x003b281301007387 */ /* 0x000fe80000100800 */
[----:B------:R-:W-:Y:S04]  /*6b810*/  LDSM.16.M88.4 R16, [R0+UR6+0x4100] ;  /* 0x004100060010783b */ /* 0x000fe80008000200 */
[----:B0-----:R-:W-:Y:S01]  /*6b820*/  STL [R1+0x3b3c], R12 ;  /* 0x003b3c0c01007387 */ /* 0x001fe20000100800 */
[----:B------:R-:W-:-:S02]  /*6b830*/  IMAD.MOV.U32 R28, RZ, RZ, R14 ;  /* 0x000000ffff1c7224 */ /* 0x000fc400078e000e */
[----:B------:R-:W-:Y:S01]  /*6b840*/  IMAD.MOV.U32 R3, RZ, RZ, R15 ;  /* 0x000000ffff037224 */ /* 0x000fe200078e000f */
[----:B------:R-:W-:Y:S04]  /*6b850*/  STL [R1+0x3b38], R13 ;  /* 0x003b380d01007387 */ /* 0x000fe80000100800 */
[----:B------:R-:W0:Y:S04]  /*6b860*/  LDSM.16.M88.4 R12, [R0+UR6+0x8100] ;  /* 0x00810006000c783b */ /* 0x000e280008000200 */
[----:B------:R-:W-:Y:S04]  /*6b870*/  STL [R1+0x3b14], R3 ;  /* 0x003b140301007387 */ /* 0x000fe80000100800 */
[----:B------:R-:W-:Y:S04]  /*6b880*/  STL [R1+0x3b10], R28 ;  /* 0x003b101c01007387 */ /* 0x000fe80000100800 */
[----:B0-----:R-:W-:Y:S04]  /*6b890*/  STL.64 [R1+0x140], R12 ;  /* 0x0001400c01007387 */ /* 0x001fe80000100a00 */
[----:B------:R-:W-:Y:S04]  /*6b8a0*/  STL.64 [R1+0x130], R16 ;  /* 0x0001301001007387 */ /* 0x000fe80000100a00 */
[----:B------:R0:W-:Y:S02]  /*6b8b0*/  STL.64 [R1+0x138], R18 ;  /* 0x0001381201007387 */ /* 0x0001e40000100a00 */
[----:B0-----:R-:W-:Y:S02]  /*6b8c0*/  HMMA.16816.F32.BF16 R16, R4, R22, R24 ;  /* 0x000000160410723c */ /* 0x001fe40000041818 */
[----:B------:R0:W-:Y:S01]  /*6b8d0*/  STL [R1+0x148], R14 ;  /* 0x0001480e01007387 */ /* 0x0001e20000100800 */
[----:B------:R-:W-:-:S03]  /*6b8e0*/  IMAD.MOV.U32 R2, RZ, RZ, R15 ;  /* 0x000000ffff027224 */ /* 0x000fc600078e000f */
[----:B------:R-:W1:-:S13]  /*6b8f0*/  LDSM.16.M88.4 R20, [R0+UR6+0xc100] ;  /* 0x00c100060014783b */ /* 0x000e5a0008000200 */
[----:B------:R-:W-:Y:S02]  /*6b900*/  IMAD.MOV.U32 R28, RZ, RZ, R16 ;  /* 0x000000ffff1c7224 */ /* 0x000fe400078e0010 */
[----:B------:R-:W-:Y:S02]  /*6b910*/  IMAD.MOV.U32 R29, RZ, RZ, R17 ;  /* 0x000000ffff1d7224 */ /* 0x000fe400078e0011 */
[----:B------:R-:W-:Y:S02]  /*6b920*/  IMAD.MOV.U32 R15, RZ, RZ, R18 ;  /* 0x000000ffff0f7224 */ /* 0x000fe400078e0012 */
[----:B0-----:R-:W-:Y:S02]  /*6b930*/  IMAD.MOV.U32 R14, RZ, RZ, R19 ;  /* 0x000000ffff0e7224 */ /* 0x001fe400078e0013 */
[----:B------:R-:W0:Y:S04]  /*6b940*/  LDSM.16.M88.4 R16, [R0+UR6+0x10100] ;  /* 0x010100060010783b */ /* 0x000e280008000200 */
[----:B------:R-:W-:Y:S04]  /*6b950*/  STL [R1+0x3b40], R2 ;  /* 0x003b400201007387 */ /* 0x000fe80000100800 */
[----:B------:R-:W-:Y:S04]  /*6b960*/  STL [R1+0x3b50], R14 ;  /* 0x003b500e01007387 */ /* 0x000fe80000100800 */
[----:B------:R-:W-:Y:S04]  /*6b970*/  STL [R1+0x3b4c], R15 ;  /* 0x003b4c0f01007387 */ /* 0x000fe80000100800 */
[----:B------:R0:W-:Y:S04]  /*6b980*/  STL [R1+0x3b48], R29 ;  /* 0x003b481d01007387 */ /* 0x0001e80000100800 */
[----:B------:R-:W-:Y:S04]  /*6b990*/  STL [R1+0x3b44], R28 ;  /* 0x003b441c01007387 */ /* 0x000fe80000100800 */
[----:B-1----:R-:W-:Y:S04]  /*6b9a0*/  STL.64 [R1+0x160], R20 ;  /* 0x0001601401007387 */ /* 0x002fe80000100a00 */
[----:B------:R-:W-:Y:S04]  /*6b9b0*/  STL.64 [R1+0x168], R22 ;  /* 0x0001681601007387 */ /* 0x000fe80000100a00 */
[----:B------:R-:W1:Y:S01]  /*6b9c0*/  LDSM.16.M88.4 R20, [R0+UR6+0x14100] ;  /* 0x014100060014783b */ /* 0x000e620008000200 */
[----:B0-----:R-:W-:-:S02]  /*6b9d0*/  IMAD.MOV.U32 R29, RZ, RZ, R17 ;  /* 0x000000ffff1d7224 */ /* 0x001fc400078e0011 */
[----:B------:R-:W-:Y:S01]  /*6b9e0*/  IMAD.MOV.U32 R15, RZ, RZ, R16 ;  /* 0x000000ffff0f7224 */ /* 0x000fe200078e0010 */
[----:B------:R-:W-:Y:S04]  /*6b9f0*/  STL.64 [R1+0x188], R18 ;  /* 0x0001881201007387 */ /* 0x000fe80000100a00 */
[----:B------:R-:W-:Y:S04]  /*6ba00*/  STL [R1+0x3b64], R29 ;  /* 0x003b641d01007387 */ /* 0x000fe80000100800 */
[----:B------:R-:W0:Y:S04]  /*6ba10*/  LDSM.16.M88.4 R16, [R0+UR6+0x18100] ;  /* 0x018100060010783b */ /* 0x000e280008000200 */
[----:B------:R-:W-:Y:S04]  /*6ba20*/  STL [R1+0x3b60], R15 ;  /* 0x003b600f01007387 */ /* 0x000fe80000100800 */
[----:B------:R-:W2:Y:S04]  /*6ba30*/  LDSM.16.M88.4 R12, [R0+UR6+0x1c100] ;  /* 0x01c10006000c783b */ /* 0x000ea80008000200 */
[----:B-1----:R-:W-:Y:S04]  /*6ba40*/  STL.64 [R1+0x190], R20 ;  /* 0x0001901401007387 */ /* 0x002fe80000100a00 */
[----:B------:R-:W-:Y:S04]  /*6ba50*/  STL.64 [R1+0x198], R22 ;  /* 0x0001981601007387 */ /* 0x000fe80000100a00 */
[----:B------:R-:W3:Y:S04]  /*6ba60*/  LDL.LU R26, [R1+0x178] ;  /* 0x00017800011a7983 */ /* 0x000ee80000300800 */
[----:B------:R-:W1:Y:S04]  /*6ba70*/  LDSM.16.M88.4 R20, [R0+UR6+0x20100] ;  /* 0x020100060014783b */ /* 0x000e680008000200 */
[----:B0-----:R-:W-:Y:S04]  /*6ba80*/  STL.64 [R1+0x1b0], R16 ;  /* 0x0001b01001007387 */ /* 0x001fe80000100a00 */
[----:B------:R-:W-:Y:S04]  /*6ba90*/  STL.64 [R1+0x1b8], R18 ;  /* 0x0001b81201007387 */ /* 0x000fe80000100a00 */
[----:B--2---:R-:W-:Y:S04]  /*6baa0*/  STL.64 [R1+0x1d0], R12 ;  /* 0x0001d00c01007387 */ /* 0x004fe80000100a00 */
[----:B------:R-:W0:Y:S04]  /*6bab0*/  LDSM.16.M88.4 R16, [R0+UR6+0x24100] ;  /* 0x024100060010783b */ /* 0x000e280008000200 */
[----:B------:R-:W-:Y:S04]  /*6bac0*/  STL.64 [R1+0x1d8], R14 ;  /* 0x0001d80e01007387 */ /* 0x000fe80000100a00 */
[----:B------:R-:W2:Y:S04]  /*6bad0*/  LDSM.16.M88.4 R12, [R0+UR6+0x28100] ;  /* 0x02810006000c783b */ /* 0x000ea80008000200 */
[----:B------:R-:W3:Y:S04]  /*6bae0*/  LDL.LU R27, [R1+0x17c] ;  /* 0x00017c00011b7983 */ /* 0x000ee80000300800 */
[----:B-1----:R-:W-:Y:S04]  /*6baf0*/  STL.64 [R1+0x1f0], R20 ;  /* 0x0001f01401007387 */ /* 0x002fe80000100a00 */
[----:B------:R-:W-:Y:S04]  /*6bb00*/  STL.64 [R1+0x1f8], R22 ;  /* 0x0001f81601007387 */ /* 0x000fe80000100a00 */
[----:B------:R-:W1:Y:S04]  /*6bb10*/  LDSM.16.M88.4 R20, [R0+UR6+0x2c100] ;  /* 0x02c100060014783b */ /* 0x000e680008000200 */
[----:B0-----:R-:W-:Y:S04]  /*6bb20*/  STL.64 [R1+0x240], R16 ;  /* 0x0002401001007387 */ /* 0x001fe80000100a00 */
[----:B------:R-:W-:Y:S04]  /*6bb30*/  STL.64 [R1+0x248], R18 ;  /* 0x0002481201007387 */ /* 0x000fe80000100a00 */
[----:B------:R-:W0:Y:S04]  /*6bb40*/  LDSM.16.M88.4 R16, [R0+UR6+0x30100] ;  /* 0x030100060010783b */ /* 0x000e280008000200 */
[----:B--2---:R-:W-:Y:S04]  /*6bb50*/  STL.64 [R1+0x250], R12 ;  /* 0x0002500c01007387 */ /* 0x004fe80000100a00 */
[----:B------:R-:W-:Y:S04]  /*6bb60*/  STL.64 [R1+0x258], R14 ;  /* 0x0002580e01007387 */ /* 0x000fe80000100a00 */
[----:B------:R-:W2:Y:S04]  /*6bb70*/  LDSM.16.M88.4 R12, [R0+UR6+0x34100] ;  /* 0x03410006000c783b */ /* 0x000ea80008000200 */
[----:B-1----:R2:W-:Y:S04]  /*6bb80*/  STL.64 [R1+0x280], R20 ;  /* 0x0002801401007387 */ /* 0x0025e80000100a00 */
[----:B------:R-:W-:Y:S04]  /*6bb90*/  STL.64 [R1+0x288], R22 ;  /* 0x0002881601007387 */ /* 0x000fe80000100a00 */
[----:B0-----:R-:W-:Y:S04]  /*6bba0*/  STL.64 [R1+0x290], R16 ;  /* 0x0002901001007387 */ /* 0x001fe80000100a00 */
[----:B------:R-:W-:Y:S01]  /*6bbb0*/  STL.64 [R1+0x298], R18 ;  /* 0x0002981201007387 */ /* 0x000fe20000100a00 */
[----:B--2---:R-:W-:-:S03]  /*6bbc0*/  IMAD.MOV.U32 R21, RZ, RZ, R12 ;  /* 0x000000ffff157224 */ /* 0x004fc600078e000c */
[----:B------:R-:W-:Y:S01]  /*6bbd0*/  STL.64 [R1+0x2b8], R14 ;  /* 0x0002b80e01007387 */ /* 0x000fe20000100a00 */
[----:B------:R-:W-:-:S03]  /*6bbe0*/  IMAD.MOV.U32 R20, RZ, RZ, R13 ;  /* 0x000000ffff147224 */ /* 0x000fc600078e000d */
[----:B------:R-:W0:Y:S04]  /*6bbf0*/  LDSM.16.M88.4 R12, [R0+UR6+0x38100] ;  /* 0x03810006000c783b */ /* 0x000e280008000200 */
[----:B------:R-:W-:Y:S01]  /*6bc00*/  STL [R1+0x3c08], R21 ;  /* 0x003c081501007387 */ /* 0x000fe20000100800 */
[----:B0-----:R-:W-:-:S03]  /*6bc10*/  IMAD.MOV.U32 R23, RZ, RZ, R12 ;  /* 0x000000ffff177224 */ /* 0x001fc600078e000c */
[----:B------:R-:W-:Y:S01]  /*6bc20*/  STL.64 [R1+0x2c8], R14 ;  /* 0x0002c80e01007387 */ /* 0x000fe20000100a00 */
[----:B------:R-:W-:-:S03]  /*6bc30*/  IMAD.MOV.U32 R22, RZ, RZ, R13 ;  /* 0x000000ffff167224 */ /* 0x000fc600078e000d */
[----:B------:R-:W0:Y:S04]  /*6bc40*/  LDSM.16.M88.4 R12, [R0+UR6+0x3c100] ;  /* 0x03c10006000c783b */ /* 0x000e280008000200 */
[----:B------:R-:W2:Y:S04]  /*6bc50*/  LDL.LU R18, [R1+0x1c8] ;  /* 0x0001c80001127983 */ /* 0x000ea80000300800 */
[----:B------:R-:W2:Y:S04]  /*6bc60*/  LDL.LU R19, [R1+0x1cc] ;  /* 0x0001cc0001137983 */ /* 0x000ea80000300800 */
[----:B0-----:R0:W-:Y:S04]  /*6bc70*/  STL.64 [R1+0x318], R14 ;  /* 0x0003180e01007387 */ /* 0x0011e80000100a00 */
[----:B0-----:R-:W4:Y:S04]  /*6bc80*/  LDL.LU R14, [R1+0x208] ;  /* 0x00020800010e7983 */ /* 0x001f280000300800 */
[----:B------:R-:W4:Y:S01]  /*6bc90*/  LDL.LU R15, [R1+0x20c] ;  /* 0x00020c00010f7983 */ /* 0x000f220000300800 */
[----:B------:R-:W-:-:S02]  /*6bca0*/  IMAD.MOV.U32 R21, RZ, RZ, R12 ;  /* 0x000000ffff157224 */ /* 0x000fc400078e000c */
[----:B------:R-:W-:Y:S01]  /*6bcb0*/  IMAD.MOV.U32 R29, RZ, RZ, R13 ;  /* 0x000000ffff1d7224 */ /* 0x000fe200078e000d */
[----:B----4-:R0:W-:Y:S04]  /*6bcc0*/  STL.64 [R1+0x3c28], R14 ;  /* 0x003c280e01007387 */ /* 0x0101e80000100a00 */
[----:B------:R-:W2:Y:S04]  /*6bcd0*/  LDL.LU R12, [R1+0x100] ;  /* 0x00010000010c7983 */ /* 0x000ea80000300800 */
[----:B------:R-:W2:Y:S04]  /*6bce0*/  LDL.LU R13, [R1+0x104] ;  /* 0x00010400010d7983 */ /* 0x000ea80000300800 */
[----:B0-----:R-:W2:Y:S04]  /*6bcf0*/  LDL.LU R14, [R1+0x108] ;  /* 0x00010800010e7983 */ /* 0x001ea80000300800 */
[----:B------:R-:W2:Y:S04]  /*6bd00*/  LDL.LU R15, [R1+0x10c] ;  /* 0x00010c00010f7983 */ /* 0x000ea80000300800 */
[----:B------:R-:W-:Y:S04]  /*6bd10*/  STL.64 [R1+0x3c18], R22 ;  /* 0x003c181601007387 */ /* 0x000fe80000100a00 */
[----:B------:R0:W-:Y:S04]  /*6bd20*/  STL.64 [R1+0x3c10], R20 ;  /* 0x003c101401007387 */ /* 0x0001e80000100a00 */
[----:B0-----:R-:W3:Y:S04]  /*6bd30*/  LDL.LU R20, [R1+0x110] ;  /* 0x0001100001147983 */ /* 0x001ee80000300800 */
[----:B------:R-:W3:Y:S04]  /*6bd40*/  LDL.LU R21, [R1+0x114] ;  /* 0x0001140001157983 */ /* 0x000ee80000300800 */
[----:B------:R-:W3:Y:S04]  /*6bd50*/  LDL.LU R22, [R1+0x118] ;  /* 0x0001180001167983 */ /* 0x000ee80000300800 */
[----:B------:R-:W3:Y:S04]  /*6bd60*/  LDL.LU R23, [R1+0x11c] ;  /* 0x00011c0001177983 */ /* 0x000ee80000300800 */
[----:B------:R0:W-:Y:S04]  /*6bd70*/  STL [R1+0x3718], R0 ;  /* 0x0037180001007387 */ /* 0x0001e80000100800 */
[----:B------:R-:W-:Y:S04]  /*6bd80*/  STL.64 [R1+0x39c8], R10 ;  /* 0x0039c80a01007387 */ /* 0x000fe80000100a00 */
[----:B------:R-:W-:Y:S01]  /*6bd90*/  STL.64 [R1+0x39c0], R8 ;  /* 0x0039c00801007387 */ /* 0x000fe20000100a00 */
[----:B---3--:R-:W-:-:S15]  /*6bda0*/  HMMA.16816.F32.BF16 R20, R4, R26, R20 ;  /* 0x0000001a0414723c */ /* 0x008fde0000041814 */
[----:B------:R-:W-:-:S04]  /*6bdb0*/  NOP ;  /* 0x0000000000007918 */ /* 0x000fc80000000000 */
[----:B------:R-:W-:Y:S02]  /*6bdc0*/  IMAD.MOV.U32 R3, RZ, RZ, R22 ;  /* 0x000000ffff037224 */ /* 0x000fe400078e0016 */
[----:B0-----:R-:W-:Y:S01]  /*6bdd0*/  IMAD.MOV.U32 R0, RZ, RZ, R23 ;  /* 0x000000ffff007224 */ /* 0x001fe200078e0017 */
[----:B------:R-:W3:Y:S04]  /*6bde0*/  LDL.LU R22, [R1+0x218] ;  /* 0x0002180001167983 */ /* 0x000ee80000300800 */
[----:B------:R-:W3:Y:S01]  /*6bdf0*/  LDL.LU R23, [R1+0x21c] ;  /* 0x00021c0001177983 */ /* 0x000ee20000300800 */
[----:B--2---:R-:W-:Y:S01]  /*6be00*/  HMMA.16816.F32.BF16 R12, R4, R18, R12 ;  /* 0x00000012040c723c */ /* 0x004fe2000004180c */
[----:B------:R-:W-:Y:S02]  /*6be10*/  IMAD.MOV.U32 R26, RZ, RZ, R20 ;  /* 0x000000ffff1a7224 */ /* 0x000fe400078e0014 */
[----:B------:R-:W-:-:S15]  /*6be20*/  IMAD.MOV.U32 R27, RZ, RZ, R21 ;  /* 0x000000ffff1b7224 */ /* 0x000fde00078e0015 */
[----:B------:R-:W-:Y:S01]  /*6be30*/  NOP ;  /* 0x0000000000007918 */ /* 0x000fe20000000000 */
[----:B------:R-:W-:Y:S02]  /*6be40*/  IMAD.MOV.U32 R24, RZ, RZ, R14 ;  /* 0x000000ffff187224 */ /* 0x000fe400078e000e */
        /* <DEDUP_REMOVED lines=13> */
[----:B------:R0:W-:Y:S04]  /*6bf20*/  STL [R1+0x3b54], R26 ;  /* 0x003b541a01007387 */ /* 0x0001e80000100800 */
[----:B------:R-:W2:Y:S01]  /*6bf30*/  LDL.LU.64 R14, [R1+0x3c28] ;  /* 0x003c2800010e7983 */ /* 0x000ea20000300a00 */
[----:B------:R-:W-:-:S02]  /*6bf40*/  IMAD.MOV.U32 R19, RZ, RZ, R13 ;  /* 0x000000ffff137224 */ /* 0x000fc400078e000d */
[----:B------:R-:W-:Y:S01]  /*6bf50*/  IMAD.MOV.U32 R18, RZ, RZ, R12 ;  /* 0x000000ffff127224 */ /* 0x000fe200078e000c */
[----:B------:R-:W-:Y:S04]  /*6bf60*/  STL [R1+0x3b78], R25 ;  /* 0x003b781901007387 */ /* 0x000fe80000100800 */
[----:B------:R-:W-:Y:S04]  /*6bf70*/  STL [R1+0x3b74], R24 ;  /* 0x003b741801007387 */ /* 0x000fe80000100800 */
[----:B0-----:R-:W4:Y:S04]  /*6bf80*/  LDL.LU R26, [R1+0x228] ;  /* 0x00022800011a7983 */ /* 0x001f280000300800 */
[----:B------:R-:W4:Y:S04]  /*6bf90*/  LDL.LU R27, [R1+0x22c] ;  /* 0x00022c00011b7983 */ /* 0x000f280000300800 */
[----:B------:R-:W-:Y:S04]  /*6bfa0*/  STL [R1+0x3b70], R19 ;  /* 0x003b701301007387 */ /* 0x000fe80000100800 */
[----:B------:R0:W-:Y:S01]  /*6bfb0*/  STL [R1+0x3b6c], R18 ;  /* 0x003b6c1201007387 */ /* 0x0001e20000100800 */
        /* <DEDUP_REMOVED lines=9> */
[----:B0-----:R-:W2:Y:S04]  /*6c050*/  LDL.LU R18, [R1+0x268] ;  /* 0x0002680001127983 */ /* 0x001ea80000300800 */
[----:B------:R-:W2:Y:S04]  /*6c060*/  LDL.LU R19, [R1+0x26c] ;  /* 0x00026c0001137983 */ /* 0x000ea80000300800 */
[----:B------:R-:W-:Y:S04]  /*6c070*/  STL [R1+0x3b80], R13 ;  /* 0x003b800d01007387 */ /* 0x000fe80000100800 */
[----:B------:R0:W-:Y:S04]  /*6c080*/  STL [R1+0x3b7c], R12 ;  /* 0x003b7c0c01007387 */ /* 0x0001e80000100800 */
[----:B0-----:R-:W4:Y:S04]  /*6c090*/  LDL.LU R12, [R1+0x60] ;  /* 0x00006000010c7983 */ /* 0x001f280000300800 */
[----:B------:R-:W4:Y:S04]  /*6c0a0*/  LDL.LU R13, [R1+0x64] ;  /* 0x00006400010d7983 */ /* 0x000f280000300800 */
[----:B------:R-:W4:Y:S04]  /*6c0b0*/  LDL.LU R14, [R1+0x68] ;  /* 0x00006800010e7983 */ /* 0x000f280000300800 */
[----:B------:R-:W4:Y:S01]  /*6c0c0*/  LDL.LU R15, [R1+0x6c] ;  /* 0x00006c00010f7983 */ /* 0x000f220000300800 */
[----:B---3--:R-:W-:-:S15]  /*6c0d0*/  HMMA.16816.F32.BF16 R20, R4, R22, R8 ;  /* 0x000000160414723c */ /* 0x008fde0000041808 */
[----:B------:R-:W-:-:S04]  /*6c0e0*/  NOP ;  /* 0x0000000000007918 */ /* 0x000fc80000000000 */
[----:B------:R-:W-:Y:S02]  /*6c0f0*/  IMAD.MOV.U32 R11, RZ, RZ, R22 ;  /* 0x000000ffff0b7224 */ /* 0x000fe400078e0016 */
[----:B------:R-:W-:Y:S02]  /*6c100*/  IMAD.MOV.U32 R10, RZ, RZ, R23 ;  /* 0x000000ffff0a7224 */ /* 0x000fe400078e0017 */
[----:B------:R-:W-:Y:S01]  /*6c110*/  IMAD.MOV.U32 R28, RZ, RZ, R20 ;  /* 0x000000ffff1c7224 */ /* 0x000fe200078e0014 */
[----:B------:R-:W3:Y:S01]  /*6c120*/  LDL.LU.64 R22, [R1+0x3c18] ;  /* 0x003c180001167983 */ /* 0x000ee20000300a00 */
[----:B------:R-:W-:-:S03]  /*6c130*/  IMAD.MOV.U32 R2, RZ, RZ, R21 ;  /* 0x000000ffff027224 */ /* 0x000fc600078e0015 */
[----:B------:R-:W2:Y:S01]  /*6c140*/  LDL.LU.64 R20, [R1+0x3c10] ;  /* 0x003c100001147983 */ /* 0x000ea20000300a00 */
[----:B----4-:R-:W-:Y:S03]  /*6c150*/  HMMA.16816.F32.BF16 R12, R4, R26, R12 ;  /* 0x0000001a040c723c */ /* 0x010fe6000004180c */
[----:B------:R-:W-:Y:S04]  /*6c160*/  STL [R1+0x3b98], R10 ;  /* 0x003b980a01007387 */ /* 0x000fe80000100800 */
[----:B------:R-:W-:Y:S04]  /*6c170*/  STL [R1+0x3b94], R11 ;  /* 0x003b940b01007387 */ /* 0x000fe80000100800 */
[----:B------:R-:W-:Y:S04]  /*6c180*/  STL [R1+0x3b90], R2 ;  /* 0x003b900201007387 */ /* 0x000fe80000100800 */
[----:B------:R-:W-:Y:S04]  /*6c190*/  STL [R1+0x3b8c], R28 ;  /* 0x003b8c1c01007387 */ /* 0x000fe80000100800 */
[----:B------:R-:W-:-:S02]  /*6c1a0*/  IMAD.MOV.U32 R26, RZ, RZ, R14 ;  /* 0x000000ffff1a7224 */ /* 0x000fc400078e000e */
[----:B------:R-:W-:Y:S02]  /*6c1b0*/  IMAD.MOV.U32 R14, RZ, RZ, R15 ;  /* 0x000000ffff0e7224 */ /* 0x000fe400078e000f */
[----:B------:R-:W-:Y:S02]  /*6c1c0*/  IMAD.MOV.U32 R3, RZ, RZ, R12 ;  /* 0x000000ffff037224 */ /* 0x000fe400078e000c */
[----:B------:R-:W-:Y:S01]  /*6c1d0*/  IMAD.MOV.U32 R27, RZ, RZ, R13 ;  /* 0x000000ffff1b7224 */ /* 0x000fe200078e000d */
[----:B------:R0:W-:Y:S04]  /*6c1e0*/  STL [R1+0x3ba8], R14 ;  /* 0x003ba80e01007387 */ /* 0x0001e80000100800 */
[----:B------:R-:W4:Y:S04]  /*6c1f0*/  LDL.LU R12, [R1+0x50] ;  /* 0x00005000010c7983 */ /* 0x000f280000300800 */
[----:B------:R-:W4:Y:S01]  /*6c200*/  LDL.LU R13, [R1+0x54] ;  /* 0x00005400010d7983 */ /* 0x000f220000300800 */
[----:B------:R-:W-:-:S03]  /*6c210*/  IMAD.MOV.U32 R9, RZ, RZ, R29 ;  /* 0x000000ffff097224 */ /* 0x000fc600078e001d */
[----:B0-----:R-:W4:Y:S04]  /*6c220*/  LDL.LU R14, [R1+0x58] ;  /* 0x00005800010e7983 */ /* 0x001f280000300800 */
[----:B------:R-:W4:Y:S04]  /*6c230*/  LDL.LU R15, [R1+0x5c] ;  /* 0x00005c00010f7983 */ /* 0x000f280000300800 */
[----:B------:R0:W-:Y:S04]  /*6c240*/  STL [R1+0x3ba4], R26 ;  /* 0x003ba41a01007387 */ /* 0x0001e80000100800 */
[----:B------:R1:W-:Y:S04]  /*6c250*/  STL [R1+0x3ba0], R27 ;  /* 0x003ba01b01007387 */ /* 0x0003e80000100800 */
[----:B------:R-:W-:Y:S01]  /*6c260*/  STL [R1+0x3b9c], R3 ;  /* 0x003b9c0301007387 */ /* 0x000fe20000100800 */
[----:B--2---:R-:W-:-:S03]  /*6c270*/  IMAD.MOV.U32 R8, RZ, RZ, R21 ;  /* 0x000000ffff087224 */ /* 0x004fc600078e0015 */
[----:B------:R-:W2:Y:S04]  /*6c280*/  LDL.LU R21, [R1+0x3c08] ;  /* 0x003c080001157983 */ /* 0x000ea80000300800 */
[----:B0-----:R-:W2:Y:S04]  /*6c290*/  LDL.LU R26, [R1+0x278] ;  /* 0x00027800011a7983 */ /* 0x001ea80000300800 */
[----:B-1----:R-:W2:Y:S04]  /*6c2a0*/  LDL.LU R27, [R1+0x27c] ;  /* 0x00027c00011b7983 */ /* 0x002ea80000300800 */
[----:B------:R3:W-:Y:S02]  /*6c2b0*/  STL.64 [R1+0x39d0], R8 ;  /* 0x0039d00801007387 */ /* 0x0007e40000100a00 */
[----:B---3--:R-:W-:-:S02]  /*6c2c0*/  IMAD.MOV.U32 R8, RZ, RZ, R23 ;  /* 0x000000ffff087224 */ /* 0x008fc400078e0017 */
[----:B------:R-:W-:-:S05]  /*6c2d0*/  IMAD.MOV.U32 R9, RZ, RZ, R22 ;  /* 0x000000ffff097224 */ /* 0x000fca00078e0016 */
[----:B------:R0:W-:Y:S04]  /*6c2e0*/  STL.64 [R1+0x39e8], R8 ;  /* 0x0039e80801007387 */ /* 0x0001e80000100a00 */
[----:B------:R-:W3:Y:S04]  /*6c2f0*/  LDL.LU R10, [R1+0x2d8] ;  /* 0x0002d800010a7983 */ /* 0x000ee80000300800 */
[----:B------:R-:W3:Y:S04]  /*6c300*/  LDL.LU R11, [R1+0x2dc] ;  /* 0x0002dc00010b7983 */ /* 0x000ee80000300800 */
[----:B---3--:R1:W-:Y:S04]  /*6c310*/  STL.64 [R1+0x3c00], R10 ;  /* 0x003c000a01007387 */ /* 0x0083e80000100a00 */
[----:B0-----:R-:W3:Y:S04]  /*6c320*/  LDL.LU R8, [R1+0x70] ;  /* 0x0000700001087983 */ /* 0x001ee80000300800 */
[----:B------:R-:W3:Y:S04]  /*6c330*/  LDL.LU R9, [R1+0x74] ;  /* 0x0000740001097983 */ /* 0x000ee80000300800 */
[----:B-1----:R-:W3:Y:S04]  /*6c340*/  LDL.LU R10, [R1+0x78] ;  /* 0x00007800010a7983 */ /* 0x002ee80000300800 */
[----:B------:R-:W3:Y:S04]  /*6c350*/  LDL.LU R11, [R1+0x7c] ;  /* 0x00007c00010b7983 */ /* 0x000ee80000300800 */
[----:B------:R-:W2:Y:S04]  /*6c360*/  LDL.LU R22, [R1+0x2f8] ;  /* 0x0002f80001167983 */ /* 0x000ea80000300800 */
[----:B------:R-:W2:Y:S01]  /*6c370*/  LDL.LU R23, [R1+0x2fc] ;  /* 0x0002fc0001177983 */ /* 0x000ea20000300800 */
[----:B----4-:R-:W-:Y:S03]  /*6c380*/  HMMA.16816.F32.BF16 R12, R4, R18, R12 ;  /* 0x00000012040c723c */ /* 0x010fe6000004180c */
[----:B--2---:R0:W-:Y:S04]  /*6c390*/  STL.64 [R1+0x3be0], R22 ;  /* 0x003be01601007387 */ /* 0x0041e80000100a00 */
[----:B0-----:R-:W2:Y:S04]  /*6c3a0*/  LDL.LU R22, [R1+0x2e8] ;  /* 0x0002e80001167983 */ /* 0x001ea80000300800 */
[----:B------:R-:W2:Y:S08]  /*6c3b0*/  LDL.LU R23, [R1+0x2ec] ;  /* 0x0002ec0001177983 */ /* 0x000eb00000300800 */
[----:B------:R-:W-:-:S02]  /*6c3c0*/  IMAD.MOV.U32 R18, RZ, RZ, R12 ;  /* 0x000000ffff127224 */ /* 0x000fc400078e000c */
[----:B------:R-:W-:Y:S02]  /*6c3d0*/  IMAD.MOV.U32 R0, RZ, RZ, R13 ;  /* 0x000000ffff007224 */ /* 0x000fe400078e000d */
[----:B------:R-:W-:Y:S01]  /*6c3e0*/  IMAD.MOV.U32 R29, RZ, RZ, R14 ;  /* 0x000000ffff1d7224 */ /* 0x000fe200078e000e */
[----:B--2---:R-:W-:Y:S04]  /*6c3f0*/  STL.64 [R1+0x3bf8], R22 ;  /* 0x003bf81601007387 */ /* 0x004fe80000100a00 */
[----:B------:R0:W-:Y:S04]  /*6c400*/  STL.64 [R1+0x3bf0], R20 ;  /* 0x003bf01401007387 */ /* 0x0001e80000100a00 */
[----:B0-----:R-:W2:Y:S04]  /*6c410*/  LDL.LU R20, [R1+0xc0] ;  /* 0x0000c00001147983 */ /* 0x001ea80000300800 */
[----:B------:R-:W2:Y:S04]  /*6c420*/  LDL.LU R21, [R1+0xc4] ;  /* 0x0000c40001157983 */ /* 0x000ea80000300800 */
[----:B------:R-:W2:Y:S04]  /*6c430*/  LDL.LU R22, [R1+0xc8] ;  /* 0x0000c80001167983 */ /* 0x000ea80000300800 */
[----:B------:R-:W2:Y:S04]  /*6c440*/  LDL.LU R23, [R1+0xcc] ;  /* 0x0000cc0001177983 */ /* 0x000ea80000300800 */
[----:B------:R0:W-:Y:S04]  /*6c450*/  STL [R1+0x3bb8], R15 ;  /* 0x003bb80f01007387 */ /* 0x0001e80000100800 */
[----:B------:R-:W4:Y:S04]  /*6c460*/  LDL.LU R12, [R1+0x80] ;  /* 0x00008000010c7983 */ /* 0x000f280000300800 */
[----:B------:R-:W4:Y:S04]  /*6c470*/  LDL.LU R13, [R1+0x84] ;  /* 0x00008400010d7983 */ /* 0x000f280000300800 */
[----:B------:R-:W4:Y:S04]  /*6c480*/  LDL.LU R14, [R1+0x88] ;  /* 0x00008800010e7983 */ /* 0x000f280000300800 */
[----:B0-----:R-:W4:Y:S04]  /*6c490*/  LDL.LU R15, [R1+0x8c] ;  /* 0x00008c00010f7983 */ /* 0x001f280000300800 */
[----:B------:R-:W-:Y:S04]  /*6c4a0*/  STL [R1+0x3bb4], R29 ;  /* 0x003bb41d01007387 */ /* 0x000fe80000100800 */
[----:B------:R-:W-:Y:S04]  /*6c4b0*/  STL [R1+0x3bb0], R0 ;  /* 0x003bb00001007387 */ /* 0x000fe80000100800 */
[----:B------:R4:W-:Y:S02]  /*6c4c0*/  STL [R1+0x3bac], R18 ;  /* 0x003bac1201007387 */ /* 0x0009e40000100800 */
[----:B----4-:R-:W-:-:S15]  /*6c4d0*/  HMMA.16816.F32.BF16 R16, R4, R26, R12 ;  /* 0x0000001a0410723c */ /* 0x010fde000004180c */
[----:B------:R-:W-:-:S04]  /*6c4e0*/  NOP ;  /* 0x0000000000007918 */ /* 0x000fc80000000000 */
[----:B------:R-:W-:Y:S02]  /*6c4f0*/  IMAD.MOV.U32 R25, RZ, RZ, R17 ;  /* 0x000000ffff197224 */ /* 0x000fe400078e0011 */
[----:B------:R-:W-:Y:S02]  /*6c500*/  IMAD.MOV.U32 R24, RZ, RZ, R18 ;  /* 0x000000ffff187224 */ /* 0x000fe400078e0012 */
[----:B------:R-:W-:-:S03]  /*6c510*/  IMAD.MOV.U32 R12, RZ, RZ, R16 ;  /* 0x000000ffff0c7224 */ /* 0x000fc600078e0010 */
[----:B------:R0:W-:Y:S04]  /*6c520*/  STL.64 [R1+0x3be8], R24 ;  /* 0x003be81801007387 */ /* 0x0001e80000100a00 */
[----:B0-----:R-:W4:Y:S04]  /*6c530*/  LDL.LU R24, [R1+0xb0] ;  /* 0x0000b00001187983 */ /* 0x001f280000300800 */
[----:B------:R-:W4:Y:S04]  /*6c540*/  LDL.LU R25, [R1+0xb4] ;  /* 0x0000b40001197983 */ /* 0x000f280000300800 */
[----:B------:R-:W4:Y:S04]  /*6c550*/  LDL.LU R26, [R1+0xb8] ;  /* 0x0000b800011a7983 */ /* 0x000f280000300800 */
[----:B------:R-:W4:Y:S04]  /*6c560*/  LDL.LU R27, [R1+0xbc] ;  /* 0x0000bc00011b7983 */ /* 0x000f280000300800 */
[----:B------:R3:W-:Y:S04]  /*6c570*/  STL [R1+0x3bbc], R12 ;  /* 0x003bbc0c01007387 */ /* 0x0007e80000100800 */
[----:B------:R-:W3:Y:S04]  /*6c580*/  LDL.LU R14, [R1+0x2a8] ;  /* 0x0002a800010e7983 */ /* 0x000ee80000300800 */
[----:B------:R-:W3:Y:S02]  /*6c590*/  LDL.LU R15, [R1+0x2ac] ;  /* 0x0002ac00010f7983 */ /* 0x000ee40000300800 */
[C---:B---3--:R-:W-:Y:S02]  /*6c5a0*/  HMMA.16816.F32.BF16 R12, R4.reuse, R14, R8 ;  /* 0x0000000e040c723c */ /* 0x048fe40000041808 */
[----:B------:R-:W2:Y:S06]  /*6c5b0*/  LDL.LU.64 R10, [R1+0x3c00] ;  /* 0x003c0000010a7983 */ /* 0x000eac0000300a00 */
[----:B--2---:R-:W-:-:S15]  /*6c5c0*/  HMMA.16816.F32.BF16 R20, R4, R10, R20 ;  /* 0x0000000a0414723c */ /* 0x004fde0000041814 */
[----:B------:R-:W-:-:S04]  /*6c5d0*/  NOP ;  /* 0x0000000000007918 */ /* 0x000fc80000000000 */
[----:B------:R-:W-:Y:S02]  /*6c5e0*/  IMAD.MOV.U32 R11, RZ, RZ, R22 ;  /* 0x000000ffff0b7224 */ /* 0x000fe400078e0016 */
[----:B------:R-:W-:Y:S02]  /*6c5f0*/  IMAD.MOV.U32 R2, RZ, RZ, R23 ;  /* 0x000000ffff027224 */ /* 0x000fe400078e0017 */
[----:B------:R-:W-:Y:S01]  /*6c600*/  IMAD.MOV.U32 R3, RZ, RZ, R20 ;  /* 0x000000ffff037224 */ /* 0x000fe200078e0014 */
[----:B------:R-:W4:Y:S01]  /*6c610*/  LDL.LU.64 R22, [R1+0x3bf8] ;  /* 0x003bf80001167983 */ /* 0x000f220000300a00 */
[----:B------:R-:W-:-:S03]  /*6c620*/  IMAD.MOV.U32 R10, RZ, RZ, R21 ;  /* 0x000000ffff0a7224 */ /* 0x000fc600078e0015 */
[----:B------:R-:W2:Y:S02]  /*6c630*/  LDL.LU.64 R20, [R1+0x3bf0] ;  /* 0x003bf00001147983 */ /* 0x000ea40000300a00 */
[----:B--2---:R-:W-:Y:S02]  /*6c640*/  IMAD.MOV.U32 R8, RZ, RZ, R21 ;  /* 0x000000ffff087224 */ /* 0x004fe400078e0015 */
[----:B------:R-:W-:-:S05]  /*6c650*/  IMAD.MOV.U32 R9, RZ, RZ, R20 ;  /* 0x000000ffff097224 */ /* 0x000fca00078e0014 */
[----:B------:R-:W-:Y:S04]  /*6c660*/  STL.64 [R1+0x3a00], R8 ;  /* 0x003a000801007387 */ /* 0x000fe80000100a00 */
[----:B------:R0:W-:Y:S04]  /*6c670*/  STL.64 [R1+0x3bc0], R10 ;  /* 0x003bc00a01007387 */ /* 0x0001e80000100a00 */
[----:B0-----:R-:W2:Y:S04]  /*6c680*/  LDL.LU R10, [R1+0x308] ;  /* 0x00030800010a7983 */ /* 0x001ea80000300800 */
[----:B------:R-:W2:Y:S01]  /*6c690*/  LDL.LU R11, [R1+0x30c] ;  /* 0x00030c00010b7983 */ /* 0x000ea20000300800 */
[----:B----4-:R-:W-:-:S15]  /*6c6a0*/  HMMA.16816.F32.BF16 R20, R4, R22, R24 ;  /* 0x000000160414723c */ /* 0x010fde0000041818 */
[----:B------:R-:W-:-:S04]  /*6c6b0*/  NOP ;  /* 0x0000000000007918 */ /* 0x000fc80000000000 */
[----:B------:R-:W-:Y:S02]  /*6c6c0*/  IMAD.MOV.U32 R26, RZ, RZ, R22 ;  /* 0x000000ffff1a7224 */ /* 0x000fe400078e0016 */
[----:B------:R-:W-:Y:S01]  /*6c6d0*/  IMAD.MOV.U32 R27, RZ, RZ, R23 ;  /* 0x000000ffff1b7224 */ /* 0x000fe200078e0017 */
[----:B--2---:R0:W-:Y:S04]  /*6c6e0*/  STL.64 [R1+0x3bd8], R10 ;  /* 0x003bd80a01007387 */ /* 0x0041e80000100a00 */
[----:B------:R-:W2:Y:S04]  /*6c6f0*/  LDL.LU R8, [R1+0xa0] ;  /* 0x0000a00001087983 */ /* 0x000ea80000300800 */
[----:B------:R-:W2:Y:S04]  /*6c700*/  LDL.LU R9, [R1+0xa4] ;  /* 0x0000a40001097983 */ /* 0x000ea80000300800 */
[----:B0-----:R-:W2:Y:S04]  /*6c710*/  LDL.LU R10, [R1+0xa8] ;  /* 0x0000a800010a7983 */ /* 0x001ea80000300800 */
[----:B------:R-:W2:Y:S04]  /*6c720*/  LDL.LU R11, [R1+0xac] ;  /* 0x0000ac00010b7983 */ /* 0x000ea80000300800 */
[----:B------:R-:W3:Y:S04]  /*6c730*/  LDL.LU.64 R24, [R1+0x3be8] ;  /* 0x003be80001187983 */ /* 0x000ee80000300a00 */
[----:B------:R-:W2:Y:S01]  /*6c740*/  LDL.LU.64 R22, [R1+0x3be0] ;  /* 0x003be00001167983 */ /* 0x000ea20000300a00 */
[----:B------:R-:W-:-:S02]  /*6c750*/  IMAD.MOV.U32 R16, RZ, RZ, R14 ;  /* 0x000000ffff107224 */ /* 0x000fc400078e000e */
[----:B------:R-:W-:Y:S02]  /*6c760*/  IMAD.MOV.U32 R18, RZ, RZ, R20 ;  /* 0x000000ffff127224 */ /* 0x000fe400078e0014 */
[----:B------:R-:W-:Y:S02]  /*6c770*/  IMAD.MOV.U32 R14, RZ, RZ, R21 ;  /* 0x000000ffff0e7224 */ /* 0x000fe400078e0015 */
[----:B------:R-:W-:Y:S02]  /*6c780*/  IMAD.MOV.U32 R17, RZ, RZ, R13 ;  /* 0x000000ffff117224 */ /* 0x000fe400078e000d */
[----:B------:R-:W-:Y:S02]  /*6c790*/  IMAD.MOV.U32 R28, RZ, RZ, R12 ;  /* 0x000000ffff1c7224 */ /* 0x000fe400078e000c */
[----:B------:R-:W-:Y:S01]  /*6c7a0*/  IMAD.MOV.U32 R13, RZ, RZ, R15 ;  /* 0x000000ffff0d7224 */ /* 0x000fe200078e000f */
[----:B--2---:R-:W-:Y:S01]  /*6c7b0*/  HMMA.16816.F32.BF16 R20, R4, R22, R8 ;  /* 0x000000160414723c */ /* 0x004fe20000041808 */
[----:B------:R-:W2:-:S15]  /*6c7c0*/  LDL.LU.64 R10, [R1+0x3bd8] ;  /* 0x003bd800010a7983 */ /* 0x000e9e0000300a00 */
[----:B------:R-:W-:-:S03]  /*6c7d0*/  NOP ;  /* 0x0000000000007918 */ /* 0x000fc60000000000 */
[----:B------:R-:W-:Y:S02]  /*6c7e0*/  IMAD.MOV.U32 R29, RZ, RZ, R22 ;  /* 0x000000ffff1d7224 */ /* 0x000fe400078e0016 */
[----:B------:R-:W-:Y:S02]  /*6c7f0*/  IMAD.MOV.U32 R0, RZ, RZ, R23 ;  /* 0x000000ffff007224 */ /* 0x000fe400078e0017 */
[----:B------:R-:W-:Y:S01]  /*6c800*/  IMAD.MOV.U32 R12, RZ, RZ, R20 ;  /* 0x000000ffff0c7224 */ /* 0x000fe200078e0014 */
[----:B------:R-:W2:Y:S01]  /*6c810*/  LDL.LU.64 R22, [R1+0x3bd0] ;  /* 0x003bd00001167983 */ /* 0x000ea20000300a00 */
[----:B------:R-:W-:-:S03]  /*6c820*/  IMAD.MOV.U32 R15, RZ, RZ, R21 ;  /* 0x000000ffff0f7224 */ /* 0x000fc600078e0015 */
[----:B------:R-:W2:Y:S02]  /*6c830*/  LDL.LU.64 R20, [R1+0x3bc8] ;  /* 0x003bc80001147983 */ /* 0x000ea40000300a00 */
[----:B--2---:R-:W-:Y:S02]  /*6c840*/  HMMA.16816.F32.BF16 R20, R4, R10, R20 ;  /* 0x0000000a0414723c */ /* 0x004fe40000041814 */
[----:B------:R-:W2:Y:S04]  /*6c850*/  LDL.LU.64 R10, [R1+0x3bc0] ;  /* 0x003bc000010a7983 */ /* 0x000ea80000300a00 */
[----:B------:R-:W4:Y:S04]  /*6c860*/  LDL.LU R8, [R1+0x290] ;  /* 0x0002900001087983 */ /* 0x000f280000300800 */
[----:B------:R-:W4:Y:S04]  /*6c870*/  LDL.LU R9, [R1+0x294] ;  /* 0x0002940001097983 */ /* 0x000f280000300800 */
[----:B----4-:R-:W-:Y:S05]  /*6c880*/  STL.64 [R1+0x3a18], R8 ;  /* 0x003a180801007387 */ /* 0x010fea0000100a00 */
[----:B------:R0:W-:Y:S04]  /*6c890*/  STL.64 [R1+0x39e0], R22 ;  /* 0x0039e01601007387 */ /* 0x0001e80000100a00 */
[----:B------:R1:W-:Y:S01]  /*6c8a0*/  STL.64 [R1+0x39d8], R20 ;  /* 0x0039d81401007387 */ /* 0x0003e20000100a00 */
[----:B0-----:R-:W-:-:S02]  /*6c8b0*/  IMAD.MOV.U32 R22, RZ, RZ, R29 ;  /* 0x000000ffff167224 */ /* 0x001fc400078e001d */
[----:B-1----:R-:W-:Y:S02]  /*6c8c0*/  IMAD.MOV.U32 R20, RZ, RZ, R12 ;  /* 0x000000ffff147224 */ /* 0x002fe400078e000c */
[----:B------:R-:W4:Y:S01]  /*6c8d0*/  LDL.LU R12, [R1+0x3bbc] ;  /* 0x003bbc00010c7983 */ /* 0x000f220000300800 */
        /* <DEDUP_REMOVED lines=52> */
[----:B---3--:R-:W-:-:S02]  /*6cc20*/  IMAD.MOV.U32 R22, RZ, RZ, R24 ;  /* 0x000000ffff167224 */ /* 0x008fc400078e0018 */
[----:B----4-:R-:W-:Y:S02]  /*6cc30*/  IMAD.MOV.U32 R20, RZ, RZ, R12 ;  /* 0x000000ffff147224 */ /* 0x010fe400078e000c */
[----:B------:R-:W2:Y:S01]  /*6cc40*/  LDL.LU R12, [R1+0x3b7c] ;  /* 0x003b7c00010c7983 */ /* 0x000ea20000300800 */
[----:B------:R-:W-:Y:S02]  /*6cc50*/  IMAD.MOV.U32 R21, RZ, RZ, R25 ;  /* 0x000000ffff157224 */ /* 0x000fe400078e0019 */
[----:B------:R-:W-:Y:S01]  /*6cc60*/  IMAD.MOV.U32 R23, RZ, RZ, R19 ;  /* 0x000000ffff177224 */ /* 0x000fe200078e0013 */
[----:B------:R-:W3:Y:S04]  /*6cc70*/  LDL.LU R25, [R1+0x3b78] ;  /* 0x003b780001197983 */ /* 0x000ee80000300800 */
[----:B------:R-:W4:Y:S04]  /*6cc80*/  LDL.LU R24, [R1+0x3b74] ;  /* 0x003b740001187983 */ /* 0x000f280000300800 */
        /* <DEDUP_REMOVED lines=17> */
[----:B------:R1:W-:Y:S04]  /*6cda0*/  STL.64 [R1+0x3a70], R22 ;  /* 0x003a701601007387 */ /* 0x0003e80000100a00 */
[----:B------:R2:W-:Y:S01]  /*6cdb0*/  STL.64 [R1+0x3a68], R20 ;  /* 0x003a681401007387 */ /* 0x0005e20000100a00 */
[----:B0-----:R-:W-:-:S02]  /*6cdc0*/  IMAD.MOV.U32 R8, RZ, RZ, R15 ;  /* 0x000000ffff087224 */ /* 0x001fc400078e000f */
[----:B------:R-:W-:Y:S02]  /*6cdd0*/  IMAD.MOV.U32 R9, RZ, RZ, R29 ;  /* 0x000000ffff097224 */ /* 0x000fe400078e001d */
[----:B-1----:R-:W-:Y:S02]  /*6cde0*/  IMAD.MOV.U32 R22, RZ, RZ, R26 ;  /* 0x000000ffff167224 */ /* 0x002fe400078e001a */
[----:B--2---:R-:W-:Y:S02]  /*6cdf0*/  IMAD.MOV.U32 R20, RZ, RZ, R3 ;  /* 0x000000ffff147224 */ /* 0x004fe400078e0003 */
        /* <DEDUP_REMOVED lines=8> */
[----:B------:R0:W-:Y:S04]  /*6ce80*/  STL.64 [R1+0x3ad8], R8 ;  /* 0x003ad80801007387 */ /* 0x0001e80000100a00 */
[----:B0-----:R-:W2:Y:S04]  /*6ce90*/  LDL.LU R8, [R1+0x160] ;  /* 0x0001600001087983 */ /* 0x001ea80000300800 */
[----:B------:R-:W2:Y:S04]  /*6cea0*/  LDL.LU R9, [R1+0x164] ;  /* 0x0001640001097983 */ /* 0x000ea80000300800 */
[----:B--2---:R-:W-:Y:S04]  /*6ceb0*/  STL.64 [R1+0x3af0], R8 ;  /* 0x003af00801007387 */ /* 0x004fe80000100a00 */
[----:B------:R-:W-:Y:S04]  /*6cec0*/  STL.64 [R1+0x3a88], R22 ;  /* 0x003a881601007387 */ /* 0x000fe80000100a00 */
[----:B------:R0:W-:Y:S02]  /*6ced0*/  STL.64 [R1+0x3a80], R20 ;  /* 0x003a801401007387 */ /* 0x0001e40000100a00 */
[----:B0-----:R-:W-:-:S02]  /*6cee0*/  IMAD.MOV.U32 R20, RZ, RZ, R28 ;  /* 0x000000ffff147224 */ /* 0x001fc400078e001c */
[----:B------:R-:W2:Y:S01]  /*6cef0*/  LDL.LU R28, [R1+0x3b44] ;  /* 0x003b4400011c7983 */ /* 0x000ea20000300800 */
[----:B------:R-:W-:-:S03]  /*6cf00*/  IMAD.MOV.U32 R21, RZ, RZ, R2 ;  /* 0x000000ffff157224 */ /* 0x000fc600078e0002 */
[----:B------:R-:W2:Y:S04]  /*6cf10*/  LDL.LU R2, [R1+0x3b40] ;  /* 0x003b400001027983 */ /* 0x000ea80000300800 */
[----:B------:R-:W2:Y:S04]  /*6cf20*/  LDL.LU R4, [R1+0x140] ;  /* 0x0001400001047983 */ /* 0x000ea80000300800 */
[----:B------:R-:W2:Y:S01]  /*6cf30*/  LDL.LU R5, [R1+0x144] ;  /* 0x0001440001057983 */ /* 0x000ea20000300800 */
[----:B------:R-:W-:Y:S02]  /*6cf40*/  IMAD.MOV.U32 R22, RZ, RZ, R11 ;  /* 0x000000ffff167224 */ /* 0x000fe400078e000b */
[----:B------:R-:W-:Y:S01]  /*6cf50*/  IMAD.MOV.U32 R23, RZ, RZ, R10 ;  /* 0x000000ffff177224 */ /* 0x000fe200078e000a */
[----:B--2---:R0:W-:Y:S04]  /*6cf60*/  STL.64 [R1+0x3af8], R4 ;  /* 0x003af80401007387 */ /* 0x0041e80000100a00 */
[----:B0-----:R-:W2:Y:S04]  /*6cf70*/  LDL.LU R4, [R1+0x130] ;  /* 0x0001300001047983 */ /* 0x001ea80000300800 */
[----:B------:R-:W2:Y:S04]  /*6cf80*/  LDL.LU R5, [R1+0x134] ;  /* 0x0001340001057983 */ /* 0x000ea80000300800 */
[----:B------:R-:W2:Y:S04]  /*6cf90*/  LDL.LU R8, [R1] ;  /* 0x0000000001087983 */ /* 0x000ea80000300800 */
        /* <DEDUP_REMOVED lines=9> */
[----:B------:R-:W-:-:S03]  /*6d030*/  IMAD.MOV.U32 R21, RZ, RZ, R13 ;  /* 0x000000ffff157224 */ /* 0x000fc600078e000d */
[----:B------:R-:W2:Y:S04]  /*6d040*/  LDL.LU R13, [R1+0x3b38] ;  /* 0x003b3800010d7983 */ /* 0x000ea80000300800 */
[----:B------:R-:W2:Y:S04]  /*6d050*/  LDL.LU R16, [R1+0x3b34] ;  /* 0x003b340001107983 */ /* 0x000ea80000300800 */
[----:B------:R-:W2:Y:S04]  /*6d060*/  LDL.LU R17, [R1+0x3b30] ;  /* 0x003b300001117983 */ /* 0x000ea80000300800 */
[----:B------:R4:W-:Y:S04]  /*6d070*/  STL.64 [R1+0x3ab8], R22 ;  /* 0x003ab81601007387 */ /* 0x0009e80000100a00 */
[----:B------:R0:W-:Y:S01]  /*6d080*/  STL.64 [R1+0x3ab0], R20 ;  /* 0x003ab01401007387 */ /* 0x0001e20000100a00 */
[----:B----4-:R-:W-:-:S02]  /*6d090*/  IMAD.MOV.U32 R22, RZ, RZ, R24 ;  /* 0x000000ffff167224 */ /* 0x010fc400078e0018 */
[----:B---3--:R-:W-:Y:S02]  /*6d0a0*/  IMAD.MOV.U32 R23, RZ, RZ, R25 ;  /* 0x000000ffff177224 */ /* 0x008fe400078e0019 */
[----:B0-----:R-:W-:Y:S02]  /*6d0b0*/  IMAD.MOV.U32 R20, RZ, RZ, R18 ;  /* 0x000000ffff147224 */ /* 0x001fe400078e0012 */
[----:B------:R-:W2:Y:S01]  /*6d0c0*/  LDL.LU R18, [R1+0x3b2c] ;  /* 0x003b2c0001127983 */ /* 0x000ea20000300800 */
[----:B------:R-:W-:-:S03]  /*6d0d0*/  IMAD.MOV.U32 R21, RZ, RZ, R19 ;  /* 0x000000ffff157224 */ /* 0x000fc600078e0013 */
[----:B------:R-:W2:Y:S04]  /*6d0e0*/  LDL.LU R19, [R1+0x3b28] ;  /* 0x003b280001137983 */ /* 0x000ea80000300800 */
[----:B------:R-:W2:Y:S04]  /*6d0f0*/  LDL.LU R24, [R1+0x3b24] ;  /* 0x003b240001187983 */ /* 0x000ea80000300800 */
[----:B------:R-:W2:Y:S04]  /*6d100*/  LDL.LU R25, [R1+0x3b20] ;  /* 0x003b200001197983 */ /* 0x000ea80000300800 */
[----:B------:R-:W-:Y:S04]  /*6d110*/  STL.64 [R1+0x3ad0], R22 ;  /* 0x003ad01601007387 */ /* 0x000fe80000100a00 */
[----:B------:R0:W-:Y:S02]  /*6d120*/  STL.64 [R1+0x3ac8], R20 ;  /* 0x003ac81401007387 */ /* 0x0001e40000100a00 */
[----:B0-----:R-:W-:-:S02]  /*6d130*/  IMAD.MOV.U32 R20, RZ, RZ, R26 ;  /* 0x000000ffff147224 */ /* 0x001fc400078e001a */
[----:B------:R-:W2:Y:S01]  /*6d140*/  LDL.LU R26, [R1+0x3b1c] ;  /* 0x003b1c00011a7983 */ /* 0x000ea20000300800 */
[----:B------:R-:W-:-:S03]  /*6d150*/  IMAD.MOV.U32 R21, RZ, RZ, R27 ;  /* 0x000000ffff157224 */ /* 0x000fc600078e001b */
[----:B------:R-:W2:Y:S01]  /*6d160*/  LDL.LU R27, [R1+0x3b18] ;  /* 0x003b1800011b7983 */ /* 0x000ea20000300800 */
[----:B------:R-:W-:Y:S02]  /*6d170*/  IMAD.MOV.U32 R22, RZ, RZ, R3 ;  /* 0x000000ffff167224 */ /* 0x000fe400078e0003 */
[----:B------:R-:W-:Y:S01]  /*6d180*/  IMAD.MOV.U32 R23, RZ, RZ, R0 ;  /* 0x000000ffff177224 */ /* 0x000fe200078e0000 */
[----:B------:R-:W3:Y:S04]  /*6d190*/  LDL.LU R3, [R1+0x3b14] ;  /* 0x003b140001037983 */ /* 0x000ee80000300800 */
[----:B------:R0:W-:Y:S04]  /*6d1a0*/  STL.64 [R1+0x3ae8], R22 ;  /* 0x003ae81601007387 */ /* 0x0001e80000100a00 */
[----:B------:R1:W-:Y:S01]  /*6d1b0*/  STL.64 [R1+0x3ae0], R20 ;  /* 0x003ae01401007387 */ /* 0x0003e20000100a00 */
[----:B0-----:R-:W-:-:S02]  /*6d1c0*/  IMAD.MOV.U32 R22, RZ, RZ, R15 ;  /* 0x000000ffff167224 */ /* 0x001fc400078e000f */
[----:B------:R-:W-:Y:S02]  /*6d1d0*/  IMAD.MOV.U32 R23, RZ, RZ, R14 ;  /* 0x000000ffff177224 */ /* 0x000fe400078e000e */
[----:B-1----:R-:W-:Y:S02]  /*6d1e0*/  IMAD.MOV.U32 R20, RZ, RZ, R28 ;  /* 0x000000ffff147224 */ /* 0x002fe400078e001c */
[----:B------:R-:W4:Y:S04]  /*6d1f0*/  LDL.LU R28, [R1+0x3b10] ;  /* 0x003b1000011c7983 */ /* 0x000f280000300800 */
[----:B------:R-:W3:Y:S01]  /*6d200*/  LDL.LU.64 R14, [R1+0x3b08] ;  /* 0x003b0800010e7983 */ /* 0x000ee20000300a00 */
[C---:B--2---:R-:W-:Y:S03]  /*6d210*/  HMMA.16816.F32.BF16 R24, R16.reuse, R12, R24 ;  /* 0x0000000c1018723c */ /* 0x044fe60000041818 */
[----:B------:R-:W3:Y:S05]  /*6d220*/  LDL.LU.64 R12, [R1+0x3b00] ;  /* 0x003b0000010c7983 */ /* 0x000eea0000300a00 */
[----:B---3--:R-:W-:Y:S01]  /*6d230*/  HMMA.16816.F32.BF16 R12, R16, R4, R12 ;  /* 0x00000004100c723c */ /* 0x008fe2000004180c */
[----:B------:R-:W2:-:S15]  /*6d240*/  LDL.LU.64 R4, [R1+0x3af8] ;  /* 0x003af80001047983 */ /* 0x000e9e0000300a00 */
[----:B------:R-:W-:-:S03]  /*6d250*/  NOP ;  /* 0x0000000000007918 */ /* 0x000fc60000000000 */
[----:B------:R4:W-:Y:S04]  /*6d260*/  STL.64 [R1+0x39b8], R14 ;  /* 0x0039b80e01007387 */ /* 0x0009e80000100a00 */
[----:B------:R-:W-:Y:S01]  /*6d270*/  STL.64 [R1+0x39b0], R12 ;  /* 0x0039b00c01007387 */ /* 0x000fe20000100a00 */
[----:B--2---:R-:W-:Y:S03]  /*6d280*/  HMMA.16816.F32.BF16 R4, R16, R4, R8 ;  /* 0x000000041004723c */ /* 0x004fe60000041808 */
[----:B------:R-:W2:Y:S01]  /*6d290*/  LDL.LU.64 R8, [R1+0x3af0] ;  /* 0x003af00001087983 */ /* 0x000ea20000300a00 */
[----:B------:R-:W-:Y:S02]  /*6d2a0*/  IMAD.MOV.U32 R21, RZ, RZ, R29 ;  /* 0x000000ffff157224 */ /* 0x000fe400078e001d */
[----:B----4-:R-:W-:-:S05]  /*6d2b0*/  IMAD.MOV.U32 R14, RZ, RZ, R28 ;  /* 0x000000ffff0e7224 */ /* 0x010fca00078e001c */
        /* <DEDUP_REMOVED lines=30> */
[----:B------:R0:W-:Y:S04]  /*6d4a0*/  STL.64 [R1], R8 ;  /* 0x0000000801007387 */ /* 0x0001e80000100a00 */
        /* <DEDUP_REMOVED lines=43> */
[----:B0-----:R-:W2:Y:S04]  /*6d760*/  LDL.LU.64 R8, [R1+0x39d0] ;  /* 0x0039d00001087983 */ /* 0x001ea80000300a00 */
[----:B-1----:R-:W3:Y:S01]  /*6d770*/  LDL.LU.64 R10, [R1+0x39c8] ;  /* 0x0039c800010a7983 */ /* 0x002ee20000300a00 */
[----:B--2---:R-:W-:Y:S03]  /*6d780*/  HMMA.16816.F32.BF16 R20, R16, R8, R20 ;  /* 0x000000081014723c */ /* 0x004fe60000041814 */
[----:B------:R-:W3:Y:S04]  /*6d790*/  LDL.LU.64 R8, [R1+0x39c0] ;  /* 0x0039c00001087983 */ /* 0x000ee80000300a00 */
[----:B------:R-:W2:-:S12]  /*6d7a0*/  LDL.LU R18, [R1+0x138] ;  /* 0x0001380001127983 */ /* 0x000e980000300800 */
[----:B------:R-:W-:Y:S04]  /*6d7b0*/  STL.64 [R1+0x50], R20 ;  /* 0x0000501401007387 */ /* 0x000fe80000100a00 */
[----:B------:R0:W-:Y:S04]  /*6d7c0*/  STL.64 [R1+0x58], R22 ;  /* 0x0000581601007387 */ /* 0x0001e80000100a00 */
[----:B------:R-:W2:Y:S04]  /*6d7d0*/  LDL.LU R19, [R1+0x13c] ;  /* 0x00013c0001137983 */ /* 0x000ea80000300800 */
[----:B0-----:R-:W4:Y:S04]  /*6d7e0*/  LDL.LU R22, [R1+0x168] ;  /* 0x0001680001167983 */ /* 0x001f280000300800 */
[----:B------:R-:W4:Y:S01]  /*6d7f0*/  LDL.LU R23, [R1+0x16c] ;  /* 0x00016c0001177983 */ /* 0x000f220000300800 */
[----:B---3--:R-:W-:Y:S03]  /*6d800*/  HMMA.16816.F32.BF16 R24, R8, R14, R24 ;  /* 0x0000000e0818723c */ /* 0x008fe60000041818 */
[----:B------:R-:W2:Y:S04]  /*6d810*/  LDL.LU.64 R14, [R1+0x39b8] ;  /* 0x0039b800010e7983 */ /* 0x000ea80000300a00 */
[----:B------:R-:W2:-:S12]  /*6d820*/  LDL.LU.64 R12, [R1+0x39b0] ;  /* 0x0039b000010c7983 */ /* 0x000e980000300a00 */
[----:B------:R-:W-:Y:S04]  /*6d830*/  STL.64 [R1+0x40], R24 ;  /* 0x0000401801007387 */ /* 0x000fe80000100a00 */
[----:B------:R0:W-:Y:S04]  /*6d840*/  STL.64 [R1+0x48], R26 ;  /* 0x0000481a01007387 */ /* 0x0001e80000100a00 */
[----:B0-----:R-:W3:Y:S01]  /*6d850*/  LDL.LU R26, [R1+0x148] ;  /* 0x00014800011a7983 */ /* 0x001ee20000300800 */
[----:B------:R-:W-:-:S03]  /*6d860*/  IMAD.MOV.U32 R27, RZ, RZ, R2 ;  /* 0x000000ffff1b7224 */ /* 0x000fc600078e0002 */
[----:B------:R-:W4:Y:S01]  /*6d870*/  LDL.LU R2, [R1+0x39a8] ;  /* 0x0039a80001027983 */ /* 0x000f220000300800 */
[C---:B--2---:R-:W-:Y:S03]  /*6d880*/  HMMA.16816.F32.BF16 R16, R8.reuse, R18, R12 ;  /* 0x000000120810723c */ /* 0x044fe6000004180c */
[----:B------:R-:W2:Y:S05]  /*6d890*/  LDL R15, [R1+0x334] ;  /* 0x00033400010f7983 */ /* 0x000eaa0000100800 */
[----:B---3--:R-:W-:Y:S11]  /*6d8a0*/  HMMA.16816.F32.BF16 R24, R8, R26, R4 ;  /* 0x0000001a0818723c */ /* 0x008ff60000041804 */
[----:B------:R-:W-:Y:S04]  /*6d8b0*/  STL.64 [R1+0x3878], R18 ;  /* 0x0038781201007387 */ /* 0x000fe80000100a00 */
[----:B------:R0:W-:Y:S04]  /*6d8c0*/  STL.64 [R1+0x3870], R16 ;  /* 0x0038701001007387 */ /* 0x0001e80000100a00 */
[----:B------:R-:W-:Y:S04]  /*6d8d0*/  STL.64 [R1+0x3868], R26 ;  /* 0x0038681a01007387 */ /* 0x000fe80000100a00 */
[----:B------:R-:W-:Y:S04]  /*6d8e0*/  STL.64 [R1+0x3860], R24 ;  /* 0x0038601801007387 */ /* 0x000fe80000100a00 */
[----:B----4-:R-:W1:Y:S01]  /*6d8f0*/  LDSM.16.M88.4 R24, [R2+UR6+0x100] ;  /* 0x000100060218783b */ /* 0x010e620008000200 */
[----:B0-----:R-:W-:-:S02]  /*6d900*/  IMAD.MOV.U32 R16, RZ, RZ, R29 ;  /* 0x000000ffff107224 */ /* 0x001fc400078e001d */
[----:B------:R-:W-:Y:S02]  /*6d910*/  IMAD.MOV.U32 R19, RZ, RZ, R0 ;  /* 0x000000ffff137224 */ /* 0x000fe400078e0000 */
[----:B-1----:R-:W-:Y:S02]  /*6d920*/  IMAD.MOV.U32 R29, RZ, RZ, R24 ;  /* 0x000000ffff1d7224 */ /* 0x002fe400078e0018 */
[----:B------:R-:W-:Y:S02]  /*6d930*/  IMAD.MOV.U32 R0, RZ, RZ, R25 ;  /* 0x000000ffff007224 */ /* 0x000fe400078e0019 */
[----:B------:R-:W-:Y:S02]  /*6d940*/  IMAD.MOV.U32 R17, RZ, RZ, R28 ;  /* 0x000000ffff117224 */ /* 0x000fe400078e001c */
[----:B------:R-:W-:-:S07]  /*6d950*/  IMAD.MOV.U32 R18, RZ, RZ, R3 ;  /* 0x000000ffff127224 */ /* 0x000fce00078e0003 */
[----:B------:R-:W-:Y:S01]  /*6d960*/  HMMA.16816.F32.BF16 R20, R8, R22, R16 ;  /* 0x000000160814723c */ /* 0x000fe20000041810 */
[----:B------:R-:W-:Y:S04]  /*6d970*/  LDSM.16.M88.4 R16, [R2+UR6+0x14100] ;  /* 0x014100060210783b */ /* 0x000fe80008000200 */
[----:B--2---:R-:W0:Y:S04]  /*6d980*/  LDSM.16.MT88.4 R4, [R15+0x41400] ;  /* 0x041400000f04783b */ /* 0x004e280000004200 */
[----:B------:R-:W-:Y:S04]  /*6d990*/  LDSM.16.MT88.4 R12, [R15+0x41600] ;  /* 0x041600000f0c783b */ /* 0x000fe80000004200 */
[----:B0-----:R-:W-:Y:S04]  /*6d9a0*/  STL.64 [R1+0x3890], R6 ;  /* 0x0038900601007387 */ /* 0x001fe80000100a00 */
[----:B------:R-:W-:Y:S04]  /*6d9b0*/  STL.64 [R1+0x3888], R4 ;  /* 0x0038880401007387 */ /* 0x000fe80000100a00 */
[----:B------:R-:W-:Y:S04]  /*6d9c0*/  STL.64 [R1+0x118], R26 ;  /* 0x0001181a01007387 */ /* 0x000fe80000100a00 */
[----:B------:R-:W0:Y:S04]  /*6d9d0*/  LDSM.16.M88.4 R24, [R2+UR6+0x4100] ;  /* 0x004100060218783b */ /* 0x000e280008000200 */
[----:B------:R-:W1:Y:S04]  /*6d9e0*/  LDSM.16.M88.4 R4, [R2+UR6+0x8100] ;  /* 0x008100060204783b */ /* 0x000e680008000200 */
[----:B0-----:R-:W-:Y:S01]  /*6d9f0*/  STL [R1+0x3880], R25 ;  /* 0x0038801901007387 */ /* 0x001fe20000100800 */
[----:B-1----:R-:W-:-:S03]  /*6da00*/  IMAD.MOV.U32 R28, RZ, RZ, R6 ;  /* 0x000000ffff1c7224 */ /* 0x002fc600078e0006 */
[----:B------:R-:W-:Y:S01]  /*6da10*/  STL.64 [R1+0x130], R4 ;  /* 0x0001300401007387 */ /* 0x000fe20000100a00 */
[----:B------:R-:W-:-:S03]  /*6da20*/  IMAD.MOV.U32 R3, RZ, RZ, R7 ;  /* 0x000000ffff037224 */ /* 0x000fc600078e0007 */
[----:B------:R-:W0:Y:S04]  /*6da30*/  LDSM.16.M88.4 R4, [R2+UR6+0xc100] ;  /* 0x00c100060204783b */ /* 0x000e280008000200 */
[----:B------:R0:W-:Y:S04]  /*6da40*/  STL.64 [R1+0x128], R26 ;  /* 0x0001281a01007387 */ /* 0x0001e80000100a00 */
[----:B------:R-:W-:Y:S04]  /*6da50*/  STL [R1+0x3844], R3 ;  /* 0x0038440301007387 */ /* 0x000fe80000100800 */
[----:B------:R-:W-:Y:S01]  /*6da60*/  STL [R1+0x3840], R28 ;  /* 0x0038401c01007387 */ /* 0x000fe20000100800 */
[----:B0-----:R-:W-:-:S03]  /*6da70*/  IMAD.MOV.U32 R27, RZ, RZ, R4 ;  /* 0x000000ffff1b7224 */ /* 0x001fc600078e0004 */
[----:B------:R-:W-:Y:S01]  /*6da80*/  STL.64 [R1+0x148], R6 ;  /* 0x0001480601007387 */ /* 0x000fe20000100a00 */
[----:B------:R-:W-:-:S03]  /*6da90*/  IMAD.MOV.U32 R26, RZ, RZ, R5 ;  /* 0x000000ffff1a7224 */ /* 0x000fc600078e0005 */
[----:B------:R-:W0:Y:S02]  /*6daa0*/  LDSM.16.M88.4 R4, [R2+UR6+0x10100] ;  /* 0x010100060204783b */ /* 0x000e240008000200 */
[----:B0-----:R-:W-:Y:S02]  /*6dab0*/  IMAD.MOV.U32 R25, RZ, RZ, R4 ;  /* 0x000000ffff197224 */ /* 0x001fe400078e0004 */
[----:B------:R-:W-:Y:S01]  /*6dac0*/  STL.64 [R1+0x158], R6 ;  /* 0x0001580601007387 */ /* 0x000fe20000100a00 */
[----:B------:R-:W-:-:S03]  /*6dad0*/  IMAD.MOV.U32 R28, RZ, RZ, R5 ;  /* 0x000000ffff1c7224 */ /* 0x000fc600078e0005 */
[----:B------:R-:W0:Y:S04]  /*6dae0*/  LDSM.16.M88.4 R4, [R2+UR6+0x18100] ;  /* 0x018100060204783b */ /* 0x000e280008000200 */
[----:B------:R-:W-:Y:S04]  /*6daf0*/  STL.64 [R1+0x38a0], R26 ;  /* 0x0038a01a01007387 */ /* 0x000fe80000100a00 */
[----:B------:R-:W-:Y:S04]  /*6db00*/  STL.64 [R1+0x3898], R24 ;  /* 0x0038981801007387 */ /* 0x000fe80000100a00 */
        /* <DEDUP_REMOVED lines=11> */
[----:B------:R-:W3:Y:S04]  /*6dbc0*/  LDL.LU R26, [R1+0x2c8] ;  /* 0x0002c800011a7983 */ /* 0x000ee80000300800 */
[----:B--2---:R-:W-:Y:S04]  /*6dbd0*/  STL.64 [R1+0x200], R16 ;  /* 0x0002001001007387 */ /* 0x004fe80000100a00 */
[----:B------:R-:W-:Y:S04]  /*6dbe0*/  STL.64 [R1+0x208], R18 ;  /* 0x0002081201007387 */ /* 0x000fe80000100a00 */
[----:B------:R-:W1:Y:S04]  /*6dbf0*/  LDSM.16.M88.4 R16, [R2+UR6+0x28100] ;  /* 0x028100060210783b */ /* 0x000e680008000200 */
[----:B------:R-:W2:Y:S04]  /*6dc00*/  LDSM.16.M88.4 R20, [R2+UR6+0x2c100] ;  /* 0x02c100060214783b */ /* 0x000ea80008000200 */
[----:B0-----:R0:W-:Y:S04]  /*6dc10*/  STL.64 [R1+0x210], R4 ;  /* 0x0002100401007387 */ /* 0x0011e80000100a00 */
[----:B------:R4:W-:Y:S04]  /*6dc20*/  STL.64 [R1+0x218], R6 ;  /* 0x0002180601007387 */ /* 0x0009e80000100a00 */
[----:B------:R-:W3:Y:S04]  /*6dc30*/  LDL.LU R27, [R1+0x2cc] ;  /* 0x0002cc00011b7983 */ /* 0x000ee80000300800 */
[----:B---3--:R3:W-:Y:S04]  /*6dc40*/  STL.64 [R1+0x38b8], R26 ;  /* 0x0038b81a01007387 */ /* 0x0087e80000100a00 */
[----:B0-----:R-:W2:Y:S04]  /*6dc50*/  LDL.LU R4, [R1+0x50] ;  /* 0x0000500001047983 */ /* 0x001ea80000300800 */
[----:B------:R-:W2:Y:S04]  /*6dc60*/  LDL.LU R5, [R1+0x54] ;  /* 0x0000540001057983 */ /* 0x000ea80000300800 */
[----:B----4-:R-:W4:Y:S04]  /*6dc70*/  LDL.LU R6, [R1+0x58] ;  /* 0x0000580001067983 */ /* 0x010f280000300800 */
[----:B------:R-:W4:Y:S04]  /*6dc80*/  LDL.LU R7, [R1+0x5c] ;  /* 0x00005c0001077983 */ /* 0x000f280000300800 */
[----:B---3--:R-:W3:Y:S04]  /*6dc90*/  LDL.LU R26, [R1+0x2b8] ;  /* 0x0002b800011a7983 */ /* 0x008ee80000300800 */
[----:B------:R-:W3:Y:S04]  /*6dca0*/  LDL.LU R27, [R1+0x2bc] ;  /* 0x0002bc00011b7983 */ /* 0x000ee80000300800 */
[----:B---3--:R-:W-:Y:S04]  /*6dcb0*/  STL.64 [R1+0x38d0], R26 ;  /* 0x0038d01a01007387 */ /* 0x008fe80000100a00 */
[----:B----4-:R-:W-:Y:S04]  /*6dcc0*/  STL.64 [R1+0x38b0], R6 ;  /* 0x0038b00601007387 */ /* 0x010fe80000100a00 */
[----:B--2---:R0:W-:Y:S04]  /*6dcd0*/  STL.64 [R1+0x38a8], R4 ;  /* 0x0038a80401007387 */ /* 0x0041e80000100a00 */
[----:B0-----:R-:W2:Y:S04]  /*6dce0*/  LDL.LU R4, [R1+0x60] ;  /* 0x0000600001047983 */ /* 0x001ea80000300800 */
[----:B------:R-:W2:Y:S04]  /*6dcf0*/  LDL.LU R5, [R1+0x64] ;  /* 0x0000640001057983 */ /* 0x000ea80000300800 */
[----:B------:R-:W3:Y:S04]  /*6dd00*/  LDL.LU R6, [R1+0x68] ;  /* 0x0000680001067983 */ /* 0x000ee80000300800 */
[----:B------:R-:W3:Y:S04]  /*6dd10*/  LDL.LU R7, [R1+0x6c] ;  /* 0x00006c0001077983 */ /* 0x000ee80000300800 */
[----:B------:R-:W4:Y:S04]  /*6dd20*/  LDL.LU R26, [R1+0x298] ;  /* 0x00029800011a7983 */ /* 0x000f280000300800 */
[----:B------:R-:W4:Y:S04]  /*6dd30*/  LDL.LU R27, [R1+0x29c] ;  /* 0x00029c00011b7983 */ /* 0x000f280000300800 */
[----:B----4-:R-:W-:Y:S04]  /*6dd40*/  STL.64 [R1+0x38e8], R26 ;  /* 0x0038e81a01007387 */ /* 0x010fe80000100a00 */
[----:B---3--:R-:W-:Y:S04]  /*6dd50*/  STL.64 [R1+0x38c8], R6 ;  /* 0x0038c80601007387 */ /* 0x008fe80000100a00 */
        /* <DEDUP_REMOVED lines=16> */
[----:B----4-:R0:W-:Y:S04]  /*6de60*/  STL.64 [R1+0x3918], R26 ;  /* 0x0039181a01007387 */ /* 0x0101e80000100a00 */
[----:B0-----:R-:W4:Y:S04]  /*6de70*/  LDL.LU R26, [R1+0x248] ;  /* 0x00024800011a7983 */ /* 0x001f280000300800 */
        /* <DEDUP_REMOVED lines=40> */
[----:B0-----:R-:W2:Y:S04]  /*6e100*/  LDL.LU R4, [R1] ;  /* 0x0000000001047983 */ /* 0x001ea80000300800 */
[----:B------:R-:W2:Y:S04]  /*6e110*/  LDL.LU R5, [R1+0x4] ;  /* 0x0000040001057983 */ /* 0x000ea80000300800 */
[----:B------:R-:W3:Y:S04]  /*6e120*/  LDL.LU R6, [R1+0x8] ;  /* 0x0000080001067983 */ /* 0x000ee80000300800 */
[----:B------:R-:W3:Y:S04]  /*6e130*/  LDL.LU R7, [R1+0xc] ;  /* 0x00000c0001077983 */ /* 0x000ee80000300800 */
[----:B------:R-:W4:Y:S04]  /*6e140*/  LDL.LU R26, [R1+0x188] ;  /* 0x00018800011a7983 */ /* 0x000f280000300800 */
[----:B------:R-:W4:Y:S04]  /*6e150*/  LDL.LU R27, [R1+0x18c] ;  /* 0x00018c00011b7983 */ /* 0x000f280000300800 */
[----:B---3--:R-:W-:Y:S04]  /*6e160*/  STL.64 [R1+0x3970], R6 ;  /* 0x0039700601007387 */ /* 0x008fe80000100a00 */
[----:B--2---:R0:W-:Y:S04]  /*6e170*/  STL.64 [R1+0x3968], R4 ;  /* 0x0039680401007387 */ /* 0x0041e80000100a00 */
[----:B0-----:R-:W2:Y:S04]  /*6e180*/  LDL.LU R4, [R1+0x10] ;  /* 0x0000100001047983 */ /* 0x001ea80000300800 */
[----:B------:R-:W2:Y:S04]  /*6e190*/  LDL.LU R5, [R1+0x14] ;  /* 0x0000140001057983 */ /* 0x000ea80000300800 */
[----:B------:R-:W3:Y:S04]  /*6e1a0*/  LDL.LU R6, [R1+0x18] ;  /* 0x0000180001067983 */ /* 0x000ee80000300800 */
[----:B------:R-:W3:Y:S04]  /*6e1b0*/  LDL.LU R7, [R1+0x1c] ;  /* 0x00001c0001077983 */ /* 0x000ee80000300800 */
        /* <DEDUP_REMOVED lines=8> */
[----:B0-----:R-:W4:Y:S04]  /*6e240*/  LDL.LU R4, [R1+0xf0] ;  /* 0x0000f00001047983 */ /* 0x001f280000300800 */
[----:B------:R-:W4:Y:S04]  /*6e250*/  LDL.LU R5, [R1+0xf4] ;  /* 0x0000f40001057983 */ /* 0x000f280000300800 */
[----:B------:R-:W4:Y:S04]  /*6e260*/  LDL.LU R6, [R1+0xf8] ;  /* 0x0000f80001067983 */ /* 0x000f280000300800 */
[----:B------:R-:W4:Y:S04]  /*6e270*/  LDL.LU R7, [R1+0xfc] ;  /* 0x0000fc0001077983 */ /* 0x000f280000300800 */
[----:B-1----:R-:W-:Y:S04]  /*6e280*/  STL.64 [R1+0x230], R16 ;  /* 0x0002301001007387 */ /* 0x002fe80000100a00 */
[----:B------:R-:W-:Y:S04]  /*6e290*/  STL.64 [R1+0x238], R18 ;  /* 0x0002381201007387 */ /* 0x000fe80000100a00 */
[----:B------:R-:W0:Y:S04]  /*6e2a0*/  LDSM.16.M88.4 R16, [R2+UR6+0x30100] ;  /* 0x030100060210783b */ /* 0x000e280008000200 */
[----:B------:R-:W-:Y:S04]  /*6e2b0*/  STL.64 [R1+0x260], R20 ;  /* 0x0002601401007387 */ /* 0x000fe80000100a00 */
[----:B------:R-:W-:Y:S04]  /*6e2c0*/  STL.64 [R1+0x268], R22 ;  /* 0x0002681601007387 */ /* 0x000fe80000100a00 */
[----:B------:R-:W1:Y:S04]  /*6e2d0*/  LDSM.16.M88.4 R20, [R2+UR6+0x34100] ;  /* 0x034100060214783b */ /* 0x000e680008000200 */
[----:B0-----:R0:W-:Y:S04]  /*6e2e0*/  STL.64 [R1+0x2d0], R16 ;  /* 0x0002d01001007387 */ /* 0x0011e80000100a00 */
[----:B------:R2:W-:Y:S04]  /*6e2f0*/  STL.64 [R1+0x2d8], R18 ;  /* 0x0002d81201007387 */ /* 0x0005e80000100a00 */
[----:B0-----:R-:W3:Y:S04]  /*6e300*/  LDL.LU R16, [R1+0x40] ;  /* 0x0000400001107983 */ /* 0x001ee80000300800 */
[----:B-1----:R-:W-:Y:S04]  /*6e310*/  STL.64 [R1+0x2e0], R20 ;  /* 0x0002e01401007387 */ /* 0x002fe80000100a00 */
[----:B------:R-:W-:Y:S04]  /*6e320*/  STL.64 [R1+0x2e8], R22 ;  /* 0x0002e81601007387 */ /* 0x000fe80000100a00 */
[----:B------:R-:W0:Y:S04]  /*6e330*/  LDSM.16.M88.4 R20, [R2+UR6+0x38100] ;  /* 0x038100060214783b */ /* 0x000e280008000200 */
[----:B------:R-:W3:Y:S04]  /*6e340*/  LDL.LU R17, [R1+0x44] ;  /* 0x0000440001117983 */ /* 0x000ee80000300800 */
[----:B--2---:R-:W3:Y:S04]  /*6e350*/  LDL.LU R18, [R1+0x48] ;  /* 0x0000480001127983 */ /* 0x004ee80000300800 */
[----:B------:R-:W3:Y:S04]  /*6e360*/  LDL.LU R19, [R1+0x4c] ;  /* 0x00004c0001137983 */ /* 0x000ee80000300800 */
[----:B0-----:R-:W-:Y:S04]  /*6e370*/  STL.64 [R1+0x2f0], R20 ;  /* 0x0002f01401007387 */ /* 0x001fe80000100a00 */
[----:B------:R-:W-:Y:S04]  /*6e380*/  STL.64 [R1+0x2f8], R22 ;  /* 0x0002f81601007387 */ /* 0x000fe80000100a00 */
[----:B------:R-:W0:Y:S04]  /*6e390*/  LDSM.16.M88.4 R20, [R2+UR6+0x3c100] ;  /* 0x03c100060214783b */ /* 0x000e280008000200 */
[----:B------:R-:W-:Y:S04]  /*6e3a0*/  STL [R1+0x3490], R2 ;  /* 0x0034900201007387 */ /* 0x000fe80000100800 */
[----:B0-----:R0:W-:Y:S04]  /*6e3b0*/  STL.64 [R1+0x300], R20 ;  /* 0x0003001401007387 */ /* 0x0011e80000100a00 */
[----:B------:R-:W-:Y:S04]  /*6e3c0*/  STL.64 [R1+0x308], R22 ;  /* 0x0003081601007387 */ /* 0x000fe80000100a00 */
[----:B0-----:R-:W2:Y:S04]  /*6e3d0*/  LDL.LU R20, [R1+0x130] ;  /* 0x0001300001147983 */ /* 0x001ea80000300800 */
[----:B------:R-:W2:Y:S04]  /*6e3e0*/  LDL.LU R21, [R1+0x134] ;  /* 0x0001340001157983 */ /* 0x000ea80000300800 */
[----:B------:R0:W-:Y:S04]  /*6e3f0*/  STL.64 [R1+0x3760], R14 ;  /* 0x0037600e01007387 */ /* 0x0001e80000100a00 */
[----:B------:R-:W-:Y:S04]  /*6e400*/  STL.64 [R1+0x3758], R12 ;  /* 0x0037580c01007387 */ /* 0x000fe80000100a00 */
[----:B0-----:R-:W2:Y:S04]  /*6e410*/  LDL.LU R14, [R1+0x318] ;  /* 0x00031800010e7983 */ /* 0x001ea80000300800 */
[----:B------:R-:W2:Y:S01]  /*6e420*/  LDL.LU R15, [R1+0x31c] ;  /* 0x00031c00010f7983 */ /* 0x000ea20000300800 */
[----:B----4-:R-:W-:Y:S03]  /*6e430*/  HMMA.16816.F32.BF16 R24, R8, R26, R4 ;  /* 0x0000001a0818723c */ /* 0x010fe60000041804 */
[----:B------:R-:W4:Y:S04]  /*6e440*/  LDL.LU.64 R6, [R1+0x39a0] ;  /* 0x0039a00001067983 */ /* 0x000f280000300a00 */
[----:B------:R-:W4:-:S12]  /*6e450*/  LDL.LU.64 R4, [R1+0x3998] ;  /* 0x0039980001047983 */ /* 0x000f180000300a00 */
[----:B------:R-:W-:Y:S04]  /*6e460*/  STL.64 [R1+0x90], R24 ;  /* 0x0000901801007387 */ /* 0x000fe80000100a00 */
[----:B------:R0:W-:Y:S04]  /*6e470*/  STL.64 [R1+0x98], R26 ;  /* 0x0000981a01007387 */ /* 0x0001e80000100a00 */
[----:B0-----:R-:W4:Y:S02]  /*6e480*/  LDL.LU.64 R26, [R1+0x3990] ;  /* 0x00399000011a7983 */ /* 0x001f240000300a00 */
[----:B----4-:R-:W-:Y:S02]  /*6e490*/  HMMA.16816.F32.BF16 R24, R8, R26, R4 ;  /* 0x0000001a0818723c */ /* 0x010fe40000041804 */
[----:B------:R-:W4:Y:S04]  /*6e4a0*/  LDL.LU.64 R6, [R1+0x3988] ;  /* 0x0039880001067983 */ /* 0x000f280000300a00 */
[----:B------:R-:W4:-:S13]  /*6e4b0*/  LDL.LU.64 R4, [R1+0x3980] ;  /* 0x0039800001047983 */ /* 0x000f1a0000300a00 */
        /* <DEDUP_REMOVED lines=30> */
[----:B------:R-:W-:Y:S04]  /*6e6a0*/  STL.64 [R1], R24 ;  /* 0x0000001801007387 */ /* 0x000fe80000100a00 */
        /* <DEDUP_REMOVED lines=17> */
[----:B------:R-:W-:Y:S01]  /*6e7c0*/  STL.64 [R1+0xa0], R24 ;  /* 0x0000a01801007387 */ /* 0x000fe20000100a00 */
[----:B------:R-:W-:-:S03]  /*6e7d0*/  IMAD.MOV.U32 R3, RZ, RZ, R27 ;  /* 0x000000ffff037224 */ /* 0x000fc600078e001b */
[----:B------:R0:W-:Y:S04]  /*6e7e0*/  STL [R1+0xa8], R26 ;  /* 0x0000a81a01007387 */ /* 0x0001e80000100800 */
[----:B0-----:R-:W4:Y:S02]  /*6e7f0*/  LDL.LU.64 R26, [R1+0x38b8] ;  /* 0x0038b800011a7983 */ /* 0x001f240000300a00 */
[----:B----4-:R-:W-:Y:S02]  /*6e800*/  HMMA.16816.F32.BF16 R24, R8, R26, R4 ;  /* 0x0000001a0818723c */ /* 0x010fe40000041804 */
[----:B------:R-:W2:Y:S04]  /*6e810*/  LDL.LU.64 R6, [R1+0x38b0] ;  /* 0x0038b00001067983 */ /* 0x000ea80000300a00 */
[----:B------:R-:W2:-:S13]  /*6e820*/  LDL.LU.64 R4, [R1+0x38a8] ;  /* 0x0038a80001047983 */ /* 0x000e9a0000300a00 */
[----:B------:R-:W-:Y:S04]  /*6e830*/  STL.64 [R1+0x70], R24 ;  /* 0x0000701801007387 */ /* 0x000fe80000100a00 */
[----:B------:R0:W-:Y:S04]  /*6e840*/  STL.64 [R1+0x78], R26 ;  /* 0x0000781a01007387 */ /* 0x0001e80000100a00 */
[----:B0-----:R-:W4:Y:S04]  /*6e850*/  LDL.LU.64 R26, [R1+0x38a0] ;  /* 0x0038a000011a7983 */ /* 0x001f280000300a00 */
[----:B------:R-:W3:Y:S01]  /*6e860*/  LDL.LU.64 R24, [R1+0x3898] ;  /* 0x0038980001187983 */ /* 0x000ee20000300a00 */
[----:B--2---:R-:W-:Y:S03]  /*6e870*/  HMMA.16816.F32.BF16 R12, R8, R14, R4 ;  /* 0x0000000e080c723c */ /* 0x004fe60000041804 */
[----:B------:R-:W2:Y:S04]  /*6e880*/  LDL.LU.64 R6, [R1+0x3890] ;  /* 0x0038900001067983 */ /* 0x000ea80000300a00 */
[----:B------:R-:W2:Y:S01]  /*6e890*/  LDL.LU.64 R4, [R1+0x3888] ;  /* 0x0038880001047983 */ /* 0x000ea20000300a00 */
[----:B------:R-:W-:-:S02]  /*6e8a0*/  IMAD.MOV.U32 R9, RZ, RZ, R28 ;  /* 0x000000ffff097224 */ /* 0x000fc400078e001c */
[----:B---3--:R-:W-:Y:S02]  /*6e8b0*/  IMAD.MOV.U32 R8, RZ, RZ, R25 ;  /* 0x000000ffff087224 */ /* 0x008fe400078e0019 */
[----:B------:R-:W3:Y:S04]  /*6e8c0*/  LDL.LU R25, [R1+0x3880] ;  /* 0x0038800001197983 */ /* 0x000ee80000300800 */
[----:B------:R-:W-:Y:S04]  /*6e8d0*/  STL.64 [R1+0x3848], R8 ;  /* 0x0038480801007387 */ /* 0x000fe80000100a00 */
[----:B------:R-:W-:Y:S04]  /*6e8e0*/  STL.64 [R1+0x3770], R14 ;  /* 0x0037700e01007387 */ /* 0x000fe80000100a00 */
[----:B------:R0:W-:Y:S02]  /*6e8f0*/  STL.64 [R1+0x3768], R12 ;  /* 0x0037680c01007387 */ /* 0x0001e40000100a00 */
[----:B0-----:R-:W-:-:S02]  /*6e900*/  IMAD.MOV.U32 R12, RZ, RZ, R29 ;  /* 0x000000ffff0c7224 */ /* 0x001fc400078e001d */
[----:B------:R-:W-:-:S07]  /*6e910*/  IMAD.MOV.U32 R13, RZ, RZ, R0 ;  /* 0x000000ffff0d7224 */ /* 0x000fce00078e0000 */
[----:B--2---:R-:W-:Y:S01]  /*6e920*/  HMMA.16816.F32.BF16 R12, R4, R12, R16 ;  /* 0x0000000c040c723c */ /* 0x004fe20000041810 */
[----:B------:R-:W3:Y:S04]  /*6e930*/  LDL.LU.64 R18, [R1+0x3878] ;  /* 0x0038780001127983 */ /* 0x000ee80000300a00 */
[----:B------:R-:W3:Y:S01]  /*6e940*/  LDL.LU.64 R16, [R1+0x3870] ;  /* 0x0038700001107983 */ /* 0x000ee20000300a00 */
[----:B----4-:R-:W-:Y:S02]  /*6e950*/  IMAD.MOV.U32 R8, RZ, RZ, R27 ;  /* 0x000000ffff087224 */ /* 0x010fe400078e001b */
[----:B------:R-:W-:-:S11]  /*6e960*/  IMAD.MOV.U32 R9, RZ, RZ, R26 ;  /* 0x000000ffff097224 */ /* 0x000fd600078e001a */
[----:B------:R-:W-:Y:S02]  /*6e970*/  IMAD.MOV.U32 R2, RZ, RZ, R14 ;  /* 0x000000ffff027224 */ /* 0x000fe400078e000e */
[----:B------:R-:W-:Y:S01]  /*6e980*/  IMAD.MOV.U32 R0, RZ, RZ, R15 ;  /* 0x000000ffff007224 */ /* 0x000fe200078e000f */
[----:B---3--:R-:W-:-:S15]  /*6e990*/  HMMA.16816.F32.BF16 R24, R4, R24, R16 ;  /* 0x000000180418723c */ /* 0x008fde0000041810 */
[----:B------:R-:W-:-:S04]  /*6e9a0*/  NOP ;  /* 0x0000000000007918 */ /* 0x000fc80000000000 */
[----:B------:R-:W-:Y:S02]  /*6e9b0*/  IMAD.MOV.U32 R15, RZ, RZ, R26 ;  /* 0x000000ffff0f7224 */ /* 0x000fe400078e001a */
[----:B------:R-:W-:Y:S02]  /*6e9c0*/  IMAD.MOV.U32 R14, RZ, RZ, R27 ;  /* 0x000000ffff0e7224 */ /* 0x000fe400078e001b */
[----:B------:R-:W-:Y:S01]  /*6e9d0*/  IMAD.MOV.U32 R17, RZ, RZ, R24 ;  /* 0x000000ffff117224 */ /* 0x000fe200078e0018 */
[----:B------:R-:W2:Y:S01]  /*6e9e0*/  LDL.LU.64 R26, [R1+0x3868] ;  /* 0x00386800011a7983 */ /* 0x000ea20000300a00 */
[----:B------:R-:W-:-:S03]  /*6e9f0*/  IMAD.MOV.U32 R16, RZ, RZ, R25 ;  /* 0x000000ffff107224 */ /* 0x000fc600078e0019 */
        /* <DEDUP_REMOVED lines=8> */
[----:B------:R-:W2:Y:S04]  /*6ea80*/  LDL.LU R25, [R1+0x94] ;  /* 0x0000940001197983 */ /* 0x000ea80000300800 */
[----:B------:R-:W2:Y:S04]  /*6ea90*/  LDL.LU R26, [R1+0x98] ;  /* 0x00009800011a7983 */ /* 0x000ea80000300800 */
[----:B------:R-:W2:Y:S01]  /*6eaa0*/  LDL.LU R27, [R1+0x9c] ;  /* 0x00009c00011b7983 */ /* 0x000ea20000300800 */
[----:B---3--:R-:W-:Y:S03]  /*6eab0*/  HMMA.16816.F32.BF16 R20, R4, R8, R20 ;  /* 0x000000080414723c */ /* 0x008fe60000041814 */
[----:B------:R-:W2:Y:S01]  /*6eac0*/  LDL.LU.64 R8, [R1+0x3848] ;  /* 0x0038480001087983 */ /* 0x000ea20000300a00 */
[----:B------:R-:W-:-:S02]  /*6ead0*/  IMAD.MOV.U32 R28, RZ, RZ, R12 ;  /* 0x000000ffff1c7224 */ /* 0x000fc400078e000c */
[----:B------:R-:W-:-:S13]  /*6eae0*/  IMAD.MOV.U32 R29, RZ, RZ, R13 ;  /* 0x000000ffff1d7224 */ /* 0x000fda00078e000d */
[----:B------:R-:W-:Y:S04]  /*6eaf0*/  STL.64 [R1+0x3728], R22 ;  /* 0x0037281601007387 */ /* 0x000fe80000100a00 */
[----:B------:R-:W-:Y:S01]  /*6eb00*/  STL.64 [R1+0x3720], R20 ;  /* 0x0037201401007387 */ /* 0x000fe20000100a00 */
[----:B--2---:R-:W-:-:S15]  /*6eb10*/  HMMA.16816.F32.BF16 R8, R4, R8, R24 ;  /* 0x000000080408723c */ /* 0x004fde0000041818 */
[----:B------:R-:W-:-:S04]  /*6eb20*/  NOP ;  /* 0x0000000000007918 */ /* 0x000fc80000000000 */
[----:B------:R-:W-:Y:S04]  /*6eb30*/  STL.64 [R1+0x3748], R10 ;  /* 0x0037480a01007387 */ /* 0x000fe80000100a00 */
[----:B------:R-:W-:Y:S04]  /*6eb40*/  STL.64 [R1+0x3740], R8 ;  /* 0x0037400801007387 */ /* 0x000fe80000100a00 */
[----:B------:R-:W2:Y:S04]  /*6eb50*/  LDL.LU R26, [R1+0x128] ;  /* 0x00012800011a7983 */ /* 0x000ea80000300800 */
[----:B------:R-:W2:Y:S04]  /*6eb60*/  LDL.LU R27, [R1+0x12c] ;  /* 0x00012c00011b7983 */ /* 0x000ea80000300800 */
[----:B------:R-:W3:Y:S04]  /*6eb70*/  LDL.LU R12, [R1+0x2f0] ;  /* 0x0002f000010c7983 */ /* 0x000ee80000300800 */
[----:B------:R-:W3:Y:S04]  /*6eb80*/  LDL.LU R13, [R1+0x2f4] ;  /* 0x0002f400010d7983 */ /* 0x000ee80000300800 */
[----:B---3--:R0:W-:Y:S04]  /*6eb90*/  STL.64 [R1+0x3788], R12 ;  /* 0x0037880c01007387 */ /* 0x0081e80000100a00 */
[----:B--2---:R-:W-:Y:S04]  /*6eba0*/  STL.64 [R1+0x3750], R26 ;  /* 0x0037501a01007387 */ /* 0x004fe80000100a00 */
[----:B0-----:R-:W2:Y:S04]  /*6ebb0*/  LDL.LU R12, [R1+0x2e0] ;  /* 0x0002e000010c7983 */ /* 0x001ea80000300800 */
[----:B------:R-:W2:Y:S01]  /*6ebc0*/  LDL.LU R13, [R1+0x2e4] ;  /* 0x0002e400010d7983 */ /* 0x000ea20000300800 */
[----:B------:R-:W-:-:S02]  /*6ebd0*/  IMAD.MOV.U32 R9, RZ, RZ, R16 ;  /* 0x000000ffff097224 */ /* 0x000fc400078e0010 */
[----:B------:R-:W-:Y:S01]  /*6ebe0*/  IMAD.MOV.U32 R8, RZ, RZ, R17 ;  /* 0x000000ffff087224 */ /* 0x000fe200078e0011 */
[----:B--2---:R-:W-:Y:S04]  /*6ebf0*/  STL.64 [R1+0x37a0], R12 ;  /* 0x0037a00c01007387 */ /* 0x004fe80000100a00 */
[----:B------:R-:W2:Y:S04]  /*6ec00*/  LDL.LU R16, [R1+0x2d0] ;  /* 0x0002d00001107983 */ /* 0x000ea80000300800 */
[----:B------:R-:W2:Y:S04]  /*6ec10*/  LDL.LU R17, [R1+0x2d4] ;  /* 0x0002d40001117983 */ /* 0x000ea80000300800 */
[----:B--2---:R0:W-:Y:S04]  /*6ec20*/  STL.64 [R1+0x37a8], R16 ;  /* 0x0037a81001007387 */ /* 0x0041e80000100a00 */
[----:B0-----:R-:W2:Y:S04]  /*6ec30*/  LDL.LU R16, [R1+0x260] ;  /* 0x0002600001107983 */ /* 0x001ea80000300800 */
[----:B------:R-:W2:Y:S01]  /*6ec40*/  LDL.LU R17, [R1+0x264] ;  /* 0x0002640001117983 */ /* 0x000ea20000300800 */
[----:B------:R-:W-:-:S02]  /*6ec50*/  IMAD.MOV.U32 R11, RZ, RZ, R14 ;  /* 0x000000ffff0b7224 */ /* 0x000fc400078e000e */
[----:B------:R-:W-:Y:S01]  /*6ec60*/  IMAD.MOV.U32 R10, RZ, RZ, R15 ;  /* 0x000000ffff0a7224 */ /* 0x000fe200078e000f */
[----:B--2---:R0:W-:Y:S04]  /*6ec70*/  STL.64 [R1+0x37c0], R16 ;  /* 0x0037c01001007387 */ /* 0x0041e80000100a00 */
[----:B------:R-:W2:Y:S04]  /*6ec80*/  LDL.LU R12, [R1+0xb0] ;  /* 0x0000b000010c7983 */ /* 0x000ea80000300800 */
[----:B------:R-:W2:Y:S04]  /*6ec90*/  LDL.LU R13, [R1+0xb4] ;  /* 0x0000b400010d7983 */ /* 0x000ea80000300800 */
[----:B------:R-:W3:Y:S04]  /*6eca0*/  LDL.LU R14, [R1+0xb8] ;  /* 0x0000b800010e7983 */ /* 0x000ee80000300800 */
[----:B------:R-:W3:Y:S04]  /*6ecb0*/  LDL.LU R15, [R1+0xbc] ;  /* 0x0000bc00010f7983 */ /* 0x000ee80000300800 */
[----:B0-----:R-:W4:Y:S04]  /*6ecc0*/  LDL.LU R16, [R1+0x230] ;  /* 0x0002300001107983 */ /* 0x001f280000300800 */
[----:B------:R-:W4:Y:S04]  /*6ecd0*/  LDL.LU R17, [R1+0x234] ;  /* 0x0002340001117983 */ /* 0x000f280000300800 */
[----:B----4-:R0:W-:Y:S04]  /*6ece0*/  STL.64 [R1+0x37d8], R16 ;  /* 0x0037d81001007387 */ /* 0x0101e80000100a00 */
[----:B------:R-:W4:Y:S04]  /*6ecf0*/  LDL.LU R20, [R1+0x210] ;  /* 0x0002100001147983 */ /* 0x000f280000300800 */
[----:B------:R-:W4:Y:S04]  /*6ed00*/  LDL.LU R21, [R1+0x214] ;  /* 0x0002140001157983 */ /* 0x000f280000300800 */
[----:B----4-:R1:W-:Y:S04]  /*6ed10*/  STL.64 [R1+0x37e0], R20 ;  /* 0x0037e01401007387 */ /* 0x0103e80000100a00 */
[----:B0-----:R-:W4:Y:S04]  /*6ed20*/  LDL.LU R16, [R1+0x10] ;  /* 0x0000100001107983 */ /* 0x001f280000300800 */
[----:B------:R-:W4:Y:S04]  /*6ed30*/  LDL.LU R17, [R1+0x14] ;  /* 0x0000140001117983 */ /* 0x000f280000300800 */
[----:B------:R-:W2:Y:S04]  /*6ed40*/  LDL.LU R18, [R1+0x18] ;  /* 0x0000180001127983 */ /* 0x000ea80000300800 */
[----:B------:R-:W2:Y:S04]  /*6ed50*/  LDL.LU R19, [R1+0x1c] ;  /* 0x00001c0001137983 */ /* 0x000ea80000300800 */
[----:B--2---:R-:W-:Y:S04]  /*6ed60*/  STL.64 [R1+0x37f0], R18 ;  /* 0x0037f01201007387 */ /* 0x004fe80000100a00 */
[----:B----4-:R0:W-:Y:S04]  /*6ed70*/  STL.64 [R1+0x37e8], R16 ;  /* 0x0037e81001007387 */ /* 0x0101e80000100a00 */
[----:B-1----:R-:W2:Y:S04]  /*6ed80*/  LDL.LU R20, [R1+0x200] ;  /* 0x0002000001147983 */ /* 0x002ea80000300800 */
[----:B------:R-:W2:Y:S04]  /*6ed90*/  LDL.LU R21, [R1+0x204] ;  /* 0x0002040001157983 */ /* 0x000ea80000300800 */
[----:B--2---:R1:W-:Y:S04]  /*6eda0*/  STL.64 [R1+0x37f8], R20 ;  /* 0x0037f81401007387 */ /* 0x0043e80000100a00 */
[----:B0-----:R-:W2:Y:S04]  /*6edb0*/  LDL.LU R16, [R1+0x20] ;  /* 0x0000200001107983 */ /* 0x001ea80000300800 */
[----:B------:R-:W2:Y:S04]  /*6edc0*/  LDL.LU R17, [R1+0x24] ;  /* 0x0000240001117983 */ /* 0x000ea80000300800 */
[----:B------:R-:W4:Y:S04]  /*6edd0*/  LDL.LU R18, [R1+0x28] ;  /* 0x0000280001127983 */ /* 0x000f280000300800 */
[----:B------:R-:W4:Y:S04]  /*6ede0*/  LDL.LU R19, [R1+0x2c] ;  /* 0x00002c0001137983 */ /* 0x000f280000300800 */
[----:B----4-:R-:W-:Y:S04]  /*6edf0*/  STL.64 [R1+0x3808], R18 ;  /* 0x0038081201007387 */ /* 0x010fe80000100a00 */
[----:B--2---:R0:W-:Y:S04]  /*6ee00*/  STL.64 [R1+0x3800], R16 ;  /* 0x0038001001007387 */ /* 0x0041e80000100a00 */
        /* <DEDUP_REMOVED lines=8> */
[----:B--2---:R-:W-:Y:S04]  /*6ee90*/  STL.64 [R1+0x3818], R16 ;  /* 0x0038181001007387 */ /* 0x004fe80000100a00 */
[----:B-1----:R-:W2:Y:S04]  /*6eea0*/  LDL.LU R20, [R1+0x1c0] ;  /* 0x0001c00001147983 */ /* 0x002ea80000300800 */
[----:B------:R-:W2:Y:S04]  /*6eeb0*/  LDL.LU R21, [R1+0x1c4] ;  /* 0x0001c40001157983 */ /* 0x000ea80000300800 */
[----:B--2---:R0:W-:Y:S04]  /*6eec0*/  STL.64 [R1+0x3828], R20 ;  /* 0x0038281401007387 */ /* 0x0041e80000100a00 */
[----:B0-----:R-:W2:Y:S04]  /*6eed0*/  LDL.LU R20, [R1+0x1a0] ;  /* 0x0001a00001147983 */ /* 0x001ea80000300800 */
[----:B------:R-:W2:Y:S04]  /*6eee0*/  LDL.LU R21, [R1+0x1a4] ;  /* 0x0001a40001157983 */ /* 0x000ea80000300800 */
[----:B------:R-:W4:Y:S04]  /*6eef0*/  LDL.LU R16, [R1+0xf0] ;  /* 0x0000f00001107983 */ /* 0x000f280000300800 */
[----:B------:R-:W4:Y:S04]  /*6ef00*/  LDL.LU R17, [R1+0xf4] ;  /* 0x0000f40001117983 */ /* 0x000f280000300800 */
[----:B------:R-:W2:Y:S04]  /*6ef10*/  LDL.LU R18, [R1+0xf8] ;  /* 0x0000f80001127983 */ /* 0x000ea80000300800 */
[----:B------:R-:W2:Y:S04]  /*6ef20*/  LDL.LU R19, [R1+0xfc] ;  /* 0x0000fc0001137983 */ /* 0x000ea80000300800 */
[----:B--2---:R-:W-:Y:S04]  /*6ef30*/  STL.64 [R1+0x3838], R18 ;  /* 0x0038381201007387 */ /* 0x004fe80000100a00 */
[----:B----4-:R0:W-:Y:S04]  /*6ef40*/  STL.64 [R1+0x3830], R16 ;  /* 0x0038301001007387 */ /* 0x0101e80000100a00 */
[----:B0-----:R-:W2:Y:S04]  /*6ef50*/  LDL.LU R16, [R1+0x100] ;  /* 0x0001000001107983 */ /* 0x001ea80000300800 */
[----:B------:R-:W2:Y:S04]  /*6ef60*/  LDL.LU R17, [R1+0x104] ;  /* 0x0001040001117983 */ /* 0x000ea80000300800 */
[----:B------:R-:W2:Y:S04]  /*6ef70*/  LDL.LU R18, [R1+0x108] ;  /* 0x0001080001127983 */ /* 0x000ea80000300800 */
[----:B------:R-:W2:Y:S04]  /*6ef80*/  LDL.LU R19, [R1+0x10c] ;  /* 0x00010c0001137983 */ /* 0x000ea80000300800 */
[----:B---3--:R-:W-:Y:S04]  /*6ef90*/  STL.64 [R1+0x37b8], R14 ;  /* 0x0037b80e01007387 */ /* 0x008fe80000100a00 */
[----:B------:R0:W-:Y:S04]  /*6efa0*/  STL.64 [R1+0x37b0], R12 ;  /* 0x0037b00c01007387 */ /* 0x0001e80000100a00 */
[----:B0-----:R-:W3:Y:S04]  /*6efb0*/  LDL.LU R12, [R1+0x80] ;  /* 0x00008000010c7983 */ /* 0x001ee80000300800 */
[----:B------:R-:W3:Y:S04]  /*6efc0*/  LDL.LU R13, [R1+0x84] ;  /* 0x00008400010d7983 */ /* 0x000ee80000300800 */
[----:B------:R-:W4:Y:S04]  /*6efd0*/  LDL.LU R14, [R1+0x88] ;  /* 0x00008800010e7983 */ /* 0x000f280000300800 */
[----:B------:R-:W4:Y:S04]  /*6efe0*/  LDL.LU R15, [R1+0x8c] ;  /* 0x00008c00010f7983 */ /* 0x000f280000300800 */
[----:B----4-:R-:W-:Y:S04]  /*6eff0*/  STL.64 [R1+0x37d0], R14 ;  /* 0x0037d00e01007387 */ /* 0x010fe80000100a00 */
[----:B---3--:R0:W-:Y:S04]  /*6f000*/  STL.64 [R1+0x37c8], R12 ;  /* 0x0037c80c01007387 */ /* 0x0081e80000100a00 */
[----:B0-----:R-:W3:Y:S04]  /*6f010*/  LDL.LU R12, [R1] ;  /* 0x00000000010c7983 */ /* 0x001ee80000300800 */
[----:B------:R-:W3:Y:S04]  /*6f020*/  LDL.LU R13, [R1+0x4] ;  /* 0x00000400010d7983 */ /* 0x000ee80000300800 */
[----:B------:R-:W3:Y:S04]  /*6f030*/  LDL.LU R14, [R1+0x8] ;  /* 0x00000800010e7983 */ /* 0x000ee80000300800 */
[----:B------:R-:W3:Y:S04]  /*6f040*/  LDL.LU R15, [R1+0xc] ;  /* 0x00000c00010f7983 */ /* 0x000ee80000300800 */
[----:B------:R-:W-:Y:S04]  /*6f050*/  STL.64 [R1+0x3780], R10 ;  /* 0x0037800a01007387 */ /* 0x000fe80000100a00 */
[----:B------:R0:W-:Y:S04]  /*6f060*/  STL.64 [R1+0x3778], R8 ;  /* 0x0037780801007387 */ /* 0x0001e80000100a00 */
[----:B0-----:R-:W4:Y:S04]  /*6f070*/  LDL.LU R8, [R1+0x70] ;  /* 0x0000700001087983 */ /* 0x001f280000300800 */
[----:B------:R-:W4:Y:S04]  /*6f080*/  LDL.LU R9, [R1+0x74] ;  /* 0x0000740001097983 */ /* 0x000f280000300800 */
[----:B------:R-:W3:Y:S04]  /*6f090*/  LDL.LU R10, [R1+0x78] ;  /* 0x00007800010a7983 */ /* 0x000ee80000300800 */
[----:B------:R-:W3:Y:S01]  /*6f0a0*/  LDL.LU R11, [R1+0x7c] ;  /* 0x00007c00010b7983 */ /* 0x000ee20000300800 */
[----:B--2---:R-:W-:Y:S01]  /*6f0b0*/  HMMA.16816.F32.BF16 R20, R4, R20, R16 ;  /* 0x000000140414723c */ /* 0x004fe20000041810 */
[----:B------:R-:W-:-:S02]  /*6f0c0*/  IMAD.MOV.U32 R24, RZ, RZ, R28 ;  /* 0x000000ffff187224 */ /* 0x000fc400078e001c */
[----:B------:R-:W-:-:S15]  /*6f0d0*/  IMAD.MOV.U32 R27, RZ, RZ, R0 ;  /* 0x000000ffff1b7224 */ /* 0x000fde00078e0000 */
[----:B------:R-:W-:Y:S01]  /*6f0e0*/  NOP ;  /* 0x0000000000007918 */ /* 0x000fe20000000000 */
[----:B------:R-:W-:Y:S01]  /*6f0f0*/  IMAD.MOV.U32 R0, RZ, RZ, R20 ;  /* 0x000000ffff007224 */ /* 0x000fe200078e0014 */
[----:B---3--:R0:W-:Y:S04]  /*6f100*/  STL.64 [R1+0x3798], R10 ;  /* 0x0037980a01007387 */ /* 0x0081e80000100a00 */
[----:B----4-:R1:W-:Y:S01]  /*6f110*/  STL.64 [R1+0x3790], R8 ;  /* 0x0037900801007387 */ /* 0x0103e20000100a00 */
[----:B0-----:R-:W-:-:S03]  /*6f120*/  IMAD.MOV.U32 R11, RZ, RZ, R3 ;  /* 0x000000ffff0b7224 */ /* 0x001fc600078e0003 */
[----:B-1----:R-:W2:Y:S04]  /*6f130*/  LDL.LU R8, [R1+0xa0] ;  /* 0x0000a00001087983 */ /* 0x002ea80000300800 */
[----:B------:R-:W2:Y:S04]  /*6f140*/  LDL.LU R9, [R1+0xa4] ;  /* 0x0000a40001097983 */ /* 0x000ea80000300800 */
[----:B------:R-:W2:Y:S04]  /*6f150*/  LDL.LU R10, [R1+0xa8] ;  /* 0x0000a800010a7983 */ /* 0x000ea80000300800 */
[----:B------:R-:W3:Y:S04]  /*6f160*/  LDL.LU R3, [R1+0x3844] ;  /* 0x0038440001037983 */ /* 0x000ee80000300800 */
[----:B------:R-:W4:Y:S04]  /*6f170*/  LDL.LU R28, [R1+0x3840] ;  /* 0x00384000011c7983 */ /* 0x000f280000300800 */
[----:B------:R-:W2:Y:S04]  /*6f180*/  LDL.LU.64 R18, [R1+0x3838] ;  /* 0x0038380001127983 */ /* 0x000ea80000300a00 */
[----:B------:R-:W2:Y:S04]  /*6f190*/  LDL.LU.64 R16, [R1+0x3830] ;  /* 0x0038300001107983 */ /* 0x000ea80000300a00 */
[----:B------:R0:W-:Y:S04]  /*6f1a0*/  STL [R1+0xd4], R21 ;  /* 0x0000d41501007387 */ /* 0x0001e80000100800 */
[----:B------:R2:W-:Y:S04]  /*6f1b0*/  STL [R1+0xd8], R22 ;  /* 0x0000d81601007387 */ /* 0x0005e80000100800 */
[----:B0-----:R-:W2:Y:S01]  /*6f1c0*/  LDL.LU.64 R20, [R1+0x3828] ;  /* 0x0038280001147983 */ /* 0x001ea20000300a00 */
[----:B------:R-:W-:-:S02]  /*6f1d0*/  IMAD.MOV.U32 R26, RZ, RZ, R2 ;  /* 0x000000ffff1a7224 */ /* 0x000fc400078e0002 */
        /* <DEDUP_REMOVED lines=20> */
[----:B------:R-:W2:Y:S01]  /*6f320*/  LDL.LU.64 R16, [R1+0x37d8] ;  /* 0x0037d80001107983 */ /* 0x000ea20000300a00 */
[----:B------:R-:W-:-:S15]  /*6f330*/  IMAD.MOV.U32 R25, RZ, RZ, R29 ;  /* 0x000000ffff197224 */ /* 0x000fde00078e001d */
[----:B------:R-:W-:Y:S01]  /*6f340*/  NOP ;  /* 0x0000000000007918 */ /* 0x000fe20000000000 */
[----:B------:R-:W-:Y:S04]  /*6f350*/  STL.64 [R1+0x30], R20 ;  /* 0x0000301401007387 */ /* 0x000fe80000100a00 */
[----:B------:R-:W-:Y:S01]  /*6f360*/  STL.64 [R1+0x38], R22 ;  /* 0x0000381601007387 */ /* 0x000fe20000100a00 */
[----:B--2---:R-:W-:Y:S03]  /*6f370*/  HMMA.16816.F32.BF16 R16, R4, R16, R12 ;  /* 0x000000100410723c */ /* 0x004fe6000004180c */
[----:B------:R-:W2:Y:S04]  /*6f380*/  LDL.LU.64 R14, [R1+0x37d0] ;  /* 0x0037d000010e7983 */ /* 0x000ea80000300a00 */
[----:B------:R-:W2:-:S12]  /*6f390*/  LDL.LU.64 R12, [R1+0x37c8] ;  /* 0x0037c800010c7983 */ /* 0x000e980000300a00 */
[----:B------:R-:W-:Y:S01]  /*6f3a0*/  IMAD.MOV.U32 R29, RZ, RZ, R17 ;  /* 0x000000ffff1d7224 */ /* 0x000fe200078e0011 */
[----:B------:R0:W-:Y:S04]  /*6f3b0*/  STL [R1+0x10], R16 ;  /* 0x0000101001007387 */ /* 0x0001e80000100800 */
[----:B0-----:R-:W2:Y:S01]  /*6f3c0*/  LDL.LU.64 R16, [R1+0x37c0] ;  /* 0x0037c00001107983 */ /* 0x001ea20000300a00 */
[----:B----4-:R-:W-:Y:S02]  /*6f3d0*/  IMAD.MOV.U32 R22, RZ, RZ, R28 ;  /* 0x000000ffff167224 */ /* 0x010fe400078e001c */
[----:B---3--:R-:W-:Y:S02]  /*6f3e0*/  IMAD.MOV.U32 R23, RZ, RZ, R3 ;  /* 0x000000ffff177224 */ /* 0x008fe400078e0003 */
[----:B------:R-:W-:-:S02]  /*6f3f0*/  IMAD.MOV.U32 R28, RZ, RZ, R18 ;  /* 0x000000ffff1c7224 */ /* 0x000fc400078e0012 */
[----:B------:R-:W-:Y:S02]  /*6f400*/  IMAD.MOV.U32 R3, RZ, RZ, R19 ;  /* 0x000000ffff037224 */ /* 0x000fe400078e0013 */
[----:B--2---:R-:W-:Y:S01]  /*6f410*/  HMMA.16816.F32.BF16 R16, R4, R16, R12 ;  /* 0x000000100410723c */ /* 0x004fe2000004180c */
[----:B------:R-:W2:Y:S04]  /*6f420*/  LDL.LU.64 R14, [R1+0x37b8] ;  /* 0x0037b800010e7983 */ /* 0x000ea80000300a00 */
[----:B------:R-:W2:-:S14]  /*6f430*/  LDL.LU.64 R12, [R1+0x37b0] ;  /* 0x0037b000010c7983 */ /* 0x000e9c0000300a00 */
[----:B------:R0:W-:Y:S04]  /*6f440*/  STL.64 [R1], R16 ;  /* 0x0000001001007387 */ /* 0x0001e80000100a00 */
[----:B------:R2:W-:Y:S04]  /*6f450*/  STL.64 [R1+0x8], R18 ;  /* 0x0000081201007387 */ /* 0x0005e80000100a00 */
[----:B0-----:R-:W2:Y:S02]  /*6f460*/  LDL.LU.64 R16, [R1+0x37a8] ;  /* 0x0037a80001107983 */ /* 0x001ea40000300a00 */
[----:B--2---:R-:W-:Y:S02]  /*6f470*/  HMMA.16816.F32.BF16 R16, R4, R16, R12 ;  /* 0x000000100410723c */ /* 0x004fe4000004180c */
[----:B------:R-:W2:-:S15]  /*6f480*/  LDL.LU.64 R12, [R1+0x37a0] ;  /* 0x0037a000010c7983 */ /* 0x000e9e0000300a00 */
[----:B------:R-:W-:Y:S02]  /*6f490*/  NOP ;  /* 0x0000000000007918 */ /* 0x000fe40000000000 */
[----:B------:R0:W-:Y:S04]  /*6f4a0*/  STL [R1+0x369c], R16 ;  /* 0x00369c1001007387 */ /* 0x0001e80000100800 */
[----:B------:R1:W-:Y:S04]  /*6f4b0*/  STL [R1+0x3698], R17 ;  /* 0x0036981101007387 */ /* 0x0003e80000100800 */
[----:B------:R-:W-:Y:S04]  /*6f4c0*/  STL [R1+0x3694], R18 ;  /* 0x0036941201007387 */ /* 0x000fe80000100800 */
[----:B------:R-:W-:Y:S04]  /*6f4d0*/  STL [R1+0x3690], R19 ;  /* 0x0036901301007387 */ /* 0x000fe80000100800 */
[----:B0-----:R-:W3:Y:S04]  /*6f4e0*/  LDL.LU R16, [R1+0x300] ;  /* 0x0003000001107983 */ /* 0x001ee80000300800 */
[----:B-1----:R-:W3:Y:S01]  /*6f4f0*/  LDL.LU R17, [R1+0x304] ;  /* 0x0003040001117983 */ /* 0x002ee20000300800 */
        /* <DEDUP_REMOVED lines=9> */
[----:B------:R-:W-:Y:S04]  /*6f590*/  STL.64 [R1+0xc0], R12 ;  /* 0x0000c00c01007387 */ /* 0x000fe80000100a00 */
[----:B------:R0:W-:Y:S04]  /*6f5a0*/  STL.64 [R1+0xc8], R14 ;  /* 0x0000c80e01007387 */ /* 0x0001e80000100a00 */
[----:B0-----:R-:W3:Y:S04]  /*6f5b0*/  LDL.LU.64 R14, [R1+0x3770] ;  /* 0x00377000010e7983 */ /* 0x001ee80000300a00 */
[----:B------:R-:W3:Y:S02]  /*6f5c0*/  LDL.LU.64 R12, [R1+0x3768] ;  /* 0x00376800010c7983 */ /* 0x000ee40000300a00 */
[----:B---3--:R-:W-:Y:S02]  /*6f5d0*/  HMMA.16816.F32.BF16 R4, R4, R16, R12 ;  /* 0x000000100404723c */ /* 0x008fe4000004180c */
[----:B------:R-:W3:Y:S04]  /*6f5e0*/  LDL.LU.64 R14, [R1+0x3760] ;  /* 0x00376000010e7983 */ /* 0x000ee80000300a00 */
[----:B------:R-:W3:-:S13]  /*6f5f0*/  LDL.LU.64 R12, [R1+0x3758] ;  /* 0x00375800010c7983 */ /* 0x000eda0000300a00 */
[----:B------:R-:W-:Y:S02]  /*6f600*/  IMAD.MOV.U32 R18, RZ, RZ, R7 ;  /* 0x000000ffff127224 */ /* 0x000fe400078e0007 */
[----:B------:R-:W-:Y:S01]  /*6f610*/  IMAD.MOV.U32 R17, RZ, RZ, R6 ;  /* 0x000000ffff117224 */ /* 0x000fe200078e0006 */
[----:B------:R-:W-:Y:S01]  /*6f620*/  STL [R1+0x90], R4 ;  /* 0x0000900401007387 */ /* 0x000fe20000100800 */
[----:B------:R-:W-:-:S03]  /*6f630*/  IMAD.MOV.U32 R16, RZ, RZ, R5 ;  /* 0x000000ffff107224 */ /* 0x000fc600078e0005 */
[----:B------:R-:W4:Y:S04]  /*6f640*/  LDL R7, [R1+0x334] ;  /* 0x0003340001077983 */ /* 0x000f280000100800 */
[----:B------:R0:W-:Y:S04]  /*6f650*/  STL [R1+0x36a8], R18 ;  /* 0x0036a81201007387 */ /* 0x0001e80000100800 */
[----:B------:R-:W-:Y:S04]  /*6f660*/  STL [R1+0x36a4], R17 ;  /* 0x0036a41101007387 */ /* 0x000fe80000100800 */
[----:B------:R3:W-:Y:S04]  /*6f670*/  STL [R1+0x36a0], R16 ;  /* 0x0036a01001007387 */ /* 0x0007e80000100800 */
[----:B0-----:R-:W3:Y:S04]  /*6f680*/  LDL.LU R18, [R1+0x118] ;  /* 0x0001180001127983 */ /* 0x001ee80000300800 */
[----:B------:R-:W3:Y:S02]  /*6f690*/  LDL.LU R19, [R1+0x11c] ;  /* 0x00011c0001137983 */ /* 0x000ee40000300800 */
[----:B---3--:R-:W-:Y:S02]  /*6f6a0*/  HMMA.16816.F32.BF16 R16, R12, R18, R24 ;  /* 0x000000120c10723c */ /* 0x008fe40000041818 */
[----:B------:R-:W2:-:S15]  /*6f6b0*/  LDL.LU.64 R26, [R1+0x3750] ;  /* 0x00375000011a7983 */ /* 0x000e9e0000300a00 */
[----:B------:R-:W-:Y:S02]  /*6f6c0*/  NOP ;  /* 0x0000000000007918 */ /* 0x000fe40000000000 */
[----:B------:R-:W-:Y:S04]  /*6f6d0*/  STL [R1+0x84], R17 ;  /* 0x0000841101007387 */ /* 0x000fe80000100800 */
[----:B------:R0:W-:Y:S02]  /*6f6e0*/  STL.64 [R1+0x88], R18 ;  /* 0x0000881201007387 */ /* 0x0001e40000100a00 */
[----:B0-----:R-:W-:Y:S01]  /*6f6f0*/  IMAD.MOV.U32 R19, RZ, RZ, R16 ;  /* 0x000000ffff137224 */ /* 0x001fe200078e0010 */
[----:B--2---:R-:W-:Y:S01]  /*6f700*/  HMMA.16816.F32.BF16 R24, R12, R26, R8 ;  /* 0x0000001a0c18723c */ /* 0x004fe20000041808 */
[----:B------:R-:W2:Y:S04]  /*6f710*/  LDL.LU.64 R10, [R1+0x3748] ;  /* 0x00374800010a7983 */ /* 0x000ea80000300a00 */
[----:B------:R-:W2:-:S14]  /*6f720*/  LDL.LU.64 R8, [R1+0x3740] ;  /* 0x0037400001087983 */ /* 0x000e9c0000300a00 */
[----:B------:R-:W-:Y:S01]  /*6f730*/  IMAD.MOV.U32 R17, RZ, RZ, R26 ;  /* 0x000000ffff117224 */ /* 0x000fe200078e001a */
[----:B------:R0:W-:Y:S01]  /*6f740*/  STL [R1+0x70], R24 ;  /* 0x0000701801007387 */ /* 0x0001e20000100800 */
[----:B------:R-:W-:Y:S02]  /*6f750*/  IMAD.MOV.U32 R16, RZ, RZ, R27 ;  /* 0x000000ffff107224 */ /* 0x000fe400078e001b */
[----:B------:R-:W-:Y:S01]  /*6f760*/  IMAD.MOV.U32 R18, RZ, RZ, R25 ;  /* 0x000000ffff127224 */ /* 0x000fe200078e0019 */
[----:B------:R-:W3:Y:S04]  /*6f770*/  LDL.LU.64 R26, [R1+0x3738] ;  /* 0x00373800011a7983 */ /* 0x000ee80000300a00 */
[----:B0-----:R-:W3:Y:S04]  /*6f780*/  LDL.LU.64 R24, [R1+0x3730] ;  /* 0x0037300001187983 */ /* 0x001ee80000300a00 */
[----:B------:R0:W-:Y:S04]  /*6f790*/  STL.64 [R1+0x36b8], R18 ;  /* 0x0036b81201007387 */ /* 0x0001e80000100a00 */
[----:B------:R-:W-:Y:S04]  /*6f7a0*/  STL.64 [R1+0x36b0], R16 ;  /* 0x0036b01001007387 */ /* 0x000fe80000100a00 */
[----:B0-----:R-:W2:Y:S04]  /*6f7b0*/  LDL.LU R18, [R1+0x1a8] ;  /* 0x0001a80001127983 */ /* 0x001ea80000300800 */
[----:B------:R-:W2:Y:S01]  /*6f7c0*/  LDL.LU R19, [R1+0x1ac] ;  /* 0x0001ac0001137983 */ /* 0x000ea20000300800 */
[----:B---3--:R-:W-:Y:S03]  /*6f7d0*/  HMMA.16816.F32.BF16 R24, R12, R22, R24 ;  /* 0x000000160c18723c */ /* 0x008fe60000041818 */
[----:B------:R-:W3:Y:S04]  /*6f7e0*/  LDL.LU.64 R22, [R1+0x3728] ;  /* 0x0037280001167983 */ /* 0x000ee80000300a00 */
[----:B------:R-:W3:-:S12]  /*6f7f0*/  LDL.LU.64 R20, [R1+0x3720] ;  /* 0x0037200001147983 */ /* 0x000ed80000300a00 */
[----:B------:R-:W-:Y:S04]  /*6f800*/  STL.64 [R1+0x60], R24 ;  /* 0x0000601801007387 */ /* 0x000fe80000100a00 */
[----:B------:R0:W-:Y:S04]  /*6f810*/  STL.64 [R1+0x68], R26 ;  /* 0x0000681a01007387 */ /* 0x0001e80000100a00 */
[----:B0-----:R-:W3:Y:S04]  /*6f820*/  LDL.LU R26, [R1+0x148] ;  /* 0x00014800011a7983 */ /* 0x001ee80000300800 */
[----:B------:R-:W3:Y:S02]  /*6f830*/  LDL.LU R27, [R1+0x14c] ;  /* 0x00014c00011b7983 */ /* 0x000ee40000300800 */
[----:B---3--:R-:W-:Y:S02]  /*6f840*/  HMMA.16816.F32.BF16 R24, R12, R26, R20 ;  /* 0x0000001a0c18723c */ /* 0x008fe40000041814 */
[----:B------:R-:W2:Y:S04]  /*6f850*/  LDL.LU R22, [R1+0x158] ;  /* 0x0001580001167983 */ /* 0x000ea80000300800 */
[----:B------:R-:W2:-:S13]  /*6f860*/  LDL.LU R23, [R1+0x15c] ;  /* 0x00015c0001177983 */ /* 0x000e9a0000300800 */
[----:B------:R-:W-:Y:S04]  /*6f870*/  STL.64 [R1+0x3640], R26 ;  /* 0x0036401a01007387 */ /* 0x000fe80000100a00 */
[----:B------:R0:W-:Y:S02]  /*6f880*/  STL.64 [R1+0x3638], R24 ;  /* 0x0036381801007387 */ /* 0x0001e40000100a00 */
[----:B0-----:R-:W-:Y:S02]  /*6f890*/  IMAD.MOV.U32 R24, RZ, RZ, R0 ;  /* 0x000000ffff187224 */ /* 0x001fe400078e0000 */
[----:B------:R-:W3:Y:S04]  /*6f8a0*/  LDL.LU R0, [R1+0x3718] ;  /* 0x0037180001007983 */ /* 0x000ee80000300800 */
[----:B------:R-:W3:Y:S04]  /*6f8b0*/  LDL.LU R25, [R1+0xd4] ;  /* 0x0000d40001197983 */ /* 0x000ee80000300800 */
[----:B------:R-:W3:Y:S01]  /*6f8c0*/  LDL.LU R26, [R1+0xd8] ;  /* 0x0000d800011a7983 */ /* 0x000ee20000300800 */
[----:B------:R-:W-:Y:S01]  /*6f8d0*/  IMAD.MOV.U32 R27, RZ, RZ, R2 ;  /* 0x000000ffff1b7224 */ /* 0x000fe200078e0002 */
[----:B--2---:R-:W-:Y:S02]  /*6f8e0*/  HMMA.16816.F32.BF16 R20, R12, R22, R8 ;  /* 0x000000160c14723c */ /* 0x004fe40000041808 */
[----:B----4-:R-:W0:Y:S04]  /*6f8f0*/  LDSM.16.MT88.4 R8, [R7+0x41800] ;  /* 0x041800000708783b */ /* 0x010e280000004200 */
[----:B------:R-:W-:Y:S04]  /*6f900*/  LDSM.16.MT88.4 R4, [R7+0x41a00] ;  /* 0x041a00000704783b */ /* 0x000fe80000004200 */
[----:B0-----:R-:W-:Y:S09]  /*6f910*/  STL.64 [R1+0x3658], R10 ;  /* 0x0036580a01007387 */ /* 0x001ff20000100a00 */
[----:B------:R-:W-:Y:S04]  /*6f920*/  STL.64 [R1+0x50], R20 ;  /* 0x0000501401007387 */ /* 0x000fe80000100a00 */
[----:B------:R-:W-:Y:S04]  /*6f930*/  STL.64 [R1+0x58], R22 ;  /* 0x0000581601007387 */ /* 0x000fe80000100a00 */
[----:B------:R-:W-:Y:S04]  /*6f940*/  STL.64 [R1+0x3650], R8 ;  /* 0x0036500801007387 */ /* 0x000fe80000100a00 */
[----:B---3--:R-:W0:Y:S04]  /*6f950*/  LDSM.16.M88.4 R8, [R0+UR6+0x180] ;  /* 0x000180060008783b */ /* 0x008e280008000200 */
[----:B------:R-:W1:Y:S04]  /*6f960*/  LDSM.16.M88.4 R20, [R0+UR6+0x4180] ;  /* 0x004180060014783b */ /* 0x000e680008000200 */
[----:B0-----:R0:W-:Y:S04]  /*6f970*/  STL.64 [R1+0x120], R8 ;  /* 0x0001200801007387 */ /* 0x0011e80000100a00 */
[----:B------:R-:W-:Y:S04]  /*6f980*/  STL.64 [R1+0x128], R10 ;  /* 0x0001280a01007387 */ /* 0x000fe80000100a00 */
[----:B-1----:R-:W-:Y:S01]  /*6f990*/  STL.64 [R1+0x138], R22 ;  /* 0x0001381601007387 */ /* 0x002fe20000100a00 */
[----:B0-----:R-:W-:-:S02]  /*6f9a0*/  IMAD.MOV.U32 R9, RZ, RZ, R20 ;  /* 0x000000ffff097224 */ /* 0x001fc400078e0014 */
[----:B------:R-:W-:Y:S02]  /*6f9b0*/  IMAD.MOV.U32 R8, RZ, RZ, R21 ;  /* 0x000000ffff087224 */ /* 0x000fe400078e0015 */
[----:B------:R-:W-:Y:S04]  /*6f9c0*/  LDSM.16.M88.4 R20, [R0+UR6+0x8180] ;  /* 0x008180060014783b */ /* 0x000fe80008000200 */
[----:B------:R-:W-:Y:S04]  /*6f9d0*/  STL.64 [R1+0x36c0], R8 ;  /* 0x0036c00801007387 */ /* 0x000fe80000100a00 */
[----:B------:R-:W0:Y:S04]  /*6f9e0*/  LDSM.16.M88.4 R8, [R0+UR6+0xc180] ;  /* 0x00c180060008783b */ /* 0x000e280008000200 */
[----:B0-----:R-:W-:Y:S04]  /*6f9f0*/  STL.64 [R1+0x150], R8 ;  /* 0x0001500801007387 */ /* 0x001fe80000100a00 */
[----:B------:R-:W-:Y:S04]  /*6fa00*/  STL.64 [R1+0x158], R10 ;  /* 0x0001580a01007387 */ /* 0x000fe80000100a00 */
[----:B------:R-:W0:Y:S04]  /*6fa10*/  LDSM.16.M88.4 R8, [R0+UR6+0x10180] ;  /* 0x010180060008783b */ /* 0x000e280008000200 */
[----:B0-----:R-:W-:Y:S04]  /*6fa20*/  STL.64 [R1+0x160], R8 ;  /* 0x0001600801007387 */ /* 0x001fe80000100a00 */
[----:B------:R-:W-:Y:S04]  /*6fa30*/  STL.64 [R1+0x168], R10 ;  /* 0x0001680a01007387 */ /* 0x000fe80000100a00 */
[----:B------:R-:W0:Y:S04]  /*6fa40*/  LDSM.16.M88.4 R8, [R0+UR6+0x14180] ;  /* 0x014180060008783b */ /* 0x000e280008000200 */
[----:B0-----:R-:W-:Y:S01]  /*6fa50*/  STL.64 [R1+0x170], R8 ;  /* 0x0001700801007387 */ /* 0x001fe20000100a00 */
[----:B------:R-:W-:-:S03]  /*6fa60*/  IMAD.MOV.U32 R2, RZ, RZ, R11 ;  /* 0x000000ffff027224 */ /* 0x000fc600078e000b */
[----:B------:R-:W-:Y:S04]  /*6fa70*/  STL [R1+0x178], R10 ;  /* 0x0001780a01007387 */ /* 0x000fe80000100800 */
[----:B------:R-:W0:Y:S04]  /*6fa80*/  LDSM.16.M88.4 R8, [R0+UR6+0x18180] ;  /* 0x018180060008783b */ /* 0x000e280008000200 */
[----:B------:R-:W-:Y:S04]  /*6fa90*/  STL.64 [R1+0x148], R22 ;  /* 0x0001481601007387 */ /* 0x000fe80000100a00 */
[----:B------:R1:W-:Y:S02]  /*6faa0*/  STL.64 [R1+0x3648], R20 ;  /* 0x0036481401007387 */ /* 0x0003e40000100a00 */
[C---:B-1----:R-:W-:Y:S02]  /*6fab0*/  HMMA.16816.F32.BF16 R20, R12.reuse, R18, R24 ;  /* 0x000000120c14723c */ /* 0x042fe40000041818 */
[----:B------:R-:W1:Y:S04]  /*6fac0*/  LDSM.16.M88.4 R16, [R0+UR6+0x1c180] ;  /* 0x01c180060010783b */ /* 0x000e680008000200 */
[----:B------:R-:W-:Y:S04]  /*6fad0*/  STL [R1+0x34a8], R2 ;  /* 0x0034a80201007387 */ /* 0x000fe80000100800 */
[----:B0-----:R-:W-:Y:S04]  /*6fae0*/  STL.64 [R1+0x180], R8 ;  /* 0x0001800801007387 */ /* 0x001fe80000100a00 */
[----:B------:R-:W-:Y:S04]  /*6faf0*/  STL.64 [R1+0x188], R10 ;  /* 0x0001880a01007387 */ /* 0x000fe80000100a00 */
[----:B------:R-:W0:Y:S04]  /*6fb00*/  LDSM.16.M88.4 R8, [R0+UR6+0x20180] ;  /* 0x020180060008783b */ /* 0x000e280008000200 */
[----:B------:R-:W-:Y:S04]  /*6fb10*/  STL.64 [R1+0xb0], R20 ;  /* 0x0000b01401007387 */ /* 0x000fe80000100a00 */
[----:B------:R-:W-:Y:S04]  /*6fb20*/  STL.64 [R1+0xb8], R22 ;  /* 0x0000b81601007387 */ /* 0x000fe80000100a00 */
[----:B------:R-:W2:Y:S04]  /*6fb30*/  LDSM.16.M88.4 R20, [R0+UR6+0x24180] ;  /* 0x024180060014783b */ /* 0x000ea80008000200 */
        /* <DEDUP_REMOVED lines=9> */
[----:B-1----:R-:W-:Y:S04]  /*6fbd0*/  STL.64 [R1+0x270], R16 ;  /* 0x0002701001007387 */ /* 0x002fe80000100a00 */
[----:B------:R-:W-:Y:S04]  /*6fbe0*/  STL.64 [R1+0x278], R18 ;  /* 0x0002781201007387 */ /* 0x000fe80000100a00 */
[----:B------:R-:W1:Y:S04]  /*6fbf0*/  LDSM.16.M88.4 R16, [R0+UR6+0x34180] ;  /* 0x034180060010783b */ /* 0x000e680008000200 */
[----:B0-----:R-:W-:Y:S04]  /*6fc00*/  STL.64 [R1+0x280], R8 ;  /* 0x0002800801007387 */ /* 0x001fe80000100a00 */
[----:B------:R0:W-:Y:S04]  /*6fc10*/  STL.64 [R1+0x288], R10 ;  /* 0x0002880a01007387 */ /* 0x0001e80000100a00 */
[----:B0-----:R-:W3:Y:S04]  /*6fc20*/  LDL.LU R10, [R1+0x218] ;  /* 0x00021800010a7983 */ /* 0x001ee80000300800 */
[----:B--2---:R-:W-:Y:S04]  /*6fc30*/  STL.64 [R1+0x290], R20 ;  /* 0x0002901401007387 */ /* 0x004fe80000100a00 */
[----:B------:R-:W-:Y:S04]  /*6fc40*/  STL.64 [R1+0x298], R22 ;  /* 0x0002981601007387 */ /* 0x000fe80000100a00 */
[----:B-1----:R-:W-:Y:S04]  /*6fc50*/  STL.64 [R1+0x2a0], R16 ;  /* 0x0002a01001007387 */ /* 0x002fe80000100a00 */
[----:B------:R-:W-:Y:S04]  /*6fc60*/  STL.64 [R1+0x2a8], R18 ;  /* 0x0002a81201007387 */ /* 0x000fe80000100a00 */
[----:B------:R-:W3:Y:S04]  /*6fc70*/  LDL.LU R11, [R1+0x21c] ;  /* 0x00021c00010b7983 */ /* 0x000ee80000300800 */
[----:B------:R-:W0:Y:S04]  /*6fc80*/  LDSM.16.M88.4 R20, [R0+UR6+0x38180] ;  /* 0x038180060014783b */ /* 0x000e280008000200 */
[----:B------:R-:W1:Y:S04]  /*6fc90*/  LDSM.16.M88.4 R16, [R0+UR6+0x3c180] ;  /* 0x03c180060010783b */ /* 0x000e680008000200 */
[----:B---3--:R2:W-:Y:S04]  /*6fca0*/  STL.64 [R1+0x36d0], R10 ;  /* 0x0036d00a01007387 */ /* 0x0085e80000100a00 */
[----:B--2---:R-:W2:Y:S04]  /*6fcb0*/  LDL.LU R10, [R1+0x208] ;  /* 0x00020800010a7983 */ /* 0x004ea80000300800 */
[----:B0-----:R-:W-:Y:S04]  /*6fcc0*/  STL.64 [R1+0x2c0], R20 ;  /* 0x0002c01401007387 */ /* 0x001fe80000100a00 */
[----:B------:R-:W-:Y:S04]  /*6fcd0*/  STL.64 [R1+0x2c8], R22 ;  /* 0x0002c81601007387 */ /* 0x000fe80000100a00 */
[----:B-1----:R-:W-:Y:S04]  /*6fce0*/  STL.64 [R1+0x2b0], R16 ;  /* 0x0002b01001007387 */ /* 0x002fe80000100a00 */
[----:B------:R-:W-:Y:S04]  /*6fcf0*/  STL.64 [R1+0x2b8], R18 ;  /* 0x0002b81201007387 */ /* 0x000fe80000100a00 */
[----:B------:R-:W2:Y:S04]  /*6fd00*/  LDL.LU R11, [R1+0x20c] ;  /* 0x00020c00010b7983 */ /* 0x000ea80000300800 */
[----:B--2---:R0:W-:Y:S04]  /*6fd10*/  STL.64 [R1+0x36e8], R10 ;  /* 0x0036e80a01007387 */ /* 0x0041e80000100a00 */
[----:B0-----:R-:W2:Y:S04]  /*6fd20*/  LDL.LU R10, [R1+0x1e8] ;  /* 0x0001e800010a7983 */ /* 0x001ea80000300800 */
[----:B------:R-:W2:Y:S04]  /*6fd30*/  LDL.LU R11, [R1+0x1ec] ;  /* 0x0001ec00010b7983 */ /* 0x000ea80000300800 */
[----:B--2---:R0:W-:Y:S04]  /*6fd40*/  STL.64 [R1+0x3700], R10 ;  /* 0x0037000a01007387 */ /* 0x0041e80000100a00 */
        /* <DEDUP_REMOVED lines=8> */
[----:B------:R-:W4:Y:S04]  /*6fdd0*/  LDL.LU R19, [R1+0x3c] ;  /* 0x00003c0001137983 */ /* 0x000f280000300800 */
[----:B----4-:R-:W-:Y:S04]  /*6fde0*/  STL.64 [R1+0x36e0], R18 ;  /* 0x0036e01201007387 */ /* 0x010fe80000100a00 */
[----:B---3--:R0:W-:Y:S04]  /*6fdf0*/  STL.64 [R1+0x36d8], R16 ;  /* 0x0036d81001007387 */ /* 0x0081e80000100a00 */
[----:B0-----:R-:W3:Y:S04]  /*6fe00*/  LDL.LU R16, [R1+0xf0] ;  /* 0x0000f00001107983 */ /* 0x001ee80000300800 */
[----:B------:R-:W3:Y:S04]  /*6fe10*/  LDL.LU R17, [R1+0xf4] ;  /* 0x0000f40001117983 */ /* 0x000ee80000300800 */
[----:B------:R-:W4:Y:S04]  /*6fe20*/  LDL.LU R18, [R1+0xf8] ;  /* 0x0000f80001127983 */ /* 0x000f280000300800 */
        /* <DEDUP_REMOVED lines=9> */
[----:B0-----:R-:W2:Y:S04]  /*6fec0*/  LDL.LU R16, [R1+0x100] ;  /* 0x0001000001107983 */ /* 0x001ea80000300800 */
[----:B------:R-:W2:Y:S04]  /*6fed0*/  LDL.LU R17, [R1+0x104] ;  /* 0x0001040001117983 */ /* 0x000ea80000300800 */
[----:B------:R-:W2:Y:S04]  /*6fee0*/  LDL.LU R18, [R1+0x108] ;  /* 0x0001080001127983 */ /* 0x000ea80000300800 */
[----:B------:R-:W2:Y:S04]  /*6fef0*/  LDL.LU R19, [R1+0x10c] ;  /* 0x00010c0001137983 */ /* 0x000ea80000300800 */
[----:B------:R-:W3:Y:S04]  /*6ff00*/  LDL.LU R26, [R1+0x268] ;  /* 0x00026800011a7983 */ /* 0x000ee80000300800 */
[----:B------:R-:W3:Y:S04]  /*6ff10*/  LDL.LU R27, [R1+0x26c] ;  /* 0x00026c00011b7983 */ /* 0x000ee80000300800 */
[----:B------:R-:W3:Y:S04]  /*6ff20*/  LDL.LU R20, [R1] ;  /* 0x0000000001147983 */ /* 0x000ee80000300800 */
[----:B------:R-:W3:Y:S04]  /*6ff30*/  LDL.LU R21, [R1+0x4] ;  /* 0x0000040001157983 */ /* 0x000ee80000300800 */
[----:B------:R-:W3:Y:S04]  /*6ff40*/  LDL.LU R22, [R1+0x8] ;  /* 0x0000080001167983 */ /* 0x000ee80000300800 */
[----:B------:R-:W3:Y:S04]  /*6ff50*/  LDL.LU R23, [R1+0xc] ;  /* 0x00000c0001177983 */ /* 0x000ee80000300800 */
[----:B------:R-:W-:Y:S04]  /*6ff60*/  STL.64 [R1+0x34d0], R6 ;  /* 0x0034d00601007387 */ /* 0x000fe80000100a00 */
[----:B------:R0:W-:Y:S04]  /*6ff70*/  STL.64 [R1+0x34c8], R4 ;  /* 0x0034c80401007387 */ /* 0x0001e80000100a00 */
[----:B0-----:R-:W4:Y:S01]  /*6ff80*/  LDL.LU R4, [R1+0x10] ;  /* 0x0000100001047983 */ /* 0x001f220000300800 */
[----:B--2---:R-:W-:Y:S03]  /*6ff90*/  HMMA.16816.F32.BF16 R8, R12, R10, R16 ;  /* 0x0000000a0c08723c */ /* 0x004fe60000041810 */
[----:B------:R-:W2:Y:S04]  /*6ffa0*/  LDL.LU.64 R18, [R1+0x3710] ;  /* 0x0037100001127983 */ /* 0x000ea80000300a00 */
[----:B------:R-:W2:-:S12]  /*6ffb0*/  LDL.LU.64 R16, [R1+0x3708] ;  /* 0x0037080001107983 */ /* 0x000e980000300a00 */
[----:B------:R-:W-:Y:S04]  /*6ffc0*/  STL.64 [R1+0xa0], R8 ;  /* 0x0000a00801007387 */ /* 0x000fe80000100a00 */
[----:B------:R0:W-:Y:S04]  /*6ffd0*/  STL.64 [R1+0xa8], R10 ;  /* 0x0000a80a01007387 */ /* 0x0001e80000100a00 */
[----:B0-----:R-:W2:Y:S02]  /*6ffe0*/  LDL.LU.64 R10, [R1+0x3700] ;  /* 0x00370000010a7983 */ /* 0x001ea40000300a00 */
[----:B--2---:R-:W-:Y:S02]  /*6fff0*/  HMMA.16816.F32.BF16 R8, R12, R10, R16 ;  /* 0x0000000a0c08723c */ /* 0x004fe40000041810 */
[----:B------:R-:W2:Y:S04]  /*70000*/  LDL.LU.64 R18, [R1+0x36f8] ;  /* 0x0036f80001127983 */ /* 0x000ea80000300a00 */
[----:B------:R-:W2:-:S13]  /*70010*/  LDL.LU.64 R16, [R1+0x36f0] ;  /* 0x0036f00001107983 */ /* 0x000e9a0000300a00 */
[----:B------:R-:W-:Y:S02]  /*70020*/  IMAD.MOV.U32 R2, RZ, RZ, R10 ;  /* 0x000000ffff027224 */ /* 0x000fe400078e000a */
[----:B------:R-:W-:Y:S02]  /*70030*/  IMAD.MOV.U32 R0, RZ, RZ, R11 ;  /* 0x000000ffff007224 */ /* 0x000fe400078e000b */
[----:B------:R-:W2:Y:S01]  /*70040*/  LDL.LU.64 R10, [R1+0x36e8] ;  /* 0x0036e800010a7983 */ /* 0x000ea20000300a00 */
[----:B------:R-:W-:Y:S02]  /*70050*/  IMAD.MOV.U32 R6, RZ, RZ, R28 ;  /* 0x000000ffff067224 */ /* 0x000fe400078e001c */
[----:B------:R-:W-:Y:S02]  /*70060*/  IMAD.MOV.U32 R7, RZ, RZ, R3 ;  /* 0x000000ffff077224 */ /* 0x000fe400078e0003 */
[----:B------:R-:W-:Y:S02]  /*70070*/  IMAD.MOV.U32 R28, RZ, RZ, R8 ;  /* 0x000000ffff1c7224 */ /* 0x000fe400078e0008 */
[----:B------:R-:W-:Y:S01]  /*70080*/  IMAD.MOV.U32 R3, RZ, RZ, R9 ;  /* 0x000000ffff037224 */ /* 0x000fe200078e0009 */
[----:B------:R-:W-:Y:S04]  /*70090*/  STL [R1+0x35e4], R0 ;  /* 0x0035e40001007387 */ /* 0x000fe80000100800 */
[----:B------:R-:W-:Y:S04]  /*700a0*/  STL [R1+0x35e0], R2 ;  /* 0x0035e00201007387 */ /* 0x000fe80000100800 */
[----:B------:R-:W-:Y:S01]  /*700b0*/  STL [R1+0x35dc], R3 ;  /* 0x0035dc0301007387 */ /* 0x000fe20000100800 */
[----:B------:R-:W-:-:S03]  /*700c0*/  IMAD.MOV.U32 R5, RZ, RZ, R29 ;  /* 0x000000ffff057224 */ /* 0x000fc600078e001d */
[----:B------:R-:W-:Y:S01]  /*700d0*/  STL [R1+0x35d8], R28 ;  /* 0x0035d81c01007387 */ /* 0x000fe20000100800 */
[----:B--2---:R-:W-:Y:S03]  /*700e0*/  HMMA.16816.F32.BF16 R8, R12, R10, R16 ;  /* 0x0000000a0c08723c */ /* 0x004fe60000041810 */
[----:B------:R-:W2:Y:S04]  /*700f0*/  LDL.LU.64 R18, [R1+0x36e0] ;  /* 0x0036e00001127983 */ /* 0x000ea80000300a00 */
[----:B------:R-:W2:-:S12]  /*70100*/  LDL.LU.64 R16, [R1+0x36d8] ;  /* 0x0036d80001107983 */ /* 0x000e980000300a00 */
[----:B------:R-:W-:Y:S01]  /*70110*/  STL.64 [R1+0x100], R8 ;  /* 0x0001000801007387 */ /* 0x000fe20000100a00 */
[----:B------:R-:W-:-:S03]  /*70120*/  IMAD.MOV.U32 R29, RZ, RZ, R11 ;  /* 0x000000ffff1d7224 */ /* 0x000fc600078e000b */
[----:B------:R0:W-:Y:S04]  /*70130*/  STL [R1+0x108], R10 ;  /* 0x0001080a01007387 */ /* 0x0001e80000100800 */
[----:B0-----:R-:W2:Y:S04]  /*70140*/  LDL.LU.64 R10, [R1+0x36d0] ;  /* 0x0036d000010a7983 */ /* 0x001ea80000300a00 */
[----:B------:R0:W-:Y:S01]  /*70150*/  STL [R1+0x35e8], R29 ;  /* 0x0035e81d01007387 */ /* 0x0001e20000100800 */
[----:B--2---:R-:W-:Y:S03]  /*70160*/  HMMA.16816.F32.BF16 R8, R12, R10, R16 ;  /* 0x0000000a0c08723c */ /* 0x004fe60000041810 */
[----:B------:R-:W4:-:S15]  /*70170*/  LDL.LU.64 R18, [R1+0x36c8] ;  /* 0x0036c80001127983 */ /* 0x000f1e0000300a00 */
[----:B------:R-:W-:Y:S01]  /*70180*/  NOP ;  /* 0x0000000000007918 */ /* 0x000fe20000000000 */
[----:B------:R-:W-:Y:S02]  /*70190*/  IMAD.MOV.U32 R28, RZ, RZ, R11 ;  /* 0x000000ffff1c7224 */ /* 0x000fe400078e000b */
[----:B------:R-:W-:Y:S02]  /*701a0*/  IMAD.MOV.U32 R3, RZ, RZ, R10 ;  /* 0x000000ffff037224 */ /* 0x000fe400078e000a */
[----:B------:R-:W-:Y:S02]  /*701b0*/  IMAD.MOV.U32 R2, RZ, RZ, R9 ;  /* 0x000000ffff027224 */ /* 0x000fe400078e0009 */
[----:B------:R-:W-:Y:S02]  /*701c0*/  IMAD.MOV.U32 R0, RZ, RZ, R8 ;  /* 0x000000ffff007224 */ /* 0x000fe400078e0008 */
[----:B------:R-:W2:Y:S04]  /*701d0*/  LDL.LU.64 R8, [R1+0x36c0] ;  /* 0x0036c00001087983 */ /* 0x000ea80000300a00 */
[----:B------:R-:W-:Y:S04]  /*701e0*/  STL [R1+0x35f8], R28 ;  /* 0x0035f81c01007387 */ /* 0x000fe80000100800 */
[----:B------:R-:W-:Y:S04]  /*701f0*/  STL [R1+0x35f4], R3 ;  /* 0x0035f40301007387 */ /* 0x000fe80000100800 */
[----:B------:R-:W-:Y:S04]  /*70200*/  STL [R1+0x35f0], R2 ;  /* 0x0035f00201007387 */ /* 0x000fe80000100800 */
[----:B------:R-:W-:Y:S01]  /*70210*/  STL [R1+0x35ec], R0 ;  /* 0x0035ec0001007387 */ /* 0x000fe20000100800 */
[----:B----4-:R-:W-:-:S15]  /*70220*/  HMMA.16816.F32.BF16 R16, R12, R18, R4 ;  /* 0x000000120c10723c */ /* 0x010fde0000041804 */
[----:B------:R-:W-:-:S04]  /*70230*/  NOP ;  /* 0x0000000000007918 */ /* 0x000fc80000000000 */
[----:B------:R-:W-:Y:S01]  /*70240*/  IMAD.MOV.U32 R6, RZ, RZ, R19 ;  /* 0x000000ffff067224 */ /* 0x000fe200078e0013 */
[----:B------:R1:W-:Y:S01]  /*70250*/  STL [R1+0xd0], R16 ;  /* 0x0000d01001007387 */ /* 0x0003e20000100800 */
[----:B------:R-:W-:Y:S02]  /*70260*/  IMAD.MOV.U32 R7, RZ, RZ, R18 ;  /* 0x000000ffff077224 */ /* 0x000fe400078e0012 */
[----:B0-----:R-:W-:Y:S01]  /*70270*/  IMAD.MOV.U32 R29, RZ, RZ, R17 ;  /* 0x000000ffff1d7224 */ /* 0x001fe200078e0011 */
[----:B------:R-:W4:Y:S04]  /*70280*/  LDL.LU.64 R18, [R1+0x36b8] ;  /* 0x0036b80001127983 */ /* 0x000f280000300a00 */
[----:B-1----:R-:W2:Y:S04]  /*70290*/  LDL.LU.64 R16, [R1+0x36b0] ;  /* 0x0036b00001107983 */ /* 0x002ea80000300a00 */
[----:B------:R0:W-:Y:S04]  /*702a0*/  STL [R1+0x3604], R6 ;  /* 0x0036040601007387 */ /* 0x0001e80000100800 */
[----:B------:R1:W-:Y:S04]  /*702b0*/  STL [R1+0x3600], R7 ;  /* 0x0036000701007387 */ /* 0x0003e80000100800 */
[----:B------:R-:W-:Y:S04]  /*702c0*/  STL [R1+0x35fc], R29 ;  /* 0x0035fc1d01007387 */ /* 0x000fe80000100800 */
[----:B0-----:R-:W2:Y:S04]  /*702d0*/  LDL.LU R6, [R1+0x2d8] ;  /* 0x0002d80001067983 */ /* 0x001ea80000300800 */
[----:B-1----:R-:W2:Y:S04]  /*702e0*/  LDL.LU R7, [R1+0x2dc] ;  /* 0x0002dc0001077983 */ /* 0x002ea80000300800 */
[----:B------:R-:W2:Y:S01]  /*702f0*/  LDL.LU R24, [R1+0x70] ;  /* 0x0000700001187983 */ /* 0x000ea20000300800 */
[----:B---3--:R-:W-:Y:S01]  /*70300*/  HMMA.16816.F32.BF16 R20, R12, R26, R20 ;  /* 0x0000001a0c14723c */ /* 0x008fe20000041814 */
[----:B----4-:R-:W-:-:S02]  /*70310*/  IMAD.MOV.U32 R25, RZ, RZ, R18 ;  /* 0x000000ffff197224 */ /* 0x010fc400078e0012 */
[----:B------:R-:W3:Y:S01]  /*70320*/  LDL.LU R18, [R1+0x36a8] ;  /* 0x0036a80001127983 */ /* 0x000ee20000300800 */
[----:B--2---:R-:W-:Y:S02]  /*70330*/  IMAD.MOV.U32 R26, RZ, RZ, R17 ;  /* 0x000000ffff1a7224 */ /* 0x004fe400078e0011 */
[----:B------:R-:W-:Y:S01]  /*70340*/  IMAD.MOV.U32 R27, RZ, RZ, R16 ;  /* 0x000000ffff1b7224 */ /* 0x000fe200078e0010 */
[----:B------:R-:W2:Y:S04]  /*70350*/  LDL.LU R17, [R1+0x36a4] ;  /* 0x0036a40001117983 */ /* 0x000ea80000300800 */
[----:B------:R-:W4:Y:S04]  /*70360*/  LDL.LU R16, [R1+0x36a0] ;  /* 0x0036a00001107983 */ /* 0x000f280000300800 */
[----:B------:R-:W-:Y:S04]  /*70370*/  STL.64 [R1+0x3668], R26 ;  /* 0x0036681a01007387 */ /* 0x000fe80000100a00 */
[----:B------:R-:W-:Y:S04]  /*70380*/  STL.64 [R1+0x3660], R24 ;  /* 0x0036601801007387 */ /* 0x000fe80000100a00 */
[----:B------:R-:W2:Y:S04]  /*70390*/  LDL.LU R10, [R1+0x308] ;  /* 0x00030800010a7983 */ /* 0x000ea80000300800 */
[----:B------:R-:W2:Y:S04]  /*703a0*/  LDL.LU R11, [R1+0x30c] ;  /* 0x00030c00010b7983 */ /* 0x000ea80000300800 */
[----:B--2---:R0:W-:Y:S04]  /*703b0*/  STL.64 [R1+0x3670], R10 ;  /* 0x0036700a01007387 */ /* 0x0041e80000100a00 */
[----:B0-----:R-:W2:Y:S04]  /*703c0*/  LDL.LU R10, [R1+0x2f8] ;  /* 0x0002f800010a7983 */ /* 0x001ea80000300800 */
[----:B------:R-:W2:Y:S01]  /*703d0*/  LDL.LU R11, [R1+0x2fc] ;  /* 0x0002fc00010b7983 */ /* 0x000ea20000300800 */
[----:B------:R-:W-:-:S02]  /*703e0*/  IMAD.MOV.U32 R26, RZ, RZ, R17 ;  /* 0x000000ffff1a7224 */ /* 0x000fc400078e0011 */
[----:B---3--:R-:W-:Y:S01]  /*703f0*/  IMAD.MOV.U32 R27, RZ, RZ, R18 ;  /* 0x000000ffff1b7224 */ /* 0x008fe200078e0012 */
[----:B--2---:R0:W-:Y:S04]  /*70400*/  STL.64 [R1+0x3678], R10 ;  /* 0x0036780a01007387 */ /* 0x0041e80000100a00 */
[----:B0-----:R-:W2:Y:S04]  /*70410*/  LDL.LU R10, [R1+0x2e8] ;  /* 0x0002e800010a7983 */ /* 0x001ea80000300800 */
[----:B------:R-:W2:Y:S04]  /*70420*/  LDL.LU R11, [R1+0x2ec] ;  /* 0x0002ec00010b7983 */ /* 0x000ea80000300800 */
[----:B------:R-:W3:Y:S01]  /*70430*/  LDL.LU R24, [R1+0x90] ;  /* 0x0000900001187983 */ /* 0x000ee20000300800 */
[----:B----4-:R-:W-:-:S03]  /*70440*/  IMAD.MOV.U32 R25, RZ, RZ, R16 ;  /* 0x000000ffff197224 */ /* 0x010fc600078e0010 */
[----:B------:R-:W4:Y:S04]  /*70450*/  LDL.LU R16, [R1+0x369c] ;  /* 0x00369c0001107983 */ /* 0x000f280000300800 */
[----:B------:R-:W4:Y:S04]  /*70460*/  LDL.LU R17, [R1+0x3698] ;  /* 0x0036980001117983 */ /* 0x000f280000300800 */
[----:B------:R-:W4:Y:S04]  /*70470*/  LDL.LU R18, [R1+0x3694] ;  /* 0x0036940001127983 */ /* 0x000f280000300800 */
[----:B------:R-:W-:Y:S01]  /*70480*/  STL.64 [R1+0x3688], R26 ;  /* 0x0036881a01007387 */ /* 0x000fe20000100a00 */
[----:B------:R-:W-:-:S02]  /*70490*/  IMAD.MOV.U32 R28, RZ, RZ, R20 ;  /* 0x000000ffff1c7224 */ /* 0x000fc400078e0014 */
[----:B------:R-:W-:Y:S01]  /*704a0*/  IMAD.MOV.U32 R20, RZ, RZ, R19 ;  /* 0x000000ffff147224 */ /* 0x000fe200078e0013 */
[----:B---3--:R0:W-:Y:S04]  /*704b0*/  STL.64 [R1+0x3680], R24 ;  /* 0x0036801801007387 */ /* 0x0081e80000100a00 */
[----:B0-----:R-:W2:Y:S04]  /*704c0*/  LDL.LU R24, [R1+0x20] ;  /* 0x0000200001187983 */ /* 0x001ea80000300800 */
[----:B------:R-:W2:Y:S04]  /*704d0*/  LDL.LU R25, [R1+0x24] ;  /* 0x0000240001197983 */ /* 0x000ea80000300800 */
[----:B------:R-:W2:Y:S04]  /*704e0*/  LDL.LU R26, [R1+0x28] ;  /* 0x00002800011a7983 */ /* 0x000ea80000300800 */
[----:B------:R-:W2:Y:S04]  /*704f0*/  LDL.LU R27, [R1+0x2c] ;  /* 0x00002c00011b7983 */ /* 0x000ea80000300800 */
[----:B------:R-:W4:Y:S01]  /*70500*/  LDL.LU R19, [R1+0x3690] ;  /* 0x0036900001137983 */ /* 0x000f220000300800 */
[----:B------:R-:W-:-:S02]  /*70510*/  IMAD.MOV.U32 R0, RZ, RZ, R23 ;  /* 0x000000ffff007224 */ /* 0x000fc400078e0017 */
[----:B------:R-:W-:Y:S02]  /*70520*/  IMAD.MOV.U32 R3, RZ, RZ, R21 ;  /* 0x000000ffff037224 */ /* 0x000fe400078e0015 */
[----:B------:R-:W-:Y:S01]  /*70530*/  IMAD.MOV.U32 R2, RZ, RZ, R22 ;  /* 0x000000ffff027224 */ /* 0x000fe200078e0016 */
[----:B------:R-:W3:Y:S04]  /*70540*/  LDL.LU R21, [R1+0x84] ;  /* 0x0000840001157983 */ /* 0x000ee80000300800 */
[----:B------:R-:W3:Y:S04]  /*70550*/  LDL.LU R22, [R1+0x88] ;  /* 0x0000880001167983 */ /* 0x000ee80000300800 */
[----:B------:R-:W3:Y:S04]  /*70560*/  LDL.LU R23, [R1+0x8c] ;  /* 0x00008c0001177983 */ /* 0x000ee80000300800 */
        /* <DEDUP_REMOVED lines=9> */
[----:B------:R-:W-:Y:S02]  /*70600*/  IMAD.MOV.U32 R29, RZ, RZ, R19 ;  /* 0x000000ffff1d7224 */ /* 0x000fe400078e0013 */
[----:B0-----:R-:W-:Y:S02]  /*70610*/  IMAD.MOV.U32 R16, RZ, RZ, R9 ;  /* 0x000000ffff107224 */ /* 0x001fe400078e0009 */
[----:B--2---:R-:W-:Y:S01]  /*70620*/  HMMA.16816.F32.BF16 R8, R12, R10, R24 ;  /* 0x0000000a0c08723c */ /* 0x004fe20000041818 */
[----:B------:R-:W-:Y:S01]  /*70630*/  IMAD.MOV.U32 R7, RZ, RZ, R18 ;  /* 0x000000ffff077224 */ /* 0x000fe200078e0012 */
[----:B------:R-:W-:Y:S04]  /*70640*/  STL [R1+0x3620], R29 ;  /* 0x0036201d01007387 */ /* 0x000fe80000100800 */
[----:B------:R-:W-:Y:S04]  /*70650*/  STL [R1+0x361c], R7 ;  /* 0x00361c0701007387 */ /* 0x000fe80000100800 */
[----:B------:R0:W-:Y:S04]  /*70660*/  STL [R1+0x3618], R6 ;  /* 0x0036180601007387 */ /* 0x0001e80000100800 */
[----:B------:R-:W2:Y:S04]  /*70670*/  LDL.LU R4, [R1+0xc0] ;  /* 0x0000c00001047983 */ /* 0x000ea80000300800 */
[----:B------:R-:W2:Y:S01]  /*70680*/  LDL.LU R5, [R1+0xc4] ;  /* 0x0000c40001057983 */ /* 0x000ea20000300800 */
[----:B------:R-:W-:-:S03]  /*70690*/  IMAD.MOV.U32 R3, RZ, RZ, R10 ;  /* 0x000000ffff037224 */ /* 0x000fc600078e000a */
[----:B0-----:R-:W2:Y:S01]  /*706a0*/  LDL.LU R6, [R1+0xc8] ;  /* 0x0000c80001067983 */ /* 0x001ea20000300800 */
[----:B------:R-:W-:-:S03]  /*706b0*/  IMAD.MOV.U32 R28, RZ, RZ, R11 ;  /* 0x000000ffff1c7224 */ /* 0x000fc600078e000b */
[----:B------:R-:W2:Y:S04]  /*706c0*/  LDL.LU R7, [R1+0xcc] ;  /* 0x0000cc0001077983 */ /* 0x000ea80000300800 */
[----:B------:R-:W4:Y:S04]  /*706d0*/  LDL.LU.64 R26, [R1+0x3688] ;  /* 0x00368800011a7983 */ /* 0x000f280000300a00 */
[----:B------:R-:W4:Y:S04]  /*706e0*/  LDL.LU.64 R24, [R1+0x3680] ;  /* 0x0036800001187983 */ /* 0x000f280000300a00 */
[----:B------:R-:W2:Y:S01]  /*706f0*/  LDL.LU.64 R10, [R1+0x3678] ;  /* 0x00367800010a7983 */ /* 0x000ea20000300a00 */
[----:B------:R-:W-:-:S02]  /*70700*/  IMAD.MOV.U32 R0, RZ, RZ, R8 ;  /* 0x000000ffff007224 */ /* 0x000fc400078e0008 */
[----:B------:R-:W-:Y:S01]  /*70710*/  IMAD.MOV.U32 R2, RZ, RZ, R9 ;  /* 0x000000ffff027224 */ /* 0x000fe200078e0009 */
[----:B------:R-:W-:Y:S04]  /*70720*/  STL [R1+0x3630], R28 ;  /* 0x0036301c01007387 */ /* 0x000fe80000100800 */
[----:B------:R-:W-:Y:S04]  /*70730*/  STL [R1+0x362c], R3 ;  /* 0x00362c0301007387 */ /* 0x000fe80000100800 */
[----:B------:R-:W-:Y:S04]  /*70740*/  STL [R1+0x3628], R2 ;  /* 0x0036280201007387 */ /* 0x000fe80000100800 */
[----:B------:R-:W-:Y:S01]  /*70750*/  STL [R1+0x3624], R0 ;  /* 0x0036240001007387 */ /* 0x000fe20000100800 */
[----:B--2---:R-:W-:-:S15]  /*70760*/  HMMA.16816.F32.BF16 R8, R12, R10, R4 ;  /* 0x0000000a0c08723c */ /* 0x004fde0000041804 */
[----:B------:R-:W-:-:S04]  /*70770*/  NOP ;  /* 0x0000000000007918 */ /* 0x000fc80000000000 */
[----:B------:R-:W-:Y:S01]  /*70780*/  IMAD.MOV.U32 R7, RZ, RZ, R10 ;  /* 0x000000ffff077224 */ /* 0x000fe200078e000a */
[----:B------:R0:W-:Y:S01]  /*70790*/  STL [R1+0x10], R8 ;  /* 0x0000100801007387 */ /* 0x0001e20000100800 */
[----:B------:R-:W-:-:S03]  /*707a0*/  IMAD.MOV.U32 R6, RZ, RZ, R11 ;  /* 0x000000ffff067224 */ /* 0x000fc600078e000b */
[----:B------:R-:W4:Y:S01]  /*707b0*/  LDL.LU.64 R10, [R1+0x3670] ;  /* 0x00367000010a7983 */ /* 0x000f220000300a00 */
[----:B------:R-:W-:Y:S01]  /*707c0*/  IMAD.MOV.U32 R29, RZ, RZ, R9 ;  /* 0x000000ffff1d7224 */ /* 0x000fe200078e0009 */
[----:B----4-:R-:W-:Y:S02]  /*707d0*/  HMMA.16816.F32.BF16 R12, R12, R10, R24 ;  /* 0x0000000a0c0c723c */ /* 0x010fe40000041818 */
[----:B------:R-:W2:Y:S04]  /*707e0*/  LDL.LU.64 R26, [R1+0x3668] ;  /* 0x00366800011a7983 */ /* 0x000ea80000300a00 */
[----:B------:R-:W2:Y:S04]  /*707f0*/  LDL.LU.64 R24, [R1+0x3660] ;  /* 0x0036600001187983 */ /* 0x000ea80000300a00 */
[----:B------:R-:W2:Y:S04]  /*70800*/  LDL.LU.64 R10, [R1+0x3658] ;  /* 0x00365800010a7983 */ /* 0x000ea80000300a00 */
[----:B0-----:R-:W2:Y:S05]  /*70810*/  LDL.LU.64 R8, [R1+0x3650] ;  /* 0x0036500001087983 */ /* 0x001eaa0000300a00 */
[----:B------:R-:W-:-:S02]  /*70820*/  IMAD.MOV.U32 R28, RZ, RZ, R12 ;  /* 0x000000ffff1c7224 */ /* 0x000fc400078e000c */
[----:B------:R-:W-:Y:S01]  /*70830*/  IMAD.MOV.U32 R3, RZ, RZ, R13 ;  /* 0x000000ffff037224 */ /* 0x000fe200078e000d */
[----:B------:R-:W3:Y:S04]  /*70840*/  LDL.LU R12, [R1+0x120] ;  /* 0x00012000010c7983 */ /* 0x000ee80000300800 */
[----:B------:R-:W3:Y:S01]  /*70850*/  LDL.LU R13, [R1+0x124] ;  /* 0x00012400010d7983 */ /* 0x000ee20000300800 */
[----:B------:R-:W-:Y:S02]  /*70860*/  IMAD.MOV.U32 R2, RZ, RZ, R14 ;  /* 0x000000ffff027224 */ /* 0x000fe400078e000e */
[----:B------:R-:W-:Y:S01]  /*70870*/  IMAD.MOV.U32 R0, RZ, RZ, R15 ;  /* 0x000000ffff007224 */ /* 0x000fe200078e000f */
[C---:B--2---:R-:W-:Y:S08]  /*70880*/  HMMA.16816.F32.BF16 R16, R8.reuse, R16, R24 ;  /* 0x000000100810723c */ /* 0x044ff00000041818 */
[----:B---3--:R-:W-:Y:S01]  /*70890*/  HMMA.16816.F32.BF16 R12, R8, R12, R20 ;  /* 0x0000000c080c723c */ /* 0x008fe20000041814 */
[----:B------:R-:W2:-:S15]  /*708a0*/  LDL.LU.64 R20, [R1+0x3648] ;  /* 0x0036480001147983 */ /* 0x000e9e0000300a00 */
[----:B------:R-:W-:-:S03]  /*708b0*/  NOP ;  /* 0x0000000000007918 */ /* 0x000fc60000000000 */
[----:B------:R-:W-:Y:S04]  /*708c0*/  STL.64 [R1+0x34e0], R14 ;  /* 0x0034e00e01007387 */ /* 0x000fe80000100a00 */
[----:B------:R0:W-:Y:S04]  /*708d0*/  STL.64 [R1+0x34d8], R12 ;  /* 0x0034d80c01007387 */ /* 0x0001e80000100a00 */
[----:B0-----:R-:W3:Y:S04]  /*708e0*/  LDL.LU R12, [R1+0x150] ;  /* 0x00015000010c7983 */ /* 0x001ee80000300800 */
[----:B------:R-:W3:Y:S04]  /*708f0*/  LDL.LU R13, [R1+0x154] ;  /* 0x00015400010d7983 */ /* 0x000ee80000300800 */
[----:B------:R-:W3:Y:S04]  /*70900*/  LDL.LU.64 R26, [R1+0x3640] ;  /* 0x00364000011a7983 */ /* 0x000ee80000300a00 */
[----:B------:R-:W3:Y:S04]  /*70910*/  LDL.LU.64 R24, [R1+0x3638] ;  /* 0x0036380001187983 */ /* 0x000ee80000300a00 */
[----:B------:R-:W-:Y:S04]  /*70920*/  STL [R1+0x34b0], R18 ;  /* 0x0034b01201007387 */ /* 0x000fe80000100800 */
[----:B------:R-:W-:Y:S04]  /*70930*/  STL [R1+0x34ac], R19 ;  /* 0x0034ac1301007387 */ /* 0x000fe80000100800 */
[----:B------:R0:W-:Y:S04]  /*70940*/  STL.64 [R1+0x35b0], R16 ;  /* 0x0035b01001007387 */ /* 0x0001e80000100a00 */
[----:B0-----:R-:W2:Y:S04]  /*70950*/  LDL.LU R16, [R1+0x60] ;  /* 0x0000600001107983 */ /* 0x001ea80000300800 */
[----:B------:R-:W2:Y:S04]  /*70960*/  LDL.LU R17, [R1+0x64] ;  /* 0x0000640001117983 */ /* 0x000ea80000300800 */
[----:B------:R-:W2:Y:S04]  /*70970*/  LDL.LU R18, [R1+0x68] ;  /* 0x0000680001127983 */ /* 0x000ea80000300800 */
[----:B------:R-:W2:Y:S02]  /*70980*/  LDL.LU R19, [R1+0x6c] ;  /* 0x00006c0001137983 */ /* 0x000ea40000300800 */
[----:B--2---:R-:W-:-:S15]  /*70990*/  HMMA.16816.F32.BF16 R20, R8, R20, R16 ;  /* 0x000000140814723c */ /* 0x004fde0000041810 */
[----:B------:R-:W-:-:S04]  /*709a0*/  NOP ;  /* 0x0000000000007918 */ /* 0x000fc80000000000 */
[----:B------:R-:W-:Y:S04]  /*709b0*/  STL.64 [R1+0x34a0], R22 ;  /* 0x0034a01601007387 */ /* 0x000fe80000100a00 */
[----:B------:R-:W-:Y:S04]  /*709c0*/  STL.64 [R1+0x3498], R20 ;  /* 0x0034981401007387 */ /* 0x000fe80000100a00 */
[----:B------:R-:W2:Y:S04]  /*709d0*/  LDL.LU R4, [R1+0x2b0] ;  /* 0x0002b00001047983 */ /* 0x000ea80000300800 */
[----:B------:R-:W2:Y:S01]  /*709e0*/  LDL.LU R5, [R1+0x2b4] ;  /* 0x0002b40001057983 */ /* 0x000ea20000300800 */
[----:B---3--:R-:W-:Y:S01]  /*709f0*/  HMMA.16816.F32.BF16 R24, R8, R12, R24 ;  /* 0x0000000c0818723c */ /* 0x008fe20000041818 */
[----:B------:R-:W-:-:S02]  /*70a00*/  IMAD.MOV.U32 R12, RZ, RZ, R28 ;  /* 0x000000ffff0c7224 */ /* 0x000fc400078e001c */
[----:B------:R-:W-:Y:S02]  /*70a10*/  IMAD.MOV.U32 R14, RZ, RZ, R2 ;  /* 0x000000ffff0e7224 */ /* 0x000fe400078e0002 */
[----:B------:R-:W-:Y:S02]  /*70a20*/  IMAD.MOV.U32 R15, RZ, RZ, R0 ;  /* 0x000000ffff0f7224 */ /* 0x000fe400078e0000 */
[----:B------:R-:W-:Y:S01]  /*70a30*/  IMAD.MOV.U32 R13, RZ, RZ, R3 ;  /* 0x000000ffff0d7224 */ /* 0x000fe200078e0003 */
[----:B--2---:R0:W-:Y:S04]  /*70a40*/  STL.64 [R1+0x34e8], R4 ;  /* 0x0034e80401007387 */ /* 0x0041e80000100a00 */
[----:B------:R-:W2:Y:S04]  /*70a50*/  LDL.LU R28, [R1+0x3630] ;  /* 0x00363000011c7983 */ /* 0x000ea80000300800 */
[----:B------:R-:W3:Y:S04]  /*70a60*/  LDL.LU R3, [R1+0x362c] ;  /* 0x00362c0001037983 */ /* 0x000ee80000300800 */
[----:B------:R-:W4:Y:S04]  /*70a70*/  LDL.LU R2, [R1+0x3628] ;  /* 0x0036280001027983 */ /* 0x000f280000300800 */
[----:B------:R-:W2:Y:S04]  /*70a80*/  LDL.LU R0, [R1+0x3624] ;  /* 0x0036240001007983 */ /* 0x000ea80000300800 */
[----:B------:R1:W-:Y:S04]  /*70a90*/  STL.64 [R1+0x34f8], R14 ;  /* 0x0034f80e01007387 */ /* 0x0003e80000100a00 */
[----:B------:R2:W-:Y:S04]  /*70aa0*/  STL.64 [R1+0x34f0], R12 ;  /* 0x0034f00c01007387 */ /* 0x0005e80000100a00 */
[----:B0-----:R-:W2:Y:S04]  /*70ab0*/  LDL.LU R4, [R1+0x2c0] ;  /* 0x0002c00001047983 */ /* 0x001ea80000300800 */
[----:B------:R-:W2:Y:S01]  /*70ac0*/  LDL.LU R5, [R1+0x2c4] ;  /* 0x0002c40001057983 */ /* 0x000ea20000300800 */
[----:B-1----:R-:W-:-:S02]  /*70ad0*/  IMAD.MOV.U32 R14, RZ, RZ, R7 ;  /* 0x000000ffff0e7224 */ /* 0x002fc400078e0007 */
[----:B------:R-:W-:Y:S01]  /*70ae0*/  IMAD.MOV.U32 R15, RZ, RZ, R6 ;  /* 0x000000ffff0f7224 */ /* 0x000fe200078e0006 */
[----:B--2---:R0:W-:Y:S04]  /*70af0*/  STL.64 [R1+0x3500], R4 ;  /* 0x0035000401007387 */ /* 0x0041e80000100a00 */
[----:B------:R-:W2:Y:S01]  /*70b00*/  LDL.LU R12, [R1+0x10] ;  /* 0x00001000010c7983 */ /* 0x000ea20000300800 */
[----:B------:R-:W-:-:S03]  /*70b10*/  IMAD.MOV.U32 R13, RZ, RZ, R29 ;  /* 0x000000ffff0d7224 */ /* 0x000fc600078e001d */
[----:B------:R-:W3:Y:S04]  /*70b20*/  LDL.LU R29, [R1+0x3620] ;  /* 0x00362000011d7983 */ /* 0x000ee80000300800 */
[----:B------:R-:W3:Y:S04]  /*70b30*/  LDL.LU R7, [R1+0x361c] ;  /* 0x00361c0001077983 */ /* 0x000ee80000300800 */
[----:B------:R-:W3:Y:S04]  /*70b40*/  LDL.LU R6, [R1+0x3618] ;  /* 0x0036180001067983 */ /* 0x000ee80000300800 */
[----:B------:R-:W-:Y:S04]  /*70b50*/  STL.64 [R1+0x3510], R14 ;  /* 0x0035100e01007387 */ /* 0x000fe80000100a00 */
[----:B--2---:R-:W-:Y:S04]  /*70b60*/  STL.64 [R1+0x3508], R12 ;  /* 0x0035080c01007387 */ /* 0x004fe80000100a00 */
[----:B0-----:R-:W2:Y:S04]  /*70b70*/  LDL.LU R4, [R1+0x2a0] ;  /* 0x0002a00001047983 */ /* 0x001ea80000300800 */
[----:B------:R-:W2:Y:S04]  /*70b80*/  LDL.LU R5, [R1+0x2a4] ;  /* 0x0002a40001057983 */ /* 0x000ea80000300800 */
[----:B--2---:R0:W-:Y:S04]  /*70b90*/  STL.64 [R1+0x3518], R4 ;  /* 0x0035180401007387 */ /* 0x0041e80000100a00 */
[----:B0-----:R-:W2:Y:S04]  /*70ba0*/  LDL.LU R4, [R1+0x290] ;  /* 0x0002900001047983 */ /* 0x001ea80000300800 */
[----:B------:R-:W2:Y:S01]  /*70bb0*/  LDL.LU R5, [R1+0x294] ;  /* 0x0002940001057983 */ /* 0x000ea20000300800 */
[----:B------:R-:W-:-:S02]  /*70bc0*/  IMAD.MOV.U32 R12, RZ, RZ, R0 ;  /* 0x000000ffff0c7224 */ /* 0x000fc400078e0000 */
[----:B----4-:R-:W-:Y:S02]  /*70bd0*/  IMAD.MOV.U32 R13, RZ, RZ, R2 ;  /* 0x000000ffff0d7224 */ /* 0x010fe400078e0002 */
[----:B---3--:R-:W-:Y:S02]  /*70be0*/  IMAD.MOV.U32 R14, RZ, RZ, R3 ;  /* 0x000000ffff0e7224 */ /* 0x008fe400078e0003 */
[----:B------:R-:W-:Y:S01]  /*70bf0*/  IMAD.MOV.U32 R15, RZ, RZ, R28 ;  /* 0x000000ffff0f7224 */ /* 0x000fe200078e001c */
[----:B--2---:R0:W-:Y:S04]  /*70c00*/  STL.64 [R1+0x3530], R4 ;  /* 0x0035300401007387 */ /* 0x0041e80000100a00 */
[----:B------:R-:W2:Y:S04]  /*70c10*/  LDL.LU R0, [R1+0x3614] ;  /* 0x0036140001007983 */ /* 0x000ea80000300800 */
[----:B------:R-:W3:Y:S04]  /*70c20*/  LDL.LU R2, [R1+0x3610] ;  /* 0x0036100001027983 */ /* 0x000ee80000300800 */
[----:B------:R-:W4:Y:S04]  /*70c30*/  LDL.LU R3, [R1+0x360c] ;  /* 0x00360c0001037983 */ /* 0x000f280000300800 */
[----:B------:R-:W2:Y:S04]  /*70c40*/  LDL.LU R28, [R1+0x3608] ;  /* 0x00360800011c7983 */ /* 0x000ea80000300800 */
[----:B0-----:R-:W2:Y:S04]  /*70c50*/  LDL.LU R4, [R1+0x280] ;  /* 0x0002800001047983 */ /* 0x001ea80000300800 */
[----:B------:R-:W2:Y:S04]  /*70c60*/  LDL.LU R5, [R1+0x284] ;  /* 0x0002840001057983 */ /* 0x000ea80000300800 */
[----:B--2---:R-:W-:Y:S04]  /*70c70*/  STL.64 [R1+0x3548], R4 ;  /* 0x0035480401007387 */ /* 0x004fe80000100a00 */
[----:B------:R0:W-:Y:S04]  /*70c80*/  STL.64 [R1+0x3528], R14 ;  /* 0x0035280e01007387 */ /* 0x0001e80000100a00 */
[----:B------:R1:W-:Y:S01]  /*70c90*/  STL.64 [R1+0x3520], R12 ;  /* 0x0035200c01007387 */ /* 0x0003e20000100a00 */
[----:B0-----:R-:W-:-:S03]  /*70ca0*/  IMAD.MOV.U32 R14, RZ, RZ, R7 ;  /* 0x000000ffff0e7224 */ /* 0x001fc600078e0007 */
[----:B-1----:R-:W2:Y:S01]  /*70cb0*/  LDL.LU R12, [R1+0x30] ;  /* 0x00003000010c7983 */ /* 0x002ea20000300800 */
[----:B------:R-:W-:-:S03]  /*70cc0*/  IMAD.MOV.U32 R13, RZ, RZ, R6 ;  /* 0x000000ffff0d7224 */ /* 0x000fc600078e0006 */
[----:B------:R-:W2:Y:S04]  /*70cd0*/  LDL.LU R6, [R1+0x3604] ;  /* 0x0036040001067983 */ /* 0x000ea80000300800 */
[----:B------:R-:W2:Y:S01]  /*70ce0*/  LDL.LU R7, [R1+0x3600] ;  /* 0x0036000001077983 */ /* 0x000ea20000300800 */
[----:B------:R-:W-:-:S03]  /*70cf0*/  IMAD.MOV.U32 R15, RZ, RZ, R29 ;  /* 0x000000ffff0f7224 */ /* 0x000fc600078e001d */
[----:B------:R-:W2:Y:S04]  /*70d00*/  LDL.LU R29, [R1+0x35fc] ;  /* 0x0035fc00011d7983 */ /* 0x000ea80000300800 */
[----:B------:R-:W2:Y:S04]  /*70d10*/  LDL.LU R4, [R1+0x270] ;  /* 0x0002700001047983 */ /* 0x000ea80000300800 */
[----:B------:R-:W2:Y:S04]  /*70d20*/  LDL.LU R5, [R1+0x274] ;  /* 0x0002740001057983 */ /* 0x000ea80000300800 */
[----:B--2---:R-:W-:Y:S04]  /*70d30*/  STL.64 [R1+0x3560], R4 ;  /* 0x0035600401007387 */ /* 0x004fe80000100a00 */
[----:B------:R-:W-:Y:S04]  /*70d40*/  STL.64 [R1+0x3540], R14 ;  /* 0x0035400e01007387 */ /* 0x000fe80000100a00 */
[----:B------:R0:W-:Y:S02]  /*70d50*/  STL.64 [R1+0x3538], R12 ;  /* 0x0035380c01007387 */ /* 0x0001e40000100a00 */
[----:B0-----:R-:W-:-:S02]  /*70d60*/  IMAD.MOV.U32 R12, RZ, RZ, R28 ;  /* 0x000000ffff0c7224 */ /* 0x001fc400078e001c */
[----:B----4-:R-:W-:Y:S01]  /*70d70*/  IMAD.MOV.U32 R13, RZ, RZ, R3 ;  /* 0x000000ffff0d7224 */ /* 0x010fe200078e0003 */
[----:B------:R-:W2:Y:S04]  /*70d80*/  LDL.LU R28, [R1+0x35f8] ;  /* 0x0035f800011c7983 */ /* 0x000ea80000300800 */
[----:B------:R-:W4:Y:S01]  /*70d90*/  LDL.LU R3, [R1+0x35f4] ;  /* 0x0035f40001037983 */ /* 0x000f220000300800 */
[----:B---3--:R-:W-:Y:S02]  /*70da0*/  IMAD.MOV.U32 R14, RZ, RZ, R2 ;  /* 0x000000ffff0e7224 */ /* 0x008fe400078e0002 */
[----:B------:R-:W-:Y:S01]  /*70db0*/  IMAD.MOV.U32 R15, RZ, RZ, R0 ;  /* 0x000000ffff0f7224 */ /* 0x000fe200078e0000 */
[----:B------:R-:W3:Y:S04]  /*70dc0*/  LDL.LU R2, [R1+0x35f0] ;  /* 0x0035f00001027983 */ /* 0x000ee80000300800 */
[----:B------:R-:W2:Y:S04]  /*70dd0*/  LDL.LU R0, [R1+0x35ec] ;  /* 0x0035ec0001007983 */ /* 0x000ea80000300800 */
[----:B------:R-:W2:Y:S04]  /*70de0*/  LDL.LU R4, [R1+0x250] ;  /* 0x0002500001047983 */ /* 0x000ea80000300800 */
[----:B------:R-:W2:Y:S04]  /*70df0*/  LDL.LU R5, [R1+0x254] ;  /* 0x0002540001057983 */ /* 0x000ea80000300800 */
[----:B--2---:R-:W-:Y:S04]  /*70e00*/  STL.64 [R1+0x3578], R4 ;  /* 0x0035780401007387 */ /* 0x004fe80000100a00 */
[----:B------:R-:W-:Y:S04]  /*70e10*/  STL.64 [R1+0x3558], R14 ;  /* 0x0035580e01007387 */ /* 0x000fe80000100a00 */
[----:B------:R0:W-:Y:S04]  /*70e20*/  STL.64 [R1+0x3550], R12 ;  /* 0x0035500c01007387 */ /* 0x0001e80000100a00 */
[----:B0-----:R-:W2:Y:S01]  /*70e30*/  LDL.LU R12, [R1+0xd0] ;  /* 0x0000d000010c7983 */ /* 0x001ea20000300800 */
[----:B------:R-:W-:-:S03]  /*70e40*/  IMAD.MOV.U32 R13, RZ, RZ, R29 ;  /* 0x000000ffff0d7224 */ /* 0x000fc600078e001d */
[----:B------:R-:W2:Y:S04]  /*70e50*/  LDL.LU R29, [R1+0x35e8] ;  /* 0x0035e800011d7983 */ /* 0x000ea80000300800 */
[----:B------:R-:W2:Y:S04]  /*70e60*/  LDL.LU R4, [R1+0x240] ;  /* 0x0002400001047983 */ /* 0x000ea80000300800 */
[----:B------:R-:W2:Y:S04]  /*70e70*/  LDL.LU R5, [R1+0x244] ;  /* 0x0002440001057983 */ /* 0x000ea80000300800 */
[----:B--2---:R0:W-:Y:S04]  /*70e80*/  STL.64 [R1+0x3590], R4 ;  /* 0x0035900401007387 */ /* 0x0041e80000100a00 */
[----:B0-----:R-:W2:Y:S04]  /*70e90*/  LDL.LU R4, [R1+0x220] ;  /* 0x0002200001047983 */ /* 0x001ea80000300800 */
        /* <DEDUP_REMOVED lines=8> */
[----:B------:R-:W3:Y:S01]  /*70f20*/  LDL.LU R21, [R1+0x164] ;  /* 0x0001640001157983 */ /* 0x000ee20000300800 */
[----:B------:R-:W-:-:S02]  /*70f30*/  IMAD.MOV.U32 R15, RZ, RZ, R6 ;  /* 0x000000ffff0f7224 */ /* 0x000fc400078e0006 */
[----:B------:R-:W-:Y:S01]  /*70f40*/  IMAD.MOV.U32 R14, RZ, RZ, R7 ;  /* 0x000000ffff0e7224 */ /* 0x000fe200078e0007 */
[----:B--2---:R0:W-:Y:S04]  /*70f50*/  STL.64 [R1+0x35d0], R4 ;  /* 0x0035d00401007387 */ /* 0x0041e80000100a00 */
        /* <DEDUP_REMOVED lines=8> */
[----:B--2---:R-:W-:Y:S04]  /*70fe0*/  STL.64 [R1+0x35c8], R18 ;  /* 0x0035c81201007387 */ /* 0x004fe80000100a00 */
[----:B------:R0:W-:Y:S04]  /*70ff0*/  STL.64 [R1+0x35c0], R16 ;  /* 0x0035c01001007387 */ /* 0x0001e80000100a00 */
[----:B0-----:R-:W2:Y:S04]  /*71000*/  LDL.LU R16, [R1+0xb0] ;  /* 0x0000b00001107983 */ /* 0x001ea80000300800 */
[----:B------:R-:W2:Y:S04]  /*71010*/  LDL.LU R17, [R1+0xb4] ;  /* 0x0000b40001117983 */ /* 0x000ea80000300800 */
[----:B------:R-:W2:Y:S04]  /*71020*/  LDL.LU R18, [R1+0xb8] ;  /* 0x0000b80001127983 */ /* 0x000ea80000300800 */
[----:B------:R-:W2:Y:S04]  /*71030*/  LDL.LU R19, [R1+0xbc] ;  /* 0x0000bc0001137983 */ /* 0x000ea80000300800 */
[----:B------:R4:W-:Y:S04]  /*71040*/  STL.64 [R1+0x3570], R14 ;  /* 0x0035700e01007387 */ /* 0x0009e80000100a00 */
[----:B------:R0:W-:Y:S01]  /*71050*/  STL.64 [R1+0x3568], R12 ;  /* 0x0035680c01007387 */ /* 0x0001e20000100a00 */
[----:B----4-:R-:W-:-:S02]  /*71060*/  IMAD.MOV.U32 R14, RZ, RZ, R3 ;  /* 0x000000ffff0e7224 */ /* 0x010fc400078e0003 */
[----:B0-----:R-:W-:Y:S02]  /*71070*/  IMAD.MOV.U32 R12, RZ, RZ, R0 ;  /* 0x000000ffff0c7224 */ /* 0x001fe400078e0000 */
[----:B------:R-:W-:Y:S01]  /*71080*/  IMAD.MOV.U32 R15, RZ, RZ, R28 ;  /* 0x000000ffff0f7224 */ /* 0x000fe200078e001c */
[----:B------:R-:W4:Y:S01]  /*71090*/  LDL.LU R0, [R1+0x35e4] ;  /* 0x0035e40001007983 */ /* 0x000f220000300800 */
[----:B---3--:R-:W-:-:S03]  /*710a0*/  IMAD.MOV.U32 R13, RZ, RZ, R2 ;  /* 0x000000ffff0d7224 */ /* 0x008fc600078e0002 */
[----:B------:R-:W3:Y:S04]  /*710b0*/  LDL.LU R2, [R1+0x35e0] ;  /* 0x0035e00001027983 */ /* 0x000ee80000300800 */
[----:B------:R-:W2:Y:S04]  /*710c0*/  LDL.LU R3, [R1+0x35dc] ;  /* 0x0035dc0001037983 */ /* 0x000ea80000300800 */
[----:B------:R-:W2:Y:S04]  /*710d0*/  LDL.LU R28, [R1+0x35d8] ;  /* 0x0035d800011c7983 */ /* 0x000ea80000300800 */
[----:B------:R-:W-:Y:S04]  /*710e0*/  STL.64 [R1+0x3588], R14 ;  /* 0x0035880e01007387 */ /* 0x000fe80000100a00 */
[----:B------:R0:W-:Y:S04]  /*710f0*/  STL.64 [R1+0x3580], R12 ;  /* 0x0035800c01007387 */ /* 0x0001e80000100a00 */
[----:B0-----:R-:W2:Y:S04]  /*71100*/  LDL.LU R12, [R1+0x100] ;  /* 0x00010000010c7983 */ /* 0x001ea80000300800 */
[----:B------:R-:W2:Y:S04]  /*71110*/  LDL.LU R13, [R1+0x104] ;  /* 0x00010400010d7983 */ /* 0x000ea80000300800 */
[----:B------:R-:W2:Y:S01]  /*71120*/  LDL.LU R14, [R1+0x108] ;  /* 0x00010800010e7983 */ /* 0x000ea20000300800 */
[----:B------:R-:W-:Y:S01]  /*71130*/  HMMA.16816.F32.BF16 R4, R8, R20, R4 ;  /* 0x000000140804723c */ /* 0x000fe20000041804 */
[----:B------:R-:W-:-:S05]  /*71140*/  IMAD.MOV.U32 R15, RZ, RZ, R29 ;  /* 0x000000ffff0f7224 */ /* 0x000fca00078e001d */
[----:B--2---:R-:W-:Y:S04]  /*71150*/  STL.64 [R1+0x35a0], R14 ;  /* 0x0035a00e01007387 */ /* 0x004fe80000100a00 */
[----:B------:R-:W-:Y:S04]  /*71160*/  STL.64 [R1+0x3598], R12 ;  /* 0x0035980c01007387 */ /* 0x000fe80000100a00 */
[----:B------:R-:W-:Y:S04]  /*71170*/  STL.64 [R1+0x3488], R26 ;  /* 0x0034881a01007387 */ /* 0x000fe80000100a00 */
[----:B------:R0:W-:Y:S02]  /*71180*/  STL.64 [R1+0x3480], R24 ;  /* 0x0034801801007387 */ /* 0x0001e40000100a00 */
[----:B0-----:R-:W-:-:S02]  /*71190*/  IMAD.MOV.U32 R25, RZ, RZ, R4 ;  /* 0x000000ffff197224 */ /* 0x001fc400078e0004 */
[----:B------:R-:W-:Y:S02]  /*711a0*/  IMAD.MOV.U32 R24, RZ, RZ, R5 ;  /* 0x000000ffff187224 */ /* 0x000fe400078e0005 */
[----:B------:R-:W2:Y:S01]  /*711b0*/  LDL.LU.64 R4, [R1+0x35d0] ;  /* 0x0035d00001047983 */ /* 0x000ea20000300a00 */
        /* <DEDUP_REMOVED lines=10> */
[----:B----4-:R-:W-:Y:S02]  /*71260*/  IMAD.MOV.U32 R15, RZ, RZ, R0 ;  /* 0x000000ffff0f7224 */ /* 0x010fe400078e0000 */
[----:B------:R-:W-:Y:S02]  /*71270*/  IMAD.MOV.U32 R3, RZ, RZ, R6 ;  /* 0x000000ffff037224 */ /* 0x000fe400078e0006 */
[----:B------:R-:W-:-:S02]  /*71280*/  IMAD.MOV.U32 R0, RZ, RZ, R7 ;  /* 0x000000ffff007224 */ /* 0x000fc400078e0007 */
[----:B--2---:R-:W-:Y:S01]  /*71290*/  HMMA.16816.F32.BF16 R4, R8, R4, R16 ;  /* 0x000000040804723c */ /* 0x004fe20000041810 */
[----:B------:R-:W2:-:S15]  /*712a0*/  LDL.LU.64 R16, [R1+0x35b0] ;  /* 0x0035b00001107983 */ /* 0x000e9e0000300a00 */
[----:B------:R-:W-:-:S03]  /*712b0*/  NOP ;  /* 0x0000000000007918 */ /* 0x000fc60000000000 */
[----:B------:R-:W-:Y:S02]  /*712c0*/  IMAD.MOV.U32 R18, RZ, RZ, R4 ;  /* 0x000000ffff127224 */ /* 0x000fe400078e0004 */
[----:B------:R-:W-:Y:S01]  /*712d0*/  IMAD.MOV.U32 R19, RZ, RZ, R5 ;  /* 0x000000ffff137224 */ /* 0x000fe200078e0005 */
[----:B------:R-:W-:Y:S04]  /*712e0*/  STL [R1+0x98], R6 ;  /* 0x0000980601007387 */ /* 0x000fe80000100800 */
[----:B------:R-:W4:Y:S01]  /*712f0*/  LDL.LU.64 R4, [R1+0x35a8] ;  /* 0x0035a80001047983 */ /* 0x000f220000300a00 */
[----:B---3--:R-:W-:Y:S02]  /*71300*/  IMAD.MOV.U32 R14, RZ, RZ, R2 ;  /* 0x000000ffff0e7224 */ /* 0x008fe400078e0002 */
[----:B------:R-:W-:Y:S01]  /*71310*/  IMAD.MOV.U32 R2, RZ, RZ, R7 ;  /* 0x000000ffff027224 */ /* 0x000fe200078e0007 */
[----:B------:R0:W-:Y:S04]  /*71320*/  STL.64 [R1+0x34c0], R18 ;  /* 0x0034c01201007387 */ /* 0x0001e80000100a00 */
[----:B--2---:R-:W-:Y:S04]  /*71330*/  STL.64 [R1+0x34b8], R16 ;  /* 0x0034b81001007387 */ /* 0x004fe80000100a00 */
[----:B0-----:R-:W2:Y:S04]  /*71340*/  LDL.LU R18, [R1+0x128] ;  /* 0x0001280001127983 */ /* 0x001ea80000300800 */
[----:B------:R-:W2:Y:S04]  /*71350*/  LDL.LU R19, [R1+0x12c] ;  /* 0x00012c0001137983 */ /* 0x000ea80000300800 */
[----:B------:R-:W3:Y:S04]  /*71360*/  LDL.LU R22, [R1+0x138] ;  /* 0x0001380001167983 */ /* 0x000ee80000300800 */
[----:B------:R-:W3:Y:S01]  /*71370*/  LDL.LU R23, [R1+0x13c] ;  /* 0x00013c0001177983 */ /* 0x000ee20000300800 */
[----:B----4-:R-:W-:Y:S03]  /*71380*/  HMMA.16816.F32.BF16 R4, R8, R4, R12 ;  /* 0x000000040804723c */ /* 0x010fe6000004180c */
[----:B------:R-:W4:Y:S04]  /*71390*/  LDL.LU.64 R14, [R1+0x35a0] ;  /* 0x0035a000010e7983 */ /* 0x000f280000300a00 */
[----:B------:R-:W4:-:S12]  /*713a0*/  LDL.LU.64 R12, [R1+0x3598] ;  /* 0x00359800010c7983 */ /* 0x000f180000300a00 */
[----:B------:R0:W-:Y:S04]  /*713b0*/  STL.64 [R1+0xc0], R4 ;  /* 0x0000c00401007387 */ /* 0x0001e80000100a00 */
[----:B------:R4:W-:Y:S04]  /*713c0*/  STL.64 [R1+0xc8], R6 ;  /* 0x0000c80601007387 */ /* 0x0009e80000100a00 */
[----:B0-----:R-:W4:Y:S04]  /*713d0*/  LDL.LU.64 R4, [R1+0x3590] ;  /* 0x0035900001047983 */ /* 0x001f280000300a00 */
[----:B------:R-:W2:Y:S04]  /*713e0*/  LDL.LU R26, [R1+0x148] ;  /* 0x00014800011a7983 */ /* 0x000ea80000300800 */
[----:B------:R-:W2:Y:S01]  /*713f0*/  LDL.LU R27, [R1+0x14c] ;  /* 0x00014c00011b7983 */ /* 0x000ea20000300800 */
[----:B----4-:R-:W-:Y:S03]  /*71400*/  HMMA.16816.F32.BF16 R4, R8, R4, R12 ;  /* 0x000000040804723c */ /* 0x010fe6000004180c */
[----:B------:R-:W4:Y:S04]  /*71410*/  LDL.LU.64 R14, [R1+0x3588] ;  /* 0x00358800010e7983 */ /* 0x000f280000300a00 */
[----:B------:R-:W4:-:S12]  /*71420*/  LDL.LU.64 R12, [R1+0x3580] ;  /* 0x00358000010c7983 */ /* 0x000f180000300a00 */
[----:B------:R0:W-:Y:S04]  /*71430*/  STL.64 [R1+0x110], R4 ;  /* 0x0001100401007387 */ /* 0x0001e80000100a00 */
[----:B------:R4:W-:Y:S04]  /*71440*/  STL.64 [R1+0x118], R6 ;  /* 0x0001180601007387 */ /* 0x0009e80000100a00 */
[----:B0-----:R-:W4:Y:S02]  /*71450*/  LDL.LU.64 R4, [R1+0x3578] ;  /* 0x0035780001047983 */ /* 0x001f240000300a00 */
[----:B----4-:R-:W-:Y:S02]  /*71460*/  HMMA.16816.F32.BF16 R4, R8, R4, R12 ;  /* 0x000000040804723c */ /* 0x010fe4000004180c */
[----:B------:R-:W4:Y:S04]  /*71470*/  LDL.LU.64 R14, [R1+0x3570] ;  /* 0x00357000010e7983 */ /* 0x000f280000300a00 */
[----:B------:R-:W4:-:S13]  /*71480*/  LDL.LU.64 R12, [R1+0x3568] ;  /* 0x00356800010c7983 */ /* 0x000f1a0000300a00 */
        /* <DEDUP_REMOVED lines=34> */
[----:B------:R-:W2:Y:S04]  /*716b0*/  LDL.LU.64 R14, [R1+0x34e0] ;  /* 0x0034e000010e7983 */ /* 0x000ea80000300a00 */
[----:B------:R-:W2:Y:S04]  /*716c0*/  LDL.LU.64 R12, [R1+0x34d8] ;  /* 0x0034d800010c7983 */ /* 0x000ea80000300a00 */
[----:B-1----:R-:W2:Y:S04]  /*716d0*/  LDL.LU.64 R6, [R1+0x34d0] ;  /* 0x0034d00001067983 */ /* 0x002ea80000300a00 */
[----:B------:R-:W2:Y:S05]  /*716e0*/  LDL.LU.64 R4, [R1+0x34c8] ;  /* 0x0034c80001047983 */ /* 0x000eaa0000300a00 */
[----:B------:R-:W-:Y:S04]  /*716f0*/  STL.64 [R1+0x70], R8 ;  /* 0x0000700801007387 */ /* 0x000fe80000100a00 */
[----:B------:R0:W-:Y:S04]  /*71700*/  STL.64 [R1+0x78], R10 ;  /* 0x0000780a01007387 */ /* 0x0001e80000100a00 */
[----:B0-----:R-:W4:Y:S04]  /*71710*/  LDL.LU R10, [R1+0x188] ;  /* 0x00018800010a7983 */ /* 0x001f280000300800 */
[----:B------:R-:W4:Y:S04]  /*71720*/  LDL.LU R11, [R1+0x18c] ;  /* 0x00018c00010b7983 */ /* 0x000f280000300800 */
[----:B----4-:R0:W-:Y:S04]  /*71730*/  STL.64 [R1+0x3460], R10 ;  /* 0x0034600a01007387 */ /* 0x0101e80000100a00 */
[----:B0-----:R-:W4:Y:S04]  /*71740*/  LDL.LU R10, [R1+0x168] ;  /* 0x00016800010a7983 */ /* 0x001f280000300800 */
[----:B------:R-:W4:Y:S01]  /*71750*/  LDL.LU R11, [R1+0x16c] ;  /* 0x00016c00010b7983 */ /* 0x000f220000300800 */
[----:B--2---:R-:W-:Y:S03]  /*71760*/  HMMA.16816.F32.BF16 R12, R4, R18, R12 ;  /* 0x00000012040c723c */ /* 0x004fe6000004180c */
[----:B----4-:R0:W-:Y:S04]  /*71770*/  STL.64 [R1+0x3478], R10 ;  /* 0x0034780a01007387 */ /* 0x0101e80000100a00 */
[----:B0-----:R-:W2:Y:S04]  /*71780*/  LDL.LU R10, [R1+0x158] ;  /* 0x00015800010a7983 */ /* 0x001ea80000300800 */
[----:B------:R-:W2:Y:S04]  /*71790*/  LDL.LU R11, [R1+0x15c] ;  /* 0x00015c00010b7983 */ /* 0x000ea80000300800 */
[----:B------:R-:W4:Y:S04]  /*717a0*/  LDL.LU.64 R18, [R1+0x34c0] ;  /* 0x0034c00001127983 */ /* 0x000f280000300a00 */
[----:B------:R-:W3:Y:S04]  /*717b0*/  LDL.LU.64 R16, [R1+0x34b8] ;  /* 0x0034b80001107983 */ /* 0x000ee80000300a00 */
[----:B------:R4:W-:Y:S04]  /*717c0*/  STL.64 [R1+0x50], R12 ;  /* 0x0000500c01007387 */ /* 0x0009e80000100a00 */
[----:B------:R0:W-:Y:S01]  /*717d0*/  STL.64 [R1+0x58], R14 ;  /* 0x0000580e01007387 */ /* 0x0001e20000100a00 */
[----:B----4-:R-:W-:-:S02]  /*717e0*/  IMAD.MOV.U32 R12, RZ, RZ, R18 ;  /* 0x000000ffff0c7224 */ /* 0x010fc400078e0012 */
[----:B------:R-:W-:Y:S01]  /*717f0*/  IMAD.MOV.U32 R13, RZ, RZ, R19 ;  /* 0x000000ffff0d7224 */ /* 0x000fe200078e0013 */
[----:B------:R-:W3:Y:S04]  /*71800*/  LDL.LU R18, [R1+0x34b0] ;  /* 0x0034b00001127983 */ /* 0x000ee80000300800 */
[----:B------:R-:W3:Y:S04]  /*71810*/  LDL.LU R19, [R1+0x34ac] ;  /* 0x0034ac0001137983 */ /* 0x000ee80000300800 */
[----:B0-----:R-:W4:Y:S01]  /*71820*/  LDL.LU R14, [R1+0x98] ;  /* 0x00009800010e7983 */ /* 0x001f220000300800 */
[----:B------:R-:W-:-:S03]  /*71830*/  IMAD.MOV.U32 R15, RZ, RZ, R2 ;  /* 0x000000ffff0f7224 */ /* 0x000fc600078e0002 */
[----:B------:R-:W2:Y:S01]  /*71840*/  LDL.LU R2, [R1+0x34a8] ;  /* 0x0034a80001027983 */ /* 0x000ea20000300800 */
[----:B---3--:R-:W-:Y:S03]  /*71850*/  HMMA.16816.F32.BF16 R16, R4, R22, R16 ;  /* 0x000000160410723c */ /* 0x008fe60000041810 */
[----:B----4-:R0:W-:Y:S04]  /*71860*/  STL.64 [R1+0x3470], R14 ;  /* 0x0034700e01007387 */ /* 0x0101e80000100a00 */
[----:B------:R1:W-:Y:S04]  /*71870*/  STL.64 [R1+0x3468], R12 ;  /* 0x0034680c01007387 */ /* 0x0003e80000100a00 */
[----:B------:R-:W3:Y:S01]  /*71880*/  LDL.LU.64 R22, [R1+0x34a0] ;  /* 0x0034a00001167983 */ /* 0x000ee20000300a00 */
[----:B0-----:R-:W-:-:S02]  /*71890*/  IMAD.MOV.U32 R14, RZ, RZ, R21 ;  /* 0x000000ffff0e7224 */ /* 0x001fc400078e0015 */
[----:B------:R-:W-:Y:S02]  /*718a0*/  IMAD.MOV.U32 R15, RZ, RZ, R20 ;  /* 0x000000ffff0f7224 */ /* 0x000fe400078e0014 */
[----:B------:R-:W3:Y:S04]  /*718b0*/  LDL.LU.64 R20, [R1+0x3498] ;  /* 0x0034980001147983 */ /* 0x000ee80000300a00 */
[----:B------:R-:W-:Y:S04]  /*718c0*/  STL.64 [R1+0x40], R16 ;  /* 0x0000401001007387 */ /* 0x000fe80000100a00 */
[----:B------:R0:W-:Y:S01]  /*718d0*/  STL.64 [R1+0x48], R18 ;  /* 0x0000481201007387 */ /* 0x0001e20000100a00 */
[----:B-1----:R-:W-:-:S02]  /*718e0*/  IMAD.MOV.U32 R12, RZ, RZ, R25 ;  /* 0x000000ffff0c7224 */ /* 0x002fc400078e0019 */
[----:B------:R-:W-:Y:S01]  /*718f0*/  IMAD.MOV.U32 R13, RZ, RZ, R24 ;  /* 0x000000ffff0d7224 */ /* 0x000fe200078e0018 */
[----:B0-----:R-:W4:Y:S01]  /*71900*/  LDL.LU R18, [R1+0x178] ;  /* 0x0001780001127983 */ /* 0x001f220000300800 */
[----:B--2---:R-:W-:-:S03]  /*71910*/  IMAD.MOV.U32 R19, RZ, RZ, R2 ;  /* 0x000000ffff137224 */ /* 0x004fc600078e0002 */
[----:B------:R-:W2:Y:S01]  /*71920*/  LDL.LU R2, [R1+0x3490] ;  /* 0x0034900001027983 */ /* 0x000ea20000300800 */
[----:B---3--:R-:W-:Y:S03]  /*71930*/  HMMA.16816.F32.BF16 R20, R4, R26, R20 ;  /* 0x0000001a0414723c */ /* 0x008fe60000041814 */
[----:B------:R-:W3:Y:S04]  /*71940*/  LDL.LU.64 R26, [R1+0x3488] ;  /* 0x00348800011a7983 */ /* 0x000ee80000300a00 */
[----:B------:R-:W3:-:S12]  /*71950*/  LDL.LU.64 R24, [R1+0x3480] ;  /* 0x0034800001187983 */ /* 0x000ed80000300a00 */
[----:B------:R-:W-:Y:S04]  /*71960*/  STL.64 [R1+0x30], R20 ;  /* 0x0000301401007387 */ /* 0x000fe80000100a00 */
[----:B------:R0:W-:Y:S04]  /*71970*/  STL.64 [R1+0x38], R22 ;  /* 0x0000381601007387 */ /* 0x0001e80000100a00 */
[----:B0-----:R-:W2:Y:S01]  /*71980*/  LDL.LU R23, [R1+0x334] ;  /* 0x0003340001177983 */ /* 0x001ea20000300800 */
[----:B---3--:R-:W-:Y:S03]  /*71990*/  HMMA.16816.F32.BF16 R24, R4, R10, R24 ;  /* 0x0000000a0418723c */ /* 0x008fe60000041818 */
[----:B------:R-:W3:-:S15]  /*719a0*/  LDL.LU.64 R10, [R1+0x3478] ;  /* 0x00347800010a7983 */ /* 0x000ede0000300a00 */
[----:B------:R-:W-:Y:S01]  /*719b0*/  NOP ;  /* 0x0000000000007918 */ /* 0x000fe20000000000 */
[----:B------:R-:W-:Y:S04]  /*719c0*/  STL.64 [R1+0x20], R24 ;  /* 0x0000201801007387 */ /* 0x000fe80000100a00 */
[----:B------:R0:W-:Y:S02]  /*719d0*/  STL.64 [R1+0x28], R26 ;  /* 0x0000281a01007387 */ /* 0x0001e40000100a00 */
[----:B0-----:R-:W-:Y:S02]  /*719e0*/  IMAD.MOV.U32 R26, RZ, RZ, R3 ;  /* 0x000000ffff1a7224 */ /* 0x001fe400078e0003 */
[----:B------:R-:W-:Y:S01]  /*719f0*/  IMAD.MOV.U32 R27, RZ, RZ, R0 ;  /* 0x000000ffff1b7224 */ /* 0x000fe200078e0000 */
[----:B---3--:R-:W-:Y:S01]  /*71a00*/  HMMA.16816.F32.BF16 R8, R4, R10, R12 ;  /* 0x0000000a0408723c */ /* 0x008fe2000004180c */
[----:B------:R-:W3:Y:S04]  /*71a10*/  LDL.LU.64 R14, [R1+0x3470] ;  /* 0x00347000010e7983 */ /* 0x000ee80000300a00 */
[----:B------:R-:W3:-:S14]  /*71a20*/  LDL.LU.64 R12, [R1+0x3468] ;  /* 0x00346800010c7983 */ /* 0x000edc0000300a00 */
[----:B------:R-:W-:Y:S01]  /*71a30*/  IMAD.MOV.U32 R3, RZ, RZ, R10 ;  /* 0x000000ffff037224 */ /* 0x000fe200078e000a */
[----:B------:R3:W-:Y:S01]  /*71a40*/  STL [R1+0x10], R8 ;  /* 0x0000100801007387 */ /* 0x0007e20000100800 */
[----:B------:R-:W-:-:S03]  /*71a50*/  IMAD.MOV.U32 R0, RZ, RZ, R11 ;  /* 0x000000ffff007224 */ /* 0x000fc600078e000b */
[----:B------:R-:W3:Y:S01]  /*71a60*/  LDL.LU.64 R10, [R1+0x3460] ;  /* 0x00346000010a7983 */ /* 0x000ee20000300a00 */
[----:B------:R-:W-:Y:S02]  /*71a70*/  IMAD.MOV.U32 R25, RZ, RZ, R28 ;  /* 0x000000ffff197224 */ /* 0x000fe400078e001c */
[----:B------:R-:W-:Y:S02]  /*71a80*/  IMAD.MOV.U32 R28, RZ, RZ, R9 ;  /* 0x000000ffff1c7224 */ /* 0x000fe400078e0009 */
[----:B------:R-:W-:-:S07]  /*71a90*/  IMAD.MOV.U32 R24, RZ, RZ, R29 ;  /* 0x000000ffff187224 */ /* 0x000fce00078e001d */
[C---:B----4-:R-:W-:Y:S01]  /*71aa0*/  HMMA.16816.F32.BF16 R16, R4.reuse, R18, R24 ;  /* 0x000000120410723c */ /* 0x050fe20000041818 */
[----:B------:R-:W-:Y:S04]  /*71ab0*/  STL [R1+0x33e0], R0 ;  /* 0x0033e00001007387 */ /* 0x000fe80000100800 */
[----:B------:R-:W-:Y:S04]  /*71ac0*/  STL [R1+0x33dc], R3 ;  /* 0x0033dc0301007387 */ /* 0x000fe80000100800 */
[----:B------:R-:W-:Y:S10]  /*71ad0*/  STL [R1+0x33d8], R28 ;  /* 0x0033d81c01007387 */ /* 0x000ff40000100800 */
[----:B------:R-:W-:Y:S01]  /*71ae0*/  IMAD.MOV.U32 R29, RZ, RZ, R19 ;  /* 0x000000ffff1d7224 */ /* 0x000fe200078e0013 */
[----:B------:R-:W-:Y:S04]  /*71af0*/  STL.64 [R1], R16 ;  /* 0x0000001001007387 */ /* 0x000fe80000100a00 */
[----:B------:R-:W-:Y:S04]  /*71b00*/  STL [R1+0x8], R18 ;  /* 0x0000081201007387 */ /* 0x000fe80000100800 */
[----:B------:R-:W-:Y:S01]  /*71b10*/  STL [R1+0x33e4], R29 ;  /* 0x0033e41d01007387 */ /* 0x000fe20000100800 */
[----:B---3--:R-:W-:Y:S03]  /*71b20*/  HMMA.16816.F32.BF16 R8, R4, R10, R12 ;  /* 0x0000000a0408723c */ /* 0x008fe6000004180c */
[----:B--2---:R-:W0:-:S15]  /*71b30*/  LDSM.16.MT88.4 R12, [R23+0x41c00] ;  /* 0x041c0000170c783b */ /* 0x004e1e0000004200 */
[----:B------:R-:W-:Y:S01]  /*71b40*/  NOP ;  /* 0x0000000000007918 */ /* 0x000fe20000000000 */
[----:B------:R-:W-:Y:S04]  /*71b50*/  STL [R1+0x3374], R8 ;  /* 0x0033740801007387 */ /* 0x000fe80000100800 */
[----:B------:R-:W-:Y:S04]  /*71b60*/  STL [R1+0x3370], R9 ;  /* 0x0033700901007387 */ /* 0x000fe80000100800 */
[----:B------:R-:W-:Y:S04]  /*71b70*/  STL [R1+0x336c], R10 ;  /* 0x00336c0a01007387 */ /* 0x000fe80000100800 */
[----:B------:R-:W-:Y:S04]  /*71b80*/  STL [R1+0x3368], R11 ;  /* 0x0033680b01007387 */ /* 0x000fe80000100800 */
[----:B------:R-:W-:Y:S04]  /*71b90*/  STL [R1+0x3458], R23 ;  /* 0x0034581701007387 */ /* 0x000fe80000100800 */
[----:B------:R-:W1:Y:S04]  /*71ba0*/  LDSM.16.M88.4 R8, [R2+UR6+0x4180] ;  /* 0x004180060208783b */ /* 0x000e680008000200 */
[----:B------:R-:W-:Y:S04]  /*71bb0*/  LDSM.16.M88.4 R20, [R2+UR6+0x18180] ;  /* 0x018180060214783b */ /* 0x000fe80008000200 */
[----:B0-----:R-:W-:Y:S04]  /*71bc0*/  STL [R1+0x33f4], R12 ;  /* 0x0033f40c01007387 */ /* 0x001fe80000100800 */
[----:B------:R-:W-:Y:S04]  /*71bd0*/  STL [R1+0x33f0], R13 ;  /* 0x0033f00d01007387 */ /* 0x000fe80000100800 */
[----:B------:R-:W-:Y:S04]  /*71be0*/  STL [R1+0x33ec], R14 ;  /* 0x0033ec0e01007387 */ /* 0x000fe80000100800 */
[----:B------:R-:W-:Y:S04]  /*71bf0*/  STL [R1+0x33e8], R15 ;  /* 0x0033e80f01007387 */ /* 0x000fe80000100800 */
[----:B------:R-:W0:Y:S01]  /*71c00*/  LDSM.16.M88.4 R12, [R2+UR6+0x180] ;  /* 0x00018006020c783b */ /* 0x000e220008000200 */
[----:B-1----:R-:W-:-:S02]  /*71c10*/  IMAD.MOV.U32 R3, RZ, RZ, R8 ;  /* 0x000000ffff037224 */ /* 0x002fc400078e0008 */
[----:B------:R-:W-:Y:S01]  /*71c20*/  IMAD.MOV.U32 R28, RZ, RZ, R9 ;  /* 0x000000ffff1c7224 */ /* 0x000fe200078e0009 */
[----:B0-----:R-:W-:Y:S04]  /*71c30*/  STL.64 [R1+0x210], R12 ;  /* 0x0002100c01007387 */ /* 0x001fe80000100a00 */
[----:B------:R-:W-:Y:S04]  /*71c40*/  STL.64 [R1+0x218], R14 ;  /* 0x0002180e01007387 */ /* 0x000fe80000100a00 */
[----:B------:R-:W-:Y:S04]  /*71c50*/  STL.64 [R1+0x208], R10 ;  /* 0x0002080a01007387 */ /* 0x000fe80000100a00 */
[----:B------:R-:W0:Y:S02]  /*71c60*/  LDSM.16.M88.4 R8, [R2+UR6+0x8180] ;  /* 0x008180060208783b */ /* 0x000e240008000200 */
[----:B0-----:R-:W-:-:S02]  /*71c70*/  IMAD.MOV.U32 R29, RZ, RZ, R8 ;  /* 0x000000ffff1d7224 */ /* 0x001fc400078e0008 */
[----:B------:R-:W-:Y:S01]  /*71c80*/  STL.64 [R1+0x1f8], R10 ;  /* 0x0001f80a01007387 */ /* 0x000fe20000100a00 */
[----:B------:R-:W-:-:S03]  /*71c90*/  IMAD.MOV.U32 R0, RZ, RZ, R9 ;  /* 0x000000ffff007224 */ /* 0x000fc600078e0009 */
[----:B------:R-:W0:Y:S04]  /*71ca0*/  LDSM.16.M88.4 R8, [R2+UR6+0xc180] ;  /* 0x00c180060208783b */ /* 0x000e280008000200 */
[----:B------:R-:W2:Y:S04]  /*71cb0*/  LDL.LU R18, [R1+0x228] ;  /* 0x0002280001127983 */ /* 0x000ea80000300800 */
[----:B------:R-:W2:Y:S04]  /*71cc0*/  LDL.LU R19, [R1+0x22c] ;  /* 0x00022c0001137983 */ /* 0x000ea80000300800 */
[----:B------:R-:W2:Y:S04]  /*71cd0*/  LDL.LU R24, [R1+0xc0] ;  /* 0x0000c00001187983 */ /* 0x000ea80000300800 */
[----:B------:R-:W2:Y:S04]  /*71ce0*/  LDL.LU R25, [R1+0xc4] ;  /* 0x0000c40001197983 */ /* 0x000ea80000300800 */
[----:B------:R-:W2:Y:S04]  /*71cf0*/  LDL.LU R26, [R1+0xc8] ;  /* 0x0000c800011a7983 */ /* 0x000ea80000300800 */
[----:B------:R-:W2:Y:S01]  /*71d00*/  LDL.LU R27, [R1+0xcc] ;  /* 0x0000cc00011b7983 */ /* 0x000ea20000300800 */
[----:B0-----:R-:W-:-:S03]  /*71d10*/  IMAD.MOV.U32 R14, RZ, RZ, R8 ;  /* 0x000000ffff0e7224 */ /* 0x001fc600078e0008 */
[----:B------:R-:W-:Y:S01]  /*71d20*/  STL.64 [R1+0x1e8], R10 ;  /* 0x0001e80a01007387 */ /* 0x000fe20000100a00 */
[----:B------:R-:W-:-:S03]  /*71d30*/  IMAD.MOV.U32 R15, RZ, RZ, R9 ;  /* 0x000000ffff0f7224 */ /* 0x000fc600078e0009 */
[----:B------:R-:W0:Y:S02]  /*71d40*/  LDSM.16.M88.4 R8, [R2+UR6+0x10180] ;  /* 0x010180060208783b */ /* 0x000e240008000200 */
[----:B0-----:R-:W-:Y:S02]  /*71d50*/  IMAD.MOV.U32 R12, RZ, RZ, R8 ;  /* 0x000000ffff0c7224 */ /* 0x001fe400078e0008 */
[----:B------:R-:W-:Y:S01]  /*71d60*/  IMAD.MOV.U32 R13, RZ, RZ, R9 ;  /* 0x000000ffff0d7224 */ /* 0x000fe200078e0009 */
[----:B------:R-:W-:Y:S04]  /*71d70*/  STL.64 [R1+0x1d8], R10 ;  /* 0x0001d80a01007387 */ /* 0x000fe80000100a00 */
[----:B------:R-:W0:Y:S04]  /*71d80*/  LDSM.16.M88.4 R8, [R2+UR6+0x14180] ;  /* 0x014180060208783b */ /* 0x000e280008000200 */
[----:B------:R-:W-:Y:S04]  /*71d90*/  STL.64 [R1+0x3400], R14 ;  /* 0x0034000e01007387 */ /* 0x000fe80000100a00 */
[----:B------:R-:W-:Y:S04]  /*71da0*/  STL.64 [R1+0x33f8], R12 ;  /* 0x0033f80c01007387 */ /* 0x000fe80000100a00 */
[----:B------:R-:W1:Y:S04]  /*71db0*/  LDSM.16.M88.4 R12, [R2+UR6+0x1c180] ;  /* 0x01c18006020c783b */ /* 0x000e680008000200 */
[----:B0-----:R0:W-:Y:S04]  /*71dc0*/  STL.64 [R1+0x1c0], R8 ;  /* 0x0001c00801007387 */ /* 0x0011e80000100a00 */
[----:B------:R-:W-:Y:S04]  /*71dd0*/  STL.64 [R1+0x1c8], R10 ;  /* 0x0001c80a01007387 */ /* 0x000fe80000100a00 */
[----:B------:R-:W-:Y:S04]  /*71de0*/  STL.64 [R1+0x1b0], R20 ;  /* 0x0001b01401007387 */ /* 0x000fe80000100a00 */
[----:B------:R-:W-:Y:S04]  /*71df0*/  STL.64 [R1+0x1b8], R22 ;  /* 0x0001b81601007387 */ /* 0x000fe80000100a00 */
[----:B-1----:R-:W-:Y:S04]  /*71e00*/  STL.64 [R1+0x1a8], R14 ;  /* 0x0001a80e01007387 */ /* 0x002fe80000100a00 */
[----:B------:R-:W-:Y:S01]  /*71e10*/  LDSM.16.M88.4 R20, [R2+UR6+0x24180] ;  /* 0x024180060214783b */ /* 0x000fe20008000200 */
[----:B0-----:R-:W-:-:S02]  /*71e20*/  IMAD.MOV.U32 R8, RZ, RZ, R12 ;  /* 0x000000ffff087224 */ /* 0x001fc400078e000c */
[----:B------:R-:W-:Y:S02]  /*71e30*/  IMAD.MOV.U32 R9, RZ, RZ, R13 ;  /* 0x000000ffff097224 */ /* 0x000fe400078e000d */
[----:B------:R-:W0:Y:S04]  /*71e40*/  LDSM.16.M88.4 R12, [R2+UR6+0x20180] ;  /* 0x02018006020c783b */ /* 0x000e280008000200 */
[----:B------:R-:W-:Y:S04]  /*71e50*/  STL [R1+0x3384], R9 ;  /* 0x0033840901007387 */ /* 0x000fe80000100800 */
[----:B------:R-:W-:Y:S01]  /*71e60*/  STL [R1+0x3380], R8 ;  /* 0x0033800801007387 */ /* 0x000fe20000100800 */
[----:B0-----:R-:W-:-:S03]  /*71e70*/  IMAD.MOV.U32 R10, RZ, RZ, R12 ;  /* 0x000000ffff0a7224 */ /* 0x001fc600078e000c */
[----:B------:R-:W-:Y:S01]  /*71e80*/  STL.64 [R1+0x198], R14 ;  /* 0x0001980e01007387 */ /* 0x000fe20000100a00 */
[----:B------:R-:W-:-:S03]  /*71e90*/  IMAD.MOV.U32 R11, RZ, RZ, R13 ;  /* 0x000000ffff0b7224 */ /* 0x000fc600078e000d */
[----:B------:R-:W0:Y:S04]  /*71ea0*/  LDSM.16.M88.4 R12, [R2+UR6+0x28180] ;  /* 0x02818006020c783b */ /* 0x000e280008000200 */
[----:B------:R0:W-:Y:S04]  /*71eb0*/  STL [R1+0x337c], R11 ;  /* 0x00337c0b01007387 */ /* 0x0001e80000100800 */
[----:B------:R1:W-:Y:S04]  /*71ec0*/  STL [R1+0x3378], R10 ;  /* 0x0033780a01007387 */ /* 0x0003e80000100800 */
[----:B------:R-:W-:Y:S04]  /*71ed0*/  STL.64 [R1+0x180], R20 ;  /* 0x0001801401007387 */ /* 0x000fe80000100a00 */
[----:B------:R-:W-:Y:S04]  /*71ee0*/  STL.64 [R1+0x188], R22 ;  /* 0x0001881601007387 */ /* 0x000fe80000100a00 */
[----:B------:R-:W-:Y:S01]  /*71ef0*/  LDSM.16.M88.4 R20, [R2+UR6+0x3c180] ;  /* 0x03c180060214783b */ /* 0x000fe20008000200 */
[----:B0-----:R-:W-:-:S03]  /*71f00*/  IMAD.MOV.U32 R11, RZ, RZ, R12 ;  /* 0x000000ffff0b7224 */ /* 0x001fc600078e000c */
[----:B------:R-:W-:Y:S01]  /*71f10*/  STL.64 [R1+0x178], R14 ;  /* 0x0001780e01007387 */ /* 0x000fe20000100a00 */
[----:B-1----:R-:W-:-:S03]  /*71f20*/  IMAD.MOV.U32 R10, RZ, RZ, R13 ;  /* 0x000000ffff0a7224 */ /* 0x002fc600078e000d */
[----:B------:R-:W0:Y:S02]  /*71f30*/  LDSM.16.M88.4 R12, [R2+UR6+0x2c180] ;  /* 0x02c18006020c783b */ /* 0x000e240008000200 */
[----:B0-----:R-:W-:Y:S02]  /*71f40*/  IMAD.MOV.U32 R9, RZ, RZ, R12 ;  /* 0x000000ffff097224 */ /* 0x001fe400078e000c */
[----:B------:R-:W-:Y:S01]  /*71f50*/  IMAD.MOV.U32 R8, RZ, RZ, R13 ;  /* 0x000000ffff087224 */ /* 0x000fe200078e000d */
[----:B------:R-:W-:Y:S04]  /*71f60*/  STL.64 [R1+0x168], R14 ;  /* 0x0001680e01007387 */ /* 0x000fe80000100a00 */
[----:B------:R-:W-:Y:S04]  /*71f70*/  STL.64 [R1+0x3390], R10 ;  /* 0x0033900a01007387 */ /* 0x000fe80000100a00 */
[----:B------:R-:W-:Y:S04]  /*71f80*/  LDSM.16.M88.4 R12, [R2+UR6+0x34180] ;  /* 0x03418006020c783b */ /* 0x000fe80008000200 */
[----:B------:R-:W-:Y:S04]  /*71f90*/  STL.64 [R1+0x3388], R8 ;  /* 0x0033880801007387 */ /* 0x000fe80000100a00 */
[----:B------:R-:W0:Y:S04]  /*71fa0*/  LDSM.16.M88.4 R8, [R2+UR6+0x30180] ;  /* 0x030180060208783b */ /* 0x000e280008000200 */
[----:B0-----:R-:W-:Y:S04]  /*71fb0*/  STL.64 [R1+0x150], R8 ;  /* 0x0001500801007387 */ /* 0x001fe80000100a00 */
[----:B------:R0:W-:Y:S04]  /*71fc0*/  STL.64 [R1+0x158], R10 ;  /* 0x0001580a01007387 */ /* 0x0001e80000100a00 */
[----:B0-----:R-:W3:Y:S04]  /*71fd0*/  LDL.LU R10, [R1+0x2b8] ;  /* 0x0002b800010a7983 */ /* 0x001ee80000300800 */
[----:B------:R-:W-:Y:S04]  /*71fe0*/  STL.64 [R1+0x140], R12 ;  /* 0x0001400c01007387 */ /* 0x000fe80000100a00 */
[----:B------:R0:W-:Y:S04]  /*71ff0*/  STL.64 [R1+0x148], R14 ;  /* 0x0001480e01007387 */ /* 0x0001e80000100a00 */
[----:B------:R-:W3:Y:S01]  /*72000*/  LDL.LU R11, [R1+0x2bc] ;  /* 0x0002bc00010b7983 */ /* 0x000ee20000300800 */
[----:B--2---:R-:W-:Y:S03]  /*72010*/  HMMA.16816.F32.BF16 R16, R4, R18, R24 ;  /* 0x000000120410723c */ /* 0x004fe60000041818 */
[----:B---3--:R-:W-:Y:S04]  /*72020*/  STL.64 [R1+0x3408], R10 ;  /* 0x0034080a01007387 */ /* 0x008fe80000100a00 */
[----:B------:R-:W1:-:S12]  /*72030*/  LDSM.16.M88.4 R8, [R2+UR6+0x38180] ;  /* 0x038180060208783b */ /* 0x000e580008000200 */
[----:B------:R-:W-:Y:S04]  /*72040*/  STL [R1+0x3354], R16 ;  /* 0x0033541001007387 */ /* 0x000fe80000100800 */
[----:B------:R-:W-:Y:S04]  /*72050*/  STL [R1+0x3350], R17 ;  /* 0x0033501101007387 */ /* 0x000fe80000100800 */
[----:B------:R2:W-:Y:S04]  /*72060*/  STL [R1+0x334c], R18 ;  /* 0x00334c1201007387 */ /* 0x0005e80000100800 */
[----:B------:R3:W-:Y:S04]  /*72070*/  STL [R1+0x3348], R19 ;  /* 0x0033481301007387 */ /* 0x0007e80000100800 */
[----:B0-----:R-:W4:Y:S04]  /*72080*/  LDL.LU R14, [R1+0x2a8] ;  /* 0x0002a800010e7983 */ /* 0x001f280000300800 */
[----:B-1----:R-:W-:Y:S04]  /*72090*/  STL.64 [R1+0x130], R8 ;  /* 0x0001300801007387 */ /* 0x002fe80000100a00 */
[----:B------:R-:W-:Y:S04]  /*720a0*/  STL.64 [R1+0x138], R10 ;  /* 0x0001380a01007387 */ /* 0x000fe80000100a00 */
[----:B------:R-:W4:Y:S04]  /*720b0*/  LDL.LU R15, [R1+0x2ac] ;  /* 0x0002ac00010f7983 */ /* 0x000f280000300800 */
[----:B--2---:R-:W2:Y:S04]  /*720c0*/  LDL.LU R18, [R1+0x288] ;  /* 0x0002880001127983 */ /* 0x004ea80000300800 */
[----:B---3--:R-:W2:Y:S04]  /*720d0*/  LDL.LU R19, [R1+0x28c] ;  /* 0x00028c0001137983 */ /* 0x008ea80000300800 */
[----:B--2---:R0:W-:Y:S04]  /*720e0*/  STL.64 [R1+0x3430], R18 ;  /* 0x0034301201007387 */ /* 0x0041e80000100a00 */
[----:B0-----:R-:W2:Y:S04]  /*720f0*/  LDL.LU R18, [R1+0x278] ;  /* 0x0002780001127983 */ /* 0x001ea80000300800 */
[----:B------:R-:W2:Y:S04]  /*72100*/  LDL.LU R19, [R1+0x27c] ;  /* 0x00027c0001137983 */ /* 0x000ea80000300800 */
[----:B--2---:R0:W-:Y:S04]  /*72110*/  STL.64 [R1+0x3438], R18 ;  /* 0x0034381201007387 */ /* 0x0041e80000100a00 */
[----:B0-----:R-:W2:Y:S04]  /*72120*/  LDL.LU R18, [R1+0x258] ;  /* 0x0002580001127983 */ /* 0x001ea80000300800 */
[----:B------:R-:W2:Y:S04]  /*72130*/  LDL.LU R19, [R1+0x25c] ;  /* 0x00025c0001137983 */ /* 0x000ea80000300800 */
[----:B--2---:R0:W-:Y:S04]  /*72140*/  STL.64 [R1+0x3450], R18 ;  /* 0x0034501201007387 */ /* 0x0041e80000100a00 */
[----:B------:R-:W2:Y:S04]  /*72150*/  LDL.LU R26, [R1+0x248] ;  /* 0x00024800011a7983 */ /* 0x000ea80000300800 */
[----:B------:R-:W2:Y:S04]  /*72160*/  LDL.LU R27, [R1+0x24c] ;  /* 0x00024c00011b7983 */ /* 0x000ea80000300800 */
[----:B------:R-:W2:Y:S04]  /*72170*/  LDL.LU R16, [R1+0x110] ;  /* 0x0001100001107983 */ /* 0x000ea80000300800 */
[----:B------:R-:W2:Y:S04]  /*72180*/  LDL.LU R17, [R1+0x114] ;  /* 0x0001140001117983 */ /* 0x000ea80000300800 */
[----:B0-----:R-:W2:Y:S04]  /*72190*/  LDL.LU R18, [R1+0x118] ;  /* 0x0001180001127983 */ /* 0x001ea80000300800 */
[----:B------:R-:W2:Y:S04]  /*721a0*/  LDL.LU R19, [R1+0x11c] ;  /* 0x00011c0001137983 */ /* 0x000ea80000300800 */
[----:B----4-:R0:W-:Y:S04]  /*721b0*/  STL.64 [R1+0x3410], R14 ;  /* 0x0034100e01007387 */ /* 0x0101e80000100a00 */
[----:B0-----:R-:W3:Y:S04]  /*721c0*/  LDL.LU R14, [R1+0x298] ;  /* 0x00029800010e7983 */ /* 0x001ee80000300800 */
        /* <DEDUP_REMOVED lines=10> */
[----:B------:R-:W3:Y:S04]  /*72270*/  LDL.LU R14, [R1+0x108] ;  /* 0x00010800010e7983 */ /* 0x000ee80000300800 */
[----:B------:R-:W3:Y:S04]  /*72280*/  LDL.LU R15, [R1+0x10c] ;  /* 0x00010c00010f7983 */ /* 0x000ee80000300800 */
        /* <DEDUP_REMOVED lines=10> */
[----:B------:R-:W-:Y:S04]  /*72330*/  STL.64 [R1+0x120], R20 ;  /* 0x0001201401007387 */ /* 0x000fe80000100a00 */
[----:B------:R0:W-:Y:S04]  /*72340*/  STL.64 [R1+0x128], R22 ;  /* 0x0001281601007387 */ /* 0x0001e80000100a00 */
[----:B0-----:R-:W4:Y:S01]  /*72350*/  LDL.LU R23, [R1+0x3458] ;  /* 0x0034580001177983 */ /* 0x001f220000300800 */
[C---:B------:R-:W-:Y:S03]  /*72360*/  HMMA.16816.F32.BF16 R24, R4.reuse, R26, R16 ;  /* 0x0000001a0418723c */ /* 0x040fe60000041810 */
[----:B----4-:R-:W0:Y:S04]  /*72370*/  LDSM.16.MT88.4 R20, [R23+0x41e00] ;  /* 0x041e00001714783b */ /* 0x010e280000004200 */
[----:B0-----:R0:W-:Y:S04]  /*72380*/  STL.64 [R1+0x3280], R22 ;  /* 0x0032801601007387 */ /* 0x0011e80000100a00 */
[----:B------:R-:W-:Y:S04]  /*72390*/  STL.64 [R1+0x3278], R20 ;  /* 0x0032781401007387 */ /* 0x000fe80000100a00 */
[----:B0-----:R-:W4:Y:S04]  /*723a0*/  LDL.LU R22, [R1+0x2c8] ;  /* 0x0002c80001167983 */ /* 0x001f280000300800 */
[----:B------:R-:W4:Y:S04]  /*723b0*/  LDL.LU R23, [R1+0x2cc] ;  /* 0x0002cc0001177983 */ /* 0x000f280000300800 */
[----:B------:R-:W3:Y:S04]  /*723c0*/  LDL.LU.64 R18, [R1+0x3450] ;  /* 0x0034500001127983 */ /* 0x000ee80000300a00 */
[----:B------:R-:W-:Y:S04]  /*723d0*/  STL.64 [R1+0x3340], R26 ;  /* 0x0033401a01007387 */ /* 0x000fe80000100a00 */
[----:B------:R0:W-:Y:S04]  /*723e0*/  STL.64 [R1+0x3338], R24 ;  /* 0x0033381801007387 */ /* 0x0001e80000100a00 */
[----:B0-----:R-:W2:Y:S04]  /*723f0*/  LDL.LU R24, [R1+0xf0] ;  /* 0x0000f00001187983 */ /* 0x001ea80000300800 */
[----:B------:R-:W2:Y:S04]  /*72400*/  LDL.LU R25, [R1+0xf4] ;  /* 0x0000f40001197983 */ /* 0x000ea80000300800 */
[----:B------:R-:W2:Y:S04]  /*72410*/  LDL.LU R26, [R1+0xf8] ;  /* 0x0000f800011a7983 */ /* 0x000ea80000300800 */
[----:B------:R-:W2:Y:S01]  /*72420*/  LDL.LU R27, [R1+0xfc] ;  /* 0x0000fc00011b7983 */ /* 0x000ea20000300800 */
[----:B---3--:R-:W-:Y:S03]  /*72430*/  HMMA.16816.F32.BF16 R16, R4, R18, R12 ;  /* 0x000000120410723c */ /* 0x008fe6000004180c */
[----:B------:R-:W3:Y:S04]  /*72440*/  LDL.LU.64 R14, [R1+0x3448] ;  /* 0x00344800010e7983 */ /* 0x000ee80000300a00 */
[----:B------:R-:W3:-:S12]  /*72450*/  LDL.LU.64 R12, [R1+0x3440] ;  /* 0x00344000010c7983 */ /* 0x000ed80000300a00 */
[----:B------:R-:W-:Y:S04]  /*72460*/  STL.64 [R1+0x110], R16 ;  /* 0x0001101001007387 */ /* 0x000fe80000100a00 */
[----:B------:R0:W-:Y:S04]  /*72470*/  STL.64 [R1+0x118], R18 ;  /* 0x0001181201007387 */ /* 0x0001e80000100a00 */
[----:B0-----:R-:W2:Y:S02]  /*72480*/  LDL.LU.64 R18, [R1+0x3438] ;  /* 0x0034380001127983 */ /* 0x001ea40000300a00 */
[----:B--2---:R-:W-:-:S15]  /*72490*/  HMMA.16816.F32.BF16 R16, R4, R18, R24 ;  /* 0x000000120410723c */ /* 0x004fde0000041818 */
[----:B------:R-:W-:-:S04]  /*724a0*/  NOP ;  /* 0x0000000000007918 */ /* 0x000fc80000000000 */
[----:B------:R-:W-:Y:S01]  /*724b0*/  IMAD.MOV.U32 R27, RZ, RZ, R18 ;  /* 0x000000ffff1b7224 */ /* 0x000fe200078e0012 */
[----:B------:R-:W-:Y:S01]  /*724c0*/  STL.64 [R1+0x100], R16 ;  /* 0x0001001001007387 */ /* 0x000fe20000100a00 */
[----:B------:R-:W-:-:S03]  /*724d0*/  IMAD.MOV.U32 R26, RZ, RZ, R19 ;  /* 0x000000ffff1a7224 */ /* 0x000fc600078e0013 */
[----:B------:R-:W3:Y:S04]  /*724e0*/  LDL.LU.64 R18, [R1+0x3430] ;  /* 0x0034300001127983 */ /* 0x000ee80000300a00 */
[----:B------:R0:W-:Y:S04]  /*724f0*/  STL.64 [R1+0x3398], R26 ;  /* 0x0033981a01007387 */ /* 0x0001e80000100a00 */
[----:B------:R-:W2:Y:S04]  /*72500*/  LDL.LU R24, [R1+0x70] ;  /* 0x0000700001187983 */ /* 0x000ea80000300800 */
[----:B------:R-:W2:Y:S04]  /*72510*/  LDL.LU R25, [R1+0x74] ;  /* 0x0000740001197983 */ /* 0x000ea80000300800 */
[----:B0-----:R-:W2:Y:S04]  /*72520*/  LDL.LU R26, [R1+0x78] ;  /* 0x00007800011a7983 */ /* 0x001ea80000300800 */
[----:B------:R-:W2:Y:S01]  /*72530*/  LDL.LU R27, [R1+0x7c] ;  /* 0x00007c00011b7983 */ /* 0x000ea20000300800 */
[----:B---3--:R-:W-:-:S15]  /*72540*/  HMMA.16816.F32.BF16 R12, R4, R18, R12 ;  /* 0x00000012040c723c */ /* 0x008fde000004180c */
[----:B------:R-:W-:-:S04]  /*72550*/  NOP ;  /* 0x0000000000007918 */ /* 0x000fc80000000000 */
[----:B------:R-:W-:Y:S02]  /*72560*/  IMAD.MOV.U32 R18, RZ, RZ, R14 ;  /* 0x000000ffff127224 */ /* 0x000fe400078e000e */
[----:B------:R-:W-:Y:S02]  /*72570*/  IMAD.MOV.U32 R19, RZ, RZ, R15 ;  /* 0x000000ffff137224 */ /* 0x000fe400078e000f */
[----:B------:R-:W3:Y:S01]  /*72580*/  LDL.LU.64 R14, [R1+0x3428] ;  /* 0x00342800010e7983 */ /* 0x000ee20000300a00 */
[----:B------:R-:W-:Y:S02]  /*72590*/  IMAD.MOV.U32 R16, RZ, RZ, R12 ;  /* 0x000000ffff107224 */ /* 0x000fe400078e000c */
[----:B------:R-:W-:Y:S01]  /*725a0*/  IMAD.MOV.U32 R17, RZ, RZ, R13 ;  /* 0x000000ffff117224 */ /* 0x000fe200078e000d */
[----:B------:R-:W-:Y:S04]  /*725b0*/  STL.64 [R1+0x3360], R18 ;  /* 0x0033601201007387 */ /* 0x000fe80000100a00 */
[----:B------:R0:W-:Y:S04]  /*725c0*/  STL.64 [R1+0x3358], R16 ;  /* 0x0033581001007387 */ /* 0x0001e80000100a00 */
[----:B0-----:R-:W4:Y:S04]  /*725d0*/  LDL.LU R16, [R1+0xa0] ;  /* 0x0000a00001107983 */ /* 0x001f280000300800 */
[----:B------:R-:W4:Y:S04]  /*725e0*/  LDL.LU R17, [R1+0xa4] ;  /* 0x0000a40001117983 */ /* 0x000f280000300800 */
[----:B------:R-:W4:Y:S04]  /*725f0*/  LDL.LU R18, [R1+0xa8] ;  /* 0x0000a80001127983 */ /* 0x000f280000300800 */
[----:B------:R-:W4:Y:S01]  /*72600*/  LDL.LU R19, [R1+0xac] ;  /* 0x0000ac0001137983 */ /* 0x000f220000300800 */
[----:B---3--:R-:W-:Y:S03]  /*72610*/  HMMA.16816.F32.BF16 R12, R4, R14, R8 ;  /* 0x0000000e040c723c */ /* 0x008fe60000041808 */
[----:B------:R-:W3:Y:S04]  /*72620*/  LDL.LU.64 R10, [R1+0x3420] ;  /* 0x00342000010a7983 */ /* 0x000ee80000300a00 */
[----:B------:R-:W3:-:S12]  /*72630*/  LDL.LU.64 R8, [R1+0x3418] ;  /* 0x0034180001087983 */ /* 0x000ed80000300a00 */
[----:B------:R-:W-:Y:S04]  /*72640*/  STL.64 [R1+0xe0], R12 ;  /* 0x0000e00c01007387 */ /* 0x000fe80000100a00 */
[----:B------:R0:W-:Y:S04]  /*72650*/  STL.64 [R1+0xe8], R14 ;  /* 0x0000e80e01007387 */ /* 0x0001e80000100a00 */
[----:B0-----:R-:W3:Y:S01]  /*72660*/  LDL.LU.64 R14, [R1+0x3410] ;  /* 0x00341000010e7983 */ /* 0x001ee20000300a00 */
[C---:B----4-:R-:W-:Y:S08]  /*72670*/  HMMA.16816.F32.BF16 R16, R4.reuse, R22, R16 ;  /* 0x000000160410723c */ /* 0x050ff00000041810 */
[----:B---3--:R-:W-:Y:S01]  /*72680*/  HMMA.16816.F32.BF16 R12, R4, R14, R8 ;  /* 0x0000000e040c723c */ /* 0x008fe20000041808 */
[----:B------:R-:W2:-:S15]  /*72690*/  LDL.LU.64 R10, [R1+0x3408] ;  /* 0x00340800010a7983 */ /* 0x000e9e0000300a00 */
[----:B------:R-:W-:-:S03]  /*726a0*/  NOP ;  /* 0x0000000000007918 */ /* 0x000fc60000000000 */
[----:B------:R-:W-:Y:S04]  /*726b0*/  STL.64 [R1+0xd0], R12 ;  /* 0x0000d00c01007387 */ /* 0x000fe80000100a00 */
[----:B------:R0:W-:Y:S04]  /*726c0*/  STL.64 [R1+0xd8], R14 ;  /* 0x0000d80e01007387 */ /* 0x0001e80000100a00 */
[----:B0-----:R-:W3:Y:S04]  /*726d0*/  LDL.LU.64 R14, [R1+0x3400] ;  /* 0x00340000010e7983 */ /* 0x001ee80000300a00 */
[----:B------:R-:W4:Y:S01]  /*726e0*/  LDL.LU.64 R12, [R1+0x33f8] ;  /* 0x0033f800010c7983 */ /* 0x000f220000300a00 */
[----:B------:R-:W-:-:S02]  /*726f0*/  IMAD.MOV.U32 R23, RZ, RZ, R19 ;  /* 0x000000ffff177224 */ /* 0x000fc400078e0013 */
[----:B------:R-:W-:Y:S01]  /*72700*/  IMAD.MOV.U32 R22, RZ, RZ, R18 ;  /* 0x000000ffff167224 */ /* 0x000fe200078e0012 */
[----:B------:R-:W-:Y:S04]  /*72710*/  STL.64 [R1+0xc0], R16 ;  /* 0x0000c01001007387 */ /* 0x000fe80000100a00 */
[----:B------:R-:W-:Y:S04]  /*72720*/  STL [R1+0x32d0], R23 ;  /* 0x0032d01701007387 */ /* 0x000fe80000100800 */
[----:B------:R-:W-:Y:S04]  /*72730*/  STL [R1+0x32cc], R22 ;  /* 0x0032cc1601007387 */ /* 0x000fe80000100800 */
[----:B------:R-:W3:Y:S01]  /*72740*/  LDL.LU R20, [R1+0x210] ;  /* 0x0002100001147983 */ /* 0x000ee20000300800 */
[----:B--2---:R-:W-:-:S15]  /*72750*/  HMMA.16816.F32.BF16 R4, R4, R10, R24 ;  /* 0x0000000a0404723c */ /* 0x004fde0000041818 */
[----:B------:R-:W-:-:S04]  /*72760*/  NOP ;  /* 0x0000000000007918 */ /* 0x000fc80000000000 */
[----:B------:R0:W-:Y:S04]  /*72770*/  STL.64 [R1+0xb0], R4 ;  /* 0x0000b00401007387 */ /* 0x0001e80000100a00 */
[----:B------:R1:W-:Y:S04]  /*72780*/  STL.64 [R1+0xb8], R6 ;  /* 0x0000b80601007387 */ /* 0x0003e80000100a00 */
[----:B------:R-:W2:Y:S04]  /*72790*/  LDL.LU R21, [R1+0x214] ;  /* 0x0002140001157983 */ /* 0x000ea80000300800 */
[----:B0-----:R-:W2:Y:S04]  /*727a0*/  LDL.LU R4, [R1+0x50] ;  /* 0x0000500001047983 */ /* 0x001ea80000300800 */
[----:B------:R-:W2:Y:S01]  /*727b0*/  LDL.LU R5, [R1+0x54] ;  /* 0x0000540001057983 */ /* 0x000ea20000300800 */
[----:B----4-:R-:W-:-:S02]  /*727c0*/  IMAD.MOV.U32 R16, RZ, RZ, R12 ;  /* 0x000000ffff107224 */ /* 0x010fc400078e000c */
[----:B------:R-:W-:Y:S01]  /*727d0*/  IMAD.MOV.U32 R17, RZ, RZ, R13 ;  /* 0x000000ffff117224 */ /* 0x000fe200078e000d */
[----:B-1----:R-:W2:Y:S04]  /*727e0*/  LDL.LU R6, [R1+0x58] ;  /* 0x0000580001067983 */ /* 0x002ea80000300800 */
[----:B------:R-:W2:Y:S04]  /*727f0*/  LDL.LU R7, [R1+0x5c] ;  /* 0x00005c0001077983 */ /* 0x000ea80000300800 */
[----:B------:R-:W2:Y:S01]  /*72800*/  LDL.LU R12, [R1+0x33f4] ;  /* 0x0033f400010c7983 */ /* 0x000ea20000300800 */
[----:B---3--:R-:W-:-:S02]  /*72810*/  IMAD.MOV.U32 R24, RZ, RZ, R14 ;  /* 0x000000ffff187224 */ /* 0x008fc400078e000e */
[----:B------:R-:W-:Y:S01]  /*72820*/  IMAD.MOV.U32 R25, RZ, RZ, R15 ;  /* 0x000000ffff197224 */ /* 0x000fe200078e000f */
[----:B------:R-:W2:Y:S04]  /*72830*/  LDL.LU R13, [R1+0x33f0] ;  /* 0x0033f000010d7983 */ /* 0x000ea80000300800 */
[----:B------:R-:W-:Y:S04]  /*72840*/  STL.64 [R1+0x33a0], R16 ;  /* 0x0033a01001007387 */ /* 0x000fe80000100a00 */
[----:B------:R-:W2:Y:S04]  /*72850*/  LDL.LU R14, [R1+0x33ec] ;  /* 0x0033ec00010e7983 */ /* 0x000ea80000300800 */
[----:B------:R-:W2:Y:S04]  /*72860*/  LDL.LU R15, [R1+0x33e8] ;  /* 0x0033e800010f7983 */ /* 0x000ea80000300800 */
[----:B------:R0:W-:Y:S02]  /*72870*/  STL.64 [R1+0x33a8], R24 ;  /* 0x0033a81801007387 */ /* 0x0001e40000100a00 */
[----:B0-----:R-:W-:-:S02]  /*72880*/  IMAD.MOV.U32 R24, RZ, RZ, R29 ;  /* 0x000000ffff187224 */ /* 0x001fc400078e001d */
[----:B------:R-:W-:Y:S01]  /*72890*/  IMAD.MOV.U32 R25, RZ, RZ, R0 ;  /* 0x000000ffff197224 */ /* 0x000fe200078e0000 */
[----:B------:R-:W3:Y:S04]  /*728a0*/  LDL.LU R29, [R1+0x33e4] ;  /* 0x0033e400011d7983 */ /* 0x000ee80000300800 */
[----:B------:R-:W4:Y:S04]  /*728b0*/  LDL.LU R0, [R1+0x33e0] ;  /* 0x0033e00001007983 */ /* 0x000f280000300800 */
[----:B------:R0:W-:Y:S02]  /*728c0*/  STL.64 [R1+0x33c0], R24 ;  /* 0x0033c01801007387 */ /* 0x0001e40000100a00 */
[----:B0-----:R-:W-:-:S02]  /*728d0*/  IMAD.MOV.U32 R24, RZ, RZ, R3 ;  /* 0x000000ffff187224 */ /* 0x001fc400078e0003 */
[----:B------:R-:W-:Y:S01]  /*728e0*/  IMAD.MOV.U32 R25, RZ, RZ, R28 ;  /* 0x000000ffff197224 */ /* 0x000fe200078e001c */
        /* <DEDUP_REMOVED lines=11> */
[----:B------:R-:W2:Y:S01]  /*729a0*/  LDL.LU R19, [R1+0x3c] ;  /* 0x00003c0001137983 */ /* 0x000ea20000300800 */
[----:B------:R-:W-:Y:S03]  /*729b0*/  HMMA.16816.F32.BF16 R4, R12, R20, R4 ;  /* 0x000000140c04723c */ /* 0x000fe60000041804 */
[----:B--2---:R-:W-:Y:S04]  /*729c0*/  STL.64 [R1+0x33d0], R18 ;  /* 0x0033d01201007387 */ /* 0x004fe80000100a00 */
[----:B------:R0:W-:Y:S04]  /*729d0*/  STL.64 [R1+0x33c8], R16 ;  /* 0x0033c81001007387 */ /* 0x0001e80000100a00 */
[----:B0-----:R-:W2:Y:S04]  /*729e0*/  LDL.LU R16, [R1+0x40] ;  /* 0x0000400001107983 */ /* 0x001ea80000300800 */
[----:B------:R-:W2:Y:S04]  /*729f0*/  LDL.LU R17, [R1+0x44] ;  /* 0x0000440001117983 */ /* 0x000ea80000300800 */
[----:B------:R-:W2:Y:S04]  /*72a00*/  LDL.LU R18, [R1+0x48] ;  /* 0x0000480001127983 */ /* 0x000ea80000300800 */
[----:B------:R-:W2:Y:S04]  /*72a10*/  LDL.LU R19, [R1+0x4c] ;  /* 0x00004c0001137983 */ /* 0x000ea80000300800 */
[----:B------:R-:W3:Y:S01]  /*72a20*/  LDL.LU R8, [R1+0x10] ;  /* 0x0000100001087983 */ /* 0x000ee20000300800 */
[----:B----4-:R-:W-:-:S02]  /*72a30*/  IMAD.MOV.U32 R11, RZ, RZ, R0 ;  /* 0x000000ffff0b7224 */ /* 0x010fc400078e0000 */
[----:B------:R-:W-:Y:S02]  /*72a40*/  IMAD.MOV.U32 R9, RZ, RZ, R28 ;  /* 0x000000ffff097224 */ /* 0x000fe400078e001c */
[----:B------:R-:W-:Y:S01]  /*72a50*/  IMAD.MOV.U32 R0, RZ, RZ, R7 ;  /* 0x000000ffff007224 */ /* 0x000fe200078e0007 */
[----:B------:R-:W4:Y:S01]  /*72a60*/  LDL.LU R20, [R1+0x1c0] ;  /* 0x0001c00001147983 */ /* 0x000f220000300800 */
[----:B------:R-:W-:Y:S02]  /*72a70*/  IMAD.MOV.U32 R10, RZ, RZ, R3 ;  /* 0x000000ffff0a7224 */ /* 0x000fe400078e0003 */
[----:B------:R-:W-:Y:S02]  /*72a80*/  IMAD.MOV.U32 R28, RZ, RZ, R4 ;  /* 0x000000ffff1c7224 */ /* 0x000fe400078e0004 */
[----:B------:R-:W-:Y:S01]  /*72a90*/  IMAD.MOV.U32 R2, RZ, RZ, R6 ;  /* 0x000000ffff027224 */ /* 0x000fe200078e0006 */
[----:B------:R-:W4:Y:S01]  /*72aa0*/  LDL.LU R21, [R1+0x1c4] ;  /* 0x0001c40001157983 */ /* 0x000f220000300800 */
[----:B------:R-:W-:-:S03]  /*72ab0*/  IMAD.MOV.U32 R3, RZ, RZ, R5 ;  /* 0x000000ffff037224 */ /* 0x000fc600078e0005 */
[----:B------:R-:W4:Y:S04]  /*72ac0*/  LDL.LU R4, [R1] ;  /* 0x0000000001047983 */ /* 0x000f280000300800 */
[----:B------:R-:W4:Y:S04]  /*72ad0*/  LDL.LU R5, [R1+0x4] ;  /* 0x0000040001057983 */ /* 0x000f280000300800 */
[----:B------:R-:W4:Y:S04]  /*72ae0*/  LDL.LU R6, [R1+0x8] ;  /* 0x0000080001067983 */ /* 0x000f280000300800 */
[----:B------:R-:W-:Y:S04]  /*72af0*/  STL [R1+0x32b4], R0 ;  /* 0x0032b40001007387 */ /* 0x000fe80000100800 */
[----:B------:R-:W-:Y:S04]  /*72b00*/  STL [R1+0x32b0], R2 ;  /* 0x0032b00201007387 */ /* 0x000fe80000100800 */
[----:B------:R-:W-:Y:S04]  /*72b10*/  STL [R1+0x32ac], R3 ;  /* 0x0032ac0301007387 */ /* 0x000fe80000100800 */
[----:B------:R-:W-:Y:S01]  /*72b20*/  STL [R1+0x32a8], R28 ;  /* 0x0032a81c01007387 */ /* 0x000fe20000100800 */
[----:B--2---:R-:W-:Y:S03]  /*72b30*/  HMMA.16816.F32.BF16 R24, R12, R24, R16 ;  /* 0x000000180c18723c */ /* 0x004fe60000041810 */
[----:B------:R-:W2:Y:S04]  /*72b40*/  LDL.LU.64 R18, [R1+0x33d0] ;  /* 0x0033d00001127983 */ /* 0x000ea80000300a00 */
[----:B------:R-:W2:-:S12]  /*72b50*/  LDL.LU.64 R16, [R1+0x33c8] ;  /* 0x0033c80001107983 */ /* 0x000e980000300a00 */
[----:B------:R0:W-:Y:S04]  /*72b60*/  STL.64 [R1+0x90], R24 ;  /* 0x0000901801007387 */ /* 0x0001e80000100a00 */
[----:B------:R2:W-:Y:S04]  /*72b70*/  STL [R1+0x98], R26 ;  /* 0x0000981a01007387 */ /* 0x0005e80000100800 */
[----:B0-----:R-:W2:Y:S01]  /*72b80*/  LDL.LU.64 R24, [R1+0x33c0] ;  /* 0x0033c00001187983 */ /* 0x001ea20000300a00 */
[----:B---3--:R-:W-:Y:S02]  /*72b90*/  IMAD.MOV.U32 R7, RZ, RZ, R29 ;  /* 0x000000ffff077224 */ /* 0x008fe400078e001d */
[----:B------:R-:W-:-:S05]  /*72ba0*/  IMAD.MOV.U32 R29, RZ, RZ, R27 ;  /* 0x000000ffff1d7224 */ /* 0x000fca00078e001b */
[----:B------:R0:W-:Y:S01]  /*72bb0*/  STL [R1+0x32b8], R29 ;  /* 0x0032b81d01007387 */ /* 0x0001e20000100800 */
[----:B--2---:R-:W-:Y:S03]  /*72bc0*/  HMMA.16816.F32.BF16 R24, R12, R24, R16 ;  /* 0x000000180c18723c */ /* 0x004fe60000041810 */
[----:B------:R-:W2:Y:S04]  /*72bd0*/  LDL.LU.64 R18, [R1+0x33b8] ;  /* 0x0033b80001127983 */ /* 0x000ea80000300a00 */
[----:B------:R-:W2:-:S12]  /*72be0*/  LDL.LU.64 R16, [R1+0x33b0] ;  /* 0x0033b00001107983 */ /* 0x000e980000300a00 */
[----:B------:R-:W-:Y:S02]  /*72bf0*/  IMAD.MOV.U32 R0, RZ, RZ, R24 ;  /* 0x000000ffff007224 */ /* 0x000fe400078e0018 */
[----:B------:R-:W-:Y:S02]  /*72c00*/  IMAD.MOV.U32 R2, RZ, RZ, R25 ;  /* 0x000000ffff027224 */ /* 0x000fe400078e0019 */
[----:B------:R-:W2:Y:S01]  /*72c10*/  LDL.LU.64 R24, [R1+0x33a8] ;  /* 0x0033a80001187983 */ /* 0x000ea20000300a00 */
[----:B------:R-:W-:Y:S02]  /*72c20*/  IMAD.MOV.U32 R28, RZ, RZ, R27 ;  /* 0x000000ffff1c7224 */ /* 0x000fe400078e001b */
[----:B------:R-:W-:-:S03]  /*72c30*/  IMAD.MOV.U32 R3, RZ, RZ, R26 ;  /* 0x000000ffff037224 */ /* 0x000fc600078e001a */
[----:B------:R-:W-:Y:S04]  /*72c40*/  STL [R1+0x32c8], R28 ;  /* 0x0032c81c01007387 */ /* 0x000fe80000100800 */
[----:B------:R-:W-:Y:S04]  /*72c50*/  STL [R1+0x32c4], R3 ;  /* 0x0032c40301007387 */ /* 0x000fe80000100800 */
[----:B------:R-:W-:Y:S04]  /*72c60*/  STL [R1+0x32c0], R2 ;  /* 0x0032c00201007387 */ /* 0x000fe80000100800 */
[----:B------:R-:W-:Y:S01]  /*72c70*/  STL [R1+0x32bc], R0 ;  /* 0x0032bc0001007387 */ /* 0x000fe20000100800 */
[----:B--2---:R-:W-:Y:S03]  /*72c80*/  HMMA.16816.F32.BF16 R24, R12, R24, R16 ;  /* 0x000000180c18723c */ /* 0x004fe60000041810 */
[----:B------:R-:W2:-:S15]  /*72c90*/  LDL.LU.64 R16, [R1+0x33a0] ;  /* 0x0033a00001107983 */ /* 0x000e9e0000300a00 */
[----:B------:R-:W-:Y:S01]  /*72ca0*/  NOP ;  /* 0x0000000000007918 */ /* 0x000fe20000000000 */
[----:B0-----:R-:W-:Y:S01]  /*72cb0*/  IMAD.MOV.U32 R29, RZ, RZ, R27 ;  /* 0x000000ffff1d7224 */ /* 0x001fe200078e001b */
[----:B------:R-:W-:Y:S04]  /*72cc0*/  STL.64 [R1+0x70], R24 ;  /* 0x0000701801007387 */ /* 0x000fe80000100a00 */
[----:B------:R0:W-:Y:S04]  /*72cd0*/  STL [R1+0x78], R26 ;  /* 0x0000781a01007387 */ /* 0x0001e80000100800 */
[----:B0-----:R-:W3:Y:S04]  /*72ce0*/  LDL.LU.64 R26, [R1+0x3398] ;  /* 0x00339800011a7983 */ /* 0x001ee80000300a00 */
[----:B------:R-:W-:Y:S01]  /*72cf0*/  STL [R1+0x32d4], R29 ;  /* 0x0032d41d01007387 */ /* 0x000fe20000100800 */
[C---:B--2---:R-:W-:Y:S03]  /*72d00*/  HMMA.16816.F32.BF16 R16, R12.reuse, R16, R8 ;  /* 0x000000100c10723c */ /* 0x044fe60000041808 */
[----:B------:R-:W2:Y:S04]  /*72d10*/  LDL.LU.64 R10, [R1+0x3390] ;  /* 0x00339000010a7983 */ /* 0x000ea80000300a00 */
[----:B------:R-:W2:Y:S01]  /*72d20*/  LDL.LU.64 R8, [R1+0x3388] ;  /* 0x0033880001087983 */ /* 0x000ea20000300a00 */
[----:B----4-:R-:W-:Y:S11]  /*72d30*/  HMMA.16816.F32.BF16 R4, R12, R20, R4 ;  /* 0x000000140c04723c */ /* 0x010ff60000041804 */
[----:B------:R-:W-:-:S02]  /*72d40*/  IMAD.MOV.U32 R0, RZ, RZ, R19 ;  /* 0x000000ffff007224 */ /* 0x000fc400078e0013 */
[----:B------:R-:W-:Y:S02]  /*72d50*/  IMAD.MOV.U32 R2, RZ, RZ, R18 ;  /* 0x000000ffff027224 */ /* 0x000fe400078e0012 */
[----:B------:R-:W-:Y:S02]  /*72d60*/  IMAD.MOV.U32 R28, RZ, RZ, R16 ;  /* 0x000000ffff1c7224 */ /* 0x000fe400078e0010 */
[----:B------:R-:W-:Y:S01]  /*72d70*/  IMAD.MOV.U32 R3, RZ, RZ, R17 ;  /* 0x000000ffff037224 */ /* 0x000fe200078e0011 */
[----:B------:R-:W4:Y:S04]  /*72d80*/  LDL.LU R16, [R1+0x1b0] ;  /* 0x0001b00001107983 */ /* 0x000f280000300800 */
[----:B------:R-:W4:Y:S04]  /*72d90*/  LDL.LU R17, [R1+0x1b4] ;  /* 0x0001b40001117983 */ /* 0x000f280000300800 */
[----:B------:R-:W-:Y:S01]  /*72da0*/  STL [R1+0x32e4], R0 ;  /* 0x0032e40001007387 */ /* 0x000fe20000100800 */
[----:B------:R-:W-:-:S02]  /*72db0*/  IMAD.MOV.U32 R23, RZ, RZ, R4 ;  /* 0x000000ffff177224 */ /* 0x000fc400078e0004 */
[----:B------:R-:W-:Y:S01]  /*72dc0*/  IMAD.MOV.U32 R22, RZ, RZ, R5 ;  /* 0x000000ffff167224 */ /* 0x000fe200078e0005 */
[----:B------:R-:W-:Y:S04]  /*72dd0*/  STL [R1+0x32e0], R2 ;  /* 0x0032e00201007387 */ /* 0x000fe80000100800 */
[----:B------:R-:W-:Y:S04]  /*72de0*/  STL [R1+0x32dc], R3 ;  /* 0x0032dc0301007387 */ /* 0x000fe80000100800 */
[----:B------:R-:W-:Y:S01]  /*72df0*/  STL [R1+0x32d8], R28 ;  /* 0x0032d81c01007387 */ /* 0x000fe20000100800 */
[----:B--2---:R-:W-:-:S02]  /*72e00*/  IMAD.MOV.U32 R4, RZ, RZ, R9 ;  /* 0x000000ffff047224 */ /* 0x004fc400078e0009 */
[----:B------:R-:W-:Y:S01]  /*72e10*/  IMAD.MOV.U32 R5, RZ, RZ, R8 ;  /* 0x000000ffff057224 */ /* 0x000fe200078e0008 */
[----:B------:R-:W2:Y:S04]  /*72e20*/  LDL.LU R9, [R1+0x3384] ;  /* 0x0033840001097983 */ /* 0x000ea80000300800 */
[----:B------:R-:W3:Y:S04]  /*72e30*/  LDL.LU R8, [R1+0x3380] ;  /* 0x0033800001087983 */ /* 0x000ee80000300800 */
[----:B------:R0:W-:Y:S02]  /*72e40*/  STL.64 [R1+0x3310], R4 ;  /* 0x0033100401007387 */ /* 0x0001e40000100a00 */
[----:B0-----:R-:W-:-:S02]  /*72e50*/  IMAD.MOV.U32 R4, RZ, RZ, R11 ;  /* 0x000000ffff047224 */ /* 0x001fc400078e000b */
[----:B------:R-:W-:Y:S01]  /*72e60*/  IMAD.MOV.U32 R5, RZ, RZ, R10 ;  /* 0x000000ffff057224 */ /* 0x000fe200078e000a */
[----:B------:R-:W4:Y:S04]  /*72e70*/  LDL.LU R11, [R1+0x337c] ;  /* 0x00337c00010b7983 */ /* 0x000f280000300800 */
[----:B------:R-:W4:Y:S04]  /*72e80*/  LDL.LU R10, [R1+0x3378] ;  /* 0x00337800010a7983 */ /* 0x000f280000300800 */
[----:B------:R0:W-:Y:S04]  /*72e90*/  STL.64 [R1+0x3328], R4 ;  /* 0x0033280401007387 */ /* 0x0001e80000100a00 */
[----:B0-----:R-:W4:Y:S04]  /*72ea0*/  LDL.LU R4, [R1+0x180] ;  /* 0x0001800001047983 */ /* 0x001f280000300800 */
[----:B------:R-:W4:Y:S01]  /*72eb0*/  LDL.LU R5, [R1+0x184] ;  /* 0x0001840001057983 */ /* 0x000f220000300800 */
[----:B--2---:R-:W-:-:S02]  /*72ec0*/  IMAD.MOV.U32 R25, RZ, RZ, R9 ;  /* 0x000000ffff197224 */ /* 0x004fc400078e0009 */
[----:B---3--:R-:W-:Y:S02]  /*72ed0*/  IMAD.MOV.U32 R24, RZ, RZ, R8 ;  /* 0x000000ffff187224 */ /* 0x008fe400078e0008 */
[----:B------:R-:W2:Y:S04]  /*72ee0*/  LDL.LU R8, [R1+0x3374] ;  /* 0x0033740001087983 */ /* 0x000ea80000300800 */
[----:B------:R-:W2:Y:S04]  /*72ef0*/  LDL.LU R9, [R1+0x3370] ;  /* 0x0033700001097983 */ /* 0x000ea80000300800 */
[----:B----4-:R0:W-:Y:S02]  /*72f00*/  STL.64 [R1+0x3330], R4 ;  /* 0x0033300401007387 */ /* 0x0101e40000100a00 */
[----:B0-----:R-:W-:-:S02]  /*72f10*/  IMAD.MOV.U32 R4, RZ, RZ, R10 ;  /* 0x000000ffff047224 */ /* 0x001fc400078e000a */
[----:B------:R-:W-:Y:S01]  /*72f20*/  IMAD.MOV.U32 R5, RZ, RZ, R11 ;  /* 0x000000ffff057224 */ /* 0x000fe200078e000b */
[----:B------:R-:W2:Y:S04]  /*72f30*/  LDL.LU R10, [R1+0x336c] ;  /* 0x00336c00010a7983 */ /* 0x000ea80000300800 */
[----:B------:R-:W2:Y:S01]  /*72f40*/  LDL.LU R11, [R1+0x3368] ;  /* 0x00336800010b7983 */ /* 0x000ea20000300800 */
[----:B------:R-:W-:Y:S02]  /*72f50*/  IMAD.MOV.U32 R20, RZ, RZ, R7 ;  /* 0x000000ffff147224 */ /* 0x000fe400078e0007 */
[----:B------:R-:W-:-:S03]  /*72f60*/  IMAD.MOV.U32 R21, RZ, RZ, R6 ;  /* 0x000000ffff157224 */ /* 0x000fc600078e0006 */
[----:B------:R0:W-:Y:S04]  /*72f70*/  STL [R1+0x32f4], R20 ;  /* 0x0032f41401007387 */ /* 0x0001e80000100800 */
[----:B------:R1:W-:Y:S04]  /*72f80*/  STL [R1+0x32f0], R21 ;  /* 0x0032f01501007387 */ /* 0x0003e80000100800 */
[----:B------:R3:W-:Y:S04]  /*72f90*/  STL [R1+0x32ec], R22 ;  /* 0x0032ec1601007387 */ /* 0x0007e80000100800 */
[----:B------:R4:W-:Y:S04]  /*72fa0*/  STL [R1+0x32e8], R23 ;  /* 0x0032e81701007387 */ /* 0x0009e80000100800 */
[----:B0-----:R-:W2:Y:S04]  /*72fb0*/  LDL.LU R20, [R1+0x110] ;  /* 0x0001100001147983 */ /* 0x001ea80000300800 */
[----:B-1----:R-:W2:Y:S04]  /*72fc0*/  LDL.LU R21, [R1+0x114] ;  /* 0x0001140001157983 */ /* 0x002ea80000300800 */
[----:B---3--:R-:W3:Y:S04]  /*72fd0*/  LDL.LU R22, [R1+0x118] ;  /* 0x0001180001167983 */ /* 0x008ee80000300800 */
[----:B----4-:R-:W3:Y:S04]  /*72fe0*/  LDL.LU R23, [R1+0x11c] ;  /* 0x00011c0001177983 */ /* 0x010ee80000300800 */
[----:B------:R-:W4:Y:S01]  /*72ff0*/  LDL.LU.64 R18, [R1+0x3360] ;  /* 0x0033600001127983 */ /* 0x000f220000300a00 */
[----:B--2---:R-:W-:Y:S03]  /*73000*/  HMMA.16816.F32.BF16 R8, R12, R16, R8 ;  /* 0x000000100c08723c */ /* 0x004fe60000041808 */
[----:B------:R-:W2:-:S15]  /*73010*/  LDL.LU.64 R16, [R1+0x3358] ;  /* 0x0033580001107983 */ /* 0x000e9e0000300a00 */
[----:B------:R-:W-:Y:S01]  /*73020*/  NOP ;  /* 0x0000000000007918 */ /* 0x000fe20000000000 */
[----:B------:R-:W-:Y:S02]  /*73030*/  IMAD.MOV.U32 R2, RZ, RZ, R8 ;  /* 0x000000ffff027224 */ /* 0x000fe400078e0008 */
[----:B------:R-:W-:Y:S01]  /*73040*/  IMAD.MOV.U32 R3, RZ, RZ, R9 ;  /* 0x000000ffff037224 */ /* 0x000fe200078e0009 */
[----:B------:R-:W2:Y:S04]  /*73050*/  LDL.LU R8, [R1+0x150] ;  /* 0x0001500001087983 */ /* 0x000ea80000300800 */
[----:B------:R-:W2:Y:S01]  /*73060*/  LDL.LU R9, [R1+0x154] ;  /* 0x0001540001097983 */ /* 0x000ea20000300800 */
[----:B------:R-:W-:Y:S02]  /*73070*/  IMAD.MOV.U32 R28, RZ, RZ, R10 ;  /* 0x000000ffff1c7224 */ /* 0x000fe400078e000a */
[----:B------:R-:W-:-:S02]  /*73080*/  IMAD.MOV.U32 R29, RZ, RZ, R11 ;  /* 0x000000ffff1d7224 */ /* 0x000fc400078e000b */
[----:B----4-:R-:W-:Y:S02]  /*73090*/  IMAD.MOV.U32 R10, RZ, RZ, R18 ;  /* 0x000000ffff0a7224 */ /* 0x010fe400078e0012 */
[----:B------:R-:W-:Y:S01]  /*730a0*/  IMAD.MOV.U32 R11, RZ, RZ, R19 ;  /* 0x000000ffff0b7224 */ /* 0x000fe200078e0013 */
[----:B--2---:R0:W-:Y:S02]  /*730b0*/  STL.64 [R1+0x3308], R8 ;  /* 0x0033080801007387 */ /* 0x0041e40000100a00 */
[----:B0-----:R-:W-:Y:S02]  /*730c0*/  IMAD.MOV.U32 R8, RZ, RZ, R16 ;  /* 0x000000ffff087224 */ /* 0x001fe400078e0010 */
[----:B------:R-:W-:Y:S01]  /*730d0*/  IMAD.MOV.U32 R9, RZ, RZ, R17 ;  /* 0x000000ffff097224 */ /* 0x000fe200078e0011 */
[----:B------:R-:W2:Y:S04]  /*730e0*/  LDL.LU R16, [R1+0x3354] ;  /* 0x0033540001107983 */ /* 0x000ea80000300800 */
[----:B------:R-:W2:Y:S04]  /*730f0*/  LDL.LU R17, [R1+0x3350] ;  /* 0x0033500001117983 */ /* 0x000ea80000300800 */
[----:B------:R-:W2:Y:S04]  /*73100*/  LDL.LU R18, [R1+0x334c] ;  /* 0x00334c0001127983 */ /* 0x000ea80000300800 */
[----:B------:R-:W2:Y:S04]  /*73110*/  LDL.LU R19, [R1+0x3348] ;  /* 0x0033480001137983 */ /* 0x000ea80000300800 */
[----:B------:R0:W-:Y:S02]  /*73120*/  STL.64 [R1+0x3320], R10 ;  /* 0x0033200a01007387 */ /* 0x0001e40000100a00 */
[----:B0-----:R-:W-:-:S02]  /*73130*/  IMAD.MOV.U32 R10, RZ, RZ, R27 ;  /* 0x000000ffff0a7224 */ /* 0x001fc400078e001b */
[----:B------:R-:W-:Y:S01]  /*73140*/  IMAD.MOV.U32 R11, RZ, RZ, R26 ;  /* 0x000000ffff0b7224 */ /* 0x000fe200078e001a */
[----:B------:R0:W-:Y:S04]  /*73150*/  STL.64 [R1+0x3318], R8 ;  /* 0x0033180801007387 */ /* 0x0001e80000100a00 */
[----:B0-----:R-:W4:Y:S04]  /*73160*/  LDL.LU R8, [R1+0x100] ;  /* 0x0001000001087983 */ /* 0x001f280000300800 */
[----:B------:R-:W4:Y:S04]  /*73170*/  LDL.LU R9, [R1+0x104] ;  /* 0x0001040001097983 */ /* 0x000f280000300800 */
[----:B------:R0:W-:Y:S04]  /*73180*/  STL [R1+0x3300], R28 ;  /* 0x0033001c01007387 */ /* 0x0001e80000100800 */
[----:B------:R1:W-:Y:S04]  /*73190*/  STL [R1+0x32fc], R3 ;  /* 0x0032fc0301007387 */ /* 0x0003e80000100800 */
[----:B------:R0:W-:Y:S01]  /*731a0*/  STL [R1+0x32f8], R2 ;  /* 0x0032f80201007387 */ /* 0x0001e20000100800 */
[----:B--2---:R-:W-:-:S15]  /*731b0*/  HMMA.16816.F32.BF16 R24, R12, R24, R16 ;  /* 0x000000180c18723c */ /* 0x004fde0000041810 */
[----:B------:R-:W-:-:S04]  /*731c0*/  NOP ;  /* 0x0000000000007918 */ /* 0x000fc80000000000 */
[----:B------:R-:W-:Y:S02]  /*731d0*/  IMAD.MOV.U32 R17, RZ, RZ, R26 ;  /* 0x000000ffff117224 */ /* 0x000fe400078e001a */
[----:B------:R-:W-:Y:S02]  /*731e0*/  IMAD.MOV.U32 R16, RZ, RZ, R27 ;  /* 0x000000ffff107224 */ /* 0x000fe400078e001b */
[----:B------:R-:W-:Y:S02]  /*731f0*/  IMAD.MOV.U32 R19, RZ, RZ, R24 ;  /* 0x000000ffff137224 */ /* 0x000fe400078e0018 */
[----:B------:R-:W-:Y:S01]  /*73200*/  IMAD.MOV.U32 R18, RZ, RZ, R25 ;  /* 0x000000ffff127224 */ /* 0x000fe200078e0019 */
[----:B------:R-:W2:Y:S04]  /*73210*/  LDL.LU.64 R26, [R1+0x3340] ;  /* 0x00334000011a7983 */ /* 0x000ea80000300a00 */
[----:B------:R-:W2:Y:S02]  /*73220*/  LDL.LU.64 R24, [R1+0x3338] ;  /* 0x0033380001187983 */ /* 0x000ea40000300a00 */
[----:B--2---:R-:W-:-:S15]  /*73230*/  HMMA.16816.F32.BF16 R4, R12, R4, R24 ;  /* 0x000000040c04723c */ /* 0x004fde0000041818 */
[----:B------:R-:W-:-:S04]  /*73240*/  NOP ;  /* 0x0000000000007918 */ /* 0x000fc80000000000 */
[----:B------:R-:W-:Y:S02]  /*73250*/  IMAD.MOV.U32 R27, RZ, RZ, R4 ;  /* 0x000000ffff1b7224 */ /* 0x000fe400078e0004 */
[----:B------:R-:W-:Y:S02]  /*73260*/  IMAD.MOV.U32 R26, RZ, RZ, R5 ;  /* 0x000000ffff1a7224 */ /* 0x000fe400078e0005 */
[----:B------:R-:W3:Y:S01]  /*73270*/  LDL.LU.64 R4, [R1+0x3330] ;  /* 0x0033300001047983 */ /* 0x000ee20000300a00 */
[----:B------:R-:W-:Y:S02]  /*73280*/  IMAD.MOV.U32 R25, RZ, RZ, R6 ;  /* 0x000000ffff197224 */ /* 0x000fe400078e0006 */
[----:B------:R-:W-:Y:S02]  /*73290*/  IMAD.MOV.U32 R24, RZ, RZ, R7 ;  /* 0x000000ffff187224 */ /* 0x000fe400078e0007 */
[----:B---3--:R-:W-:-:S15]  /*732a0*/  HMMA.16816.F32.BF16 R4, R12, R4, R20 ;  /* 0x000000040c04723c */ /* 0x008fde0000041814 */
[----:B------:R-:W-:-:S04]  /*732b0*/  NOP ;  /* 0x0000000000007918 */ /* 0x000fc80000000000 */
[----:B------:R-:W-:Y:S02]  /*732c0*/  IMAD.MOV.U32 R21, RZ, RZ, R4 ;  /* 0x000000ffff157224 */ /* 0x000fe400078e0004 */
[----:B------:R-:W-:Y:S02]  /*732d0*/  IMAD.MOV.U32 R22, RZ, RZ, R5 ;  /* 0x000000ffff167224 */ /* 0x000fe400078e0005 */
[----:B------:R-:W4:Y:S01]  /*732e0*/  LDL.LU.64 R4, [R1+0x3328] ;  /* 0x0033280001047983 */ /* 0x000f220000300a00 */
[----:B------:R-:W-:Y:S02]  /*732f0*/  IMAD.MOV.U32 R23, RZ, RZ, R6 ;  /* 0x000000ffff177224 */ /* 0x000fe400078e0006 */
[----:B------:R-:W-:Y:S02]  /*73300*/  IMAD.MOV.U32 R0, RZ, RZ, R7 ;  /* 0x000000ffff007224 */ /* 0x000fe400078e0007 */
[----:B----4-:R-:W-:Y:S01]  /*73310*/  HMMA.16816.F32.BF16 R4, R12, R4, R8 ;  /* 0x000000040c04723c */ /* 0x010fe20000041808 */
[----:B------:R-:W2:Y:S04]  /*73320*/  LDL.LU.64 R10, [R1+0x3320] ;  /* 0x00332000010a7983 */ /* 0x000ea80000300a00 */
[----:B------:R-:W2:-:S14]  /*73330*/  LDL.LU.64 R8, [R1+0x3318] ;  /* 0x0033180001087983 */ /* 0x000e9c0000300a00 */
[----:B0-----:R-:W-:Y:S02]  /*73340*/  IMAD.MOV.U32 R28, RZ, RZ, R4 ;  /* 0x000000ffff1c7224 */ /* 0x001fe400078e0004 */
[----:B-1----:R-:W-:Y:S02]  /*73350*/  IMAD.MOV.U32 R3, RZ, RZ, R5 ;  /* 0x000000ffff037224 */ /* 0x002fe400078e0005 */
[----:B------:R-:W2:Y:S01]  /*73360*/  LDL.LU.64 R4, [R1+0x3310] ;  /* 0x0033100001047983 */ /* 0x000ea20000300a00 */
[----:B------:R-:W-:Y:S02]  /*73370*/  IMAD.MOV.U32 R2, RZ, RZ, R6 ;  /* 0x000000ffff027224 */ /* 0x000fe400078e0006 */
[----:B------:R-:W-:Y:S02]  /*73380*/  IMAD.MOV.U32 R20, RZ, RZ, R7 ;  /* 0x000000ffff147224 */ /* 0x000fe400078e0007 */
[----:B--2---:R-:W-:Y:S01]  /*73390*/  HMMA.16816.F32.BF16 R4, R12, R4, R8 ;  /* 0x000000040c04723c */ /* 0x004fe20000041808 */
[----:B------:R-:W2:-:S15]  /*733a0*/  LDL.LU.64 R8, [R1+0x3308] ;  /* 0x0033080001087983 */ /* 0x000e9e0000300a00 */
[----:B------:R-:W-:-:S03]  /*733b0*/  NOP ;  /* 0x0000000000007918 */ /* 0x000fc60000000000 */
[----:B------:R0:W-:Y:S04]  /*733c0*/  STL.64 [R1+0x3178], R6 ;  /* 0x0031780601007387 */ /* 0x0001e80000100a00 */
[----:B------:R1:W-:Y:S04]  /*733d0*/  STL.64 [R1+0x3170], R4 ;  /* 0x0031700401007387 */ /* 0x0003e80000100a00 */
[----:B0-----:R-:W3:Y:S04]  /*733e0*/  LDL.LU R6, [R1+0x178] ;  /* 0x0001780001067983 */ /* 0x001ee80000300800 */
[----:B------:R-:W3:Y:S04]  /*733f0*/  LDL.LU R7, [R1+0x17c] ;  /* 0x00017c0001077983 */ /* 0x000ee80000300800 */
[----:B---3--:R0:W-:Y:S04]  /*73400*/  STL.64 [R1+0x3188], R6 ;  /* 0x0031880601007387 */ /* 0x0081e80000100a00 */
[----:B-1----:R-:W2:Y:S04]  /*73410*/  LDL.LU R4, [R1+0xe0] ;  /* 0x0000e00001047983 */ /* 0x002ea80000300800 */
[----:B------:R-:W2:Y:S04]  /*73420*/  LDL.LU R5, [R1+0xe4] ;  /* 0x0000e40001057983 */ /* 0x000ea80000300800 */
[----:B0-----:R-:W2:Y:S04]  /*73430*/  LDL.LU R6, [R1+0xe8] ;  /* 0x0000e80001067983 */ /* 0x001ea80000300800 */
[----:B------:R-:W2:Y:S02]  /*73440*/  LDL.LU R7, [R1+0xec] ;  /* 0x0000ec0001077983 */ /* 0x000ea40000300800 */
[----:B--2---:R-:W-:Y:S02]  /*73450*/  HMMA.16816.F32.BF16 R8, R12, R8, R4 ;  /* 0x000000080c08723c */ /* 0x004fe40000041804 */
[----:B------:R-:W2:Y:S04]  /*73460*/  LDL.LU R6, [R1+0x188] ;  /* 0x0001880001067983 */ /* 0x000ea80000300800 */
[----:B------:R-:W2:Y:S04]  /*73470*/  LDL.LU R7, [R1+0x18c] ;  /* 0x00018c0001077983 */ /* 0x000ea80000300800 */
[----:B--2---:R-:W-:Y:S09]  /*73480*/  STL.64 [R1+0x31a0], R6 ;  /* 0x0031a00601007387 */ /* 0x004ff20000100a00 */
[----:B------:R0:W-:Y:S04]  /*73490*/  STL.64 [R1+0x3168], R10 ;  /* 0x0031680a01007387 */ /* 0x0001e80000100a00 */
[----:B------:R1:W-:Y:S04]  /*734a0*/  STL.64 [R1+0x3160], R8 ;  /* 0x0031600801007387 */ /* 0x0003e80000100a00 */
[----:B0-----:R-:W2:Y:S04]  /*734b0*/  LDL.LU R10, [R1+0x168] ;  /* 0x00016800010a7983 */ /* 0x001ea80000300800 */
[----:B------:R-:W2:Y:S04]  /*734c0*/  LDL.LU R11, [R1+0x16c] ;  /* 0x00016c00010b7983 */ /* 0x000ea80000300800 */
[----:B------:R-:W3:Y:S04]  /*734d0*/  LDL.LU R6, [R1+0x198] ;  /* 0x0001980001067983 */ /* 0x000ee80000300800 */
[----:B------:R-:W3:Y:S01]  /*734e0*/  LDL.LU R7, [R1+0x19c] ;  /* 0x00019c0001077983 */ /* 0x000ee20000300800 */
[----:B-1----:R-:W-:-:S02]  /*734f0*/  IMAD.MOV.U32 R8, RZ, RZ, R28 ;  /* 0x000000ffff087224 */ /* 0x002fc400078e001c */
[----:B------:R-:W-:Y:S01]  /*73500*/  IMAD.MOV.U32 R9, RZ, RZ, R3 ;  /* 0x000000ffff097224 */ /* 0x000fe200078e0003 */
[----:B---3--:R-:W-:Y:S04]  /*73510*/  STL.64 [R1+0x31b8], R6 ;  /* 0x0031b80601007387 */ /* 0x008fe80000100a00 */
[----:B--2---:R0:W-:Y:S04]  /*73520*/  STL.64 [R1+0x3180], R10 ;  /* 0x0031800a01007387 */ /* 0x0041e80000100a00 */
[----:B------:R-:W2:Y:S04]  /*73530*/  LDL.LU R28, [R1+0x3300] ;  /* 0x00330000011c7983 */ /* 0x000ea80000300800 */
[----:B------:R-:W3:Y:S01]  /*73540*/  LDL.LU R3, [R1+0x32fc] ;  /* 0x0032fc0001037983 */ /* 0x000ee20000300800 */
[----:B0-----:R-:W-:-:S02]  /*73550*/  IMAD.MOV.U32 R10, RZ, RZ, R2 ;  /* 0x000000ffff0a7224 */ /* 0x001fc400078e0002 */
[----:B------:R-:W-:Y:S01]  /*73560*/  IMAD.MOV.U32 R11, RZ, RZ, R20 ;  /* 0x000000ffff0b7224 */ /* 0x000fe200078e0014 */
[----:B------:R-:W4:Y:S04]  /*73570*/  LDL.LU R2, [R1+0x32f8] ;  /* 0x0032f80001027983 */ /* 0x000f280000300800 */
[----:B------:R-:W2:Y:S04]  /*73580*/  LDL.LU R20, [R1+0x32f4] ;  /* 0x0032f40001147983 */ /* 0x000ea80000300800 */
[----:B------:R-:W2:Y:S04]  /*73590*/  LDL.LU R6, [R1+0x1a8] ;  /* 0x0001a80001067983 */ /* 0x000ea80000300800 */
[----:B------:R-:W2:Y:S04]  /*735a0*/  LDL.LU R7, [R1+0x1ac] ;  /* 0x0001ac0001077983 */ /* 0x000ea80000300800 */
[----:B--2---:R-:W-:Y:S04]  /*735b0*/  STL.64 [R1+0x31d0], R6 ;  /* 0x0031d00601007387 */ /* 0x004fe80000100a00 */
[----:B------:R-:W-:Y:S04]  /*735c0*/  STL.64 [R1+0x3198], R10 ;  /* 0x0031980a01007387 */ /* 0x000fe80000100a00 */
[----:B------:R0:W-:Y:S02]  /*735d0*/  STL.64 [R1+0x3190], R8 ;  /* 0x0031900801007387 */ /* 0x0001e40000100a00 */
[----:B0-----:R-:W-:-:S02]  /*735e0*/  IMAD.MOV.U32 R8, RZ, RZ, R21 ;  /* 0x000000ffff087224 */ /* 0x001fc400078e0015 */
[----:B------:R-:W-:Y:S01]  /*735f0*/  IMAD.MOV.U32 R9, RZ, RZ, R22 ;  /* 0x000000ffff097224 */ /* 0x000fe200078e0016 */
[----:B------:R-:W2:Y:S04]  /*73600*/  LDL.LU R21, [R1+0x32f0] ;  /* 0x0032f00001157983 */ /* 0x000ea80000300800 */
[----:B------:R-:W2:Y:S01]  /*73610*/  LDL.LU R22, [R1+0x32ec] ;  /* 0x0032ec0001167983 */ /* 0x000ea20000300800 */
[----:B------:R-:W-:Y:S02]  /*73620*/  IMAD.MOV.U32 R10, RZ, RZ, R23 ;  /* 0x000000ffff0a7224 */ /* 0x000fe400078e0017 */
[----:B------:R-:W-:Y:S01]  /*73630*/  IMAD.MOV.U32 R11, RZ, RZ, R0 ;  /* 0x000000ffff0b7224 */ /* 0x000fe200078e0000 */
[----:B------:R-:W2:Y:S04]  /*73640*/  LDL.LU R23, [R1+0x32e8] ;  /* 0x0032e80001177983 */ /* 0x000ea80000300800 */
[----:B------:R-:W2:Y:S04]  /*73650*/  LDL.LU R0, [R1+0x32e4] ;  /* 0x0032e40001007983 */ /* 0x000ea80000300800 */
[----:B------:R-:W2:Y:S04]  /*73660*/  LDL.LU R6, [R1+0x1b8] ;  /* 0x0001b80001067983 */ /* 0x000ea80000300800 */
[----:B------:R-:W2:Y:S04]  /*73670*/  LDL.LU R7, [R1+0x1bc] ;  /* 0x0001bc0001077983 */ /* 0x000ea80000300800 */
[----:B--2---:R0:W-:Y:S04]  /*73680*/  STL.64 [R1+0x31e8], R6 ;  /* 0x0031e80601007387 */ /* 0x0041e80000100a00 */
[----:B------:R1:W-:Y:S04]  /*73690*/  STL.64 [R1+0x31b0], R10 ;  /* 0x0031b00a01007387 */ /* 0x0003e80000100a00 */
[----:B------:R-:W-:Y:S04]  /*736a0*/  STL.64 [R1+0x31a8], R8 ;  /* 0x0031a80801007387 */ /* 0x000fe80000100a00 */
[----:B0-----:R-:W2:Y:S04]  /*736b0*/  LDL.LU R6, [R1+0x1c8] ;  /* 0x0001c80001067983 */ /* 0x001ea80000300800 */
[----:B------:R-:W2:Y:S01]  /*736c0*/  LDL.LU R7, [R1+0x1cc] ;  /* 0x0001cc0001077983 */ /* 0x000ea20000300800 */
[----:B-1----:R-:W-:-:S02]  /*736d0*/  IMAD.MOV.U32 R10, RZ, RZ, R25 ;  /* 0x000000ffff0a7224 */ /* 0x002fc400078e0019 */
[----:B------:R-:W-:Y:S01]  /*736e0*/  IMAD.MOV.U32 R11, RZ, RZ, R24 ;  /* 0x000000ffff0b7224 */ /* 0x000fe200078e0018 */
[----:B--2---:R0:W-:Y:S04]  /*736f0*/  STL.64 [R1+0x3200], R6 ;  /* 0x0032000601007387 */ /* 0x0041e80000100a00 */
[----:B0-----:R-:W2:Y:S04]  /*73700*/  LDL.LU R6, [R1+0x1d8] ;  /* 0x0001d80001067983 */ /* 0x001ea80000300800 */
[----:B------:R-:W2:Y:S01]  /*73710*/  LDL.LU R7, [R1+0x1dc] ;  /* 0x0001dc0001077983 */ /* 0x000ea20000300800 */
[----:B------:R-:W-:-:S02]  /*73720*/  IMAD.MOV.U32 R8, RZ, RZ, R27 ;  /* 0x000000ffff087224 */ /* 0x000fc400078e001b */
[----:B------:R-:W-:Y:S01]  /*73730*/  IMAD.MOV.U32 R9, RZ, RZ, R26 ;  /* 0x000000ffff097224 */ /* 0x000fe200078e001a */
        /* <DEDUP_REMOVED lines=12> */
[----:B--2---:R-:W-:Y:S04]  /*73800*/  STL.64 [R1+0x3248], R6 ;  /* 0x0032480601007387 */ /* 0x004fe80000100a00 */
[----:B------:R-:W-:Y:S04]  /*73810*/  STL.64 [R1+0x31e0], R10 ;  /* 0x0031e00a01007387 */ /* 0x000fe80000100a00 */
[----:B------:R4:W-:Y:S02]  /*73820*/  STL.64 [R1+0x31d8], R8 ;  /* 0x0031d80801007387 */ /* 0x0009e40000100a00 */
[----:B----4-:R-:W-:-:S02]  /*73830*/  IMAD.MOV.U32 R8, RZ, RZ, R2 ;  /* 0x000000ffff087224 */ /* 0x010fc400078e0002 */
[----:B---3--:R-:W-:Y:S01]  /*73840*/  IMAD.MOV.U32 R9, RZ, RZ, R3 ;  /* 0x000000ffff097224 */ /* 0x008fe200078e0003 */
[----:B------:R-:W2:Y:S04]  /*73850*/  LDL.LU R2, [R1+0x32e0] ;  /* 0x0032e00001027983 */ /* 0x000ea80000300800 */
[----:B------:R-:W3:Y:S01]  /*73860*/  LDL.LU R3, [R1+0x32dc] ;  /* 0x0032dc0001037983 */ /* 0x000ee20000300800 */
[----:B------:R-:W-:Y:S02]  /*73870*/  IMAD.MOV.U32 R10, RZ, RZ, R28 ;  /* 0x000000ffff0a7224 */ /* 0x000fe400078e001c */
[----:B------:R-:W-:Y:S01]  /*73880*/  IMAD.MOV.U32 R11, RZ, RZ, R29 ;  /* 0x000000ffff0b7224 */ /* 0x000fe200078e001d */
[----:B------:R-:W4:Y:S04]  /*73890*/  LDL.LU R28, [R1+0x32d8] ;  /* 0x0032d800011c7983 */ /* 0x000f280000300800 */
[----:B------:R-:W2:Y:S04]  /*738a0*/  LDL.LU R29, [R1+0x32d4] ;  /* 0x0032d400011d7983 */ /* 0x000ea80000300800 */
[----:B------:R-:W2:Y:S04]  /*738b0*/  LDL.LU R6, [R1+0x208] ;  /* 0x0002080001067983 */ /* 0x000ea80000300800 */
[----:B------:R-:W2:Y:S04]  /*738c0*/  LDL.LU R7, [R1+0x20c] ;  /* 0x00020c0001077983 */ /* 0x000ea80000300800 */
[----:B--2---:R0:W-:Y:S04]  /*738d0*/  STL.64 [R1+0x3260], R6 ;  /* 0x0032600601007387 */ /* 0x0041e80000100a00 */
[----:B0-----:R-:W2:Y:S04]  /*738e0*/  LDL.LU R6, [R1+0x218] ;  /* 0x0002180001067983 */ /* 0x001ea80000300800 */
        /* <DEDUP_REMOVED lines=12> */
[----:B--2---:R0:W-:Y:S04]  /*739b0*/  STL.64 [R1+0x3290], R20 ;  /* 0x0032901401007387 */ /* 0x0041e80000100a00 */
[----:B------:R-:W2:Y:S04]  /*739c0*/  LDL.LU R4, [R1+0xb0] ;  /* 0x0000b00001047983 */ /* 0x000ea80000300800 */
[----:B------:R-:W2:Y:S04]  /*739d0*/  LDL.LU R5, [R1+0xb4] ;  /* 0x0000b40001057983 */ /* 0x000ea80000300800 */
[----:B------:R-:W2:Y:S04]  /*739e0*/  LDL.LU R6, [R1+0xb8] ;  /* 0x0000b80001067983 */ /* 0x000ea80000300800 */
[----:B------:R-:W2:Y:S04]  /*739f0*/  LDL.LU R7, [R1+0xbc] ;  /* 0x0000bc0001077983 */ /* 0x000ea80000300800 */
[----:B--2---:R-:W-:Y:S04]  /*73a00*/  STL.64 [R1+0x32a0], R6 ;  /* 0x0032a00601007387 */ /* 0x004fe80000100a00 */
[----:B------:R1:W-:Y:S04]  /*73a10*/  STL.64 [R1+0x3298], R4 ;  /* 0x0032980401007387 */ /* 0x0003e80000100a00 */
[----:B------:R-:W2:Y:S04]  /*73a20*/  LDL.LU R24, [R1+0x130] ;  /* 0x0001300001187983 */ /* 0x000ea80000300800 */
[----:B------:R-:W2:Y:S04]  /*73a30*/  LDL.LU R25, [R1+0x134] ;  /* 0x0001340001197983 */ /* 0x000ea80000300800 */
[----:B0-----:R-:W2:Y:S04]  /*73a40*/  LDL.LU R20, [R1+0xc0] ;  /* 0x0000c00001147983 */ /* 0x001ea80000300800 */
[----:B------:R-:W2:Y:S04]  /*73a50*/  LDL.LU R21, [R1+0xc4] ;  /* 0x0000c40001157983 */ /* 0x000ea80000300800 */
[----:B------:R-:W2:Y:S04]  /*73a60*/  LDL.LU R16, [R1+0x140] ;  /* 0x0001400001107983 */ /* 0x000ea80000300800 */
[----:B------:R-:W2:Y:S04]  /*73a70*/  LDL.LU R17, [R1+0x144] ;  /* 0x0001440001117983 */ /* 0x000ea80000300800 */
[----:B-1----:R-:W2:Y:S04]  /*73a80*/  LDL.LU R4, [R1+0xd0] ;  /* 0x0000d00001047983 */ /* 0x002ea80000300800 */
[----:B------:R-:W2:Y:S04]  /*73a90*/  LDL.LU R5, [R1+0xd4] ;  /* 0x0000d40001057983 */ /* 0x000ea80000300800 */
[----:B------:R-:W2:Y:S04]  /*73aa0*/  LDL.LU R6, [R1+0xd8] ;  /* 0x0000d80001067983 */ /* 0x000ea80000300800 */
[----:B------:R-:W2:Y:S04]  /*73ab0*/  LDL.LU R7, [R1+0xdc] ;  /* 0x0000dc0001077983 */ /* 0x000ea80000300800 */
[----:B------:R0:W-:Y:S04]  /*73ac0*/  STL.64 [R1+0x3210], R10 ;  /* 0x0032100a01007387 */ /* 0x0001e80000100a00 */
[----:B------:R4:W-:Y:S01]  /*73ad0*/  STL.64 [R1+0x3208], R8 ;  /* 0x0032080801007387 */ /* 0x0009e20000100a00 */
[----:B0-----:R-:W-:-:S02]  /*73ae0*/  IMAD.MOV.U32 R10, RZ, RZ, R2 ;  /* 0x000000ffff0a7224 */ /* 0x001fc400078e0002 */
[----:B----4-:R-:W-:Y:S02]  /*73af0*/  IMAD.MOV.U32 R8, RZ, RZ, R28 ;  /* 0x000000ffff087224 */ /* 0x010fe400078e001c */
        /* <DEDUP_REMOVED lines=11> */
[----:B------:R-:W-:-:S03]  /*73bb0*/  IMAD.MOV.U32 R11, RZ, RZ, R29 ;  /* 0x000000ffff0b7224 */ /* 0x000fc600078e001d */
[----:B------:R-:W3:Y:S04]  /*73bc0*/  LDL.LU R29, [R1+0x32b8] ;  /* 0x0032b800011d7983 */ /* 0x000ee80000300800 */
[----:B--2---:R3:W-:Y:S04]  /*73bd0*/  STL.64 [R1+0x3240], R10 ;  /* 0x0032400a01007387 */ /* 0x0047e80000100a00 */
[----:B------:R0:W-:Y:S01]  /*73be0*/  STL.64 [R1+0x3238], R8 ;  /* 0x0032380801007387 */ /* 0x0001e20000100a00 */
[----:B---3--:R-:W-:Y:S02]  /*73bf0*/  IMAD.MOV.U32 R10, RZ, RZ, R3 ;  /* 0x000000ffff0a7224 */ /* 0x008fe400078e0003 */
[----:B0-----:R-:W-:-:S02]  /*73c00*/  IMAD.MOV.U32 R8, RZ, RZ, R0 ;  /* 0x000000ffff087224 */ /* 0x001fc400078e0000 */
[----:B----4-:R-:W-:Y:S01]  /*73c10*/  IMAD.MOV.U32 R11, RZ, RZ, R28 ;  /* 0x000000ffff0b7224 */ /* 0x010fe200078e001c */
[----:B------:R-:W2:Y:S01]  /*73c20*/  LDL.LU R0, [R1+0x32b4] ;  /* 0x0032b40001007983 */ /* 0x000ea20000300800 */
[----:B------:R-:W-:-:S03]  /*73c30*/  IMAD.MOV.U32 R9, RZ, RZ, R2 ;  /* 0x000000ffff097224 */ /* 0x000fc600078e0002 */
[----:B------:R-:W3:Y:S04]  /*73c40*/  LDL.LU R2, [R1+0x32b0] ;  /* 0x0032b00001027983 */ /* 0x000ee80000300800 */
[----:B------:R-:W4:Y:S04]  /*73c50*/  LDL.LU R3, [R1+0x32ac] ;  /* 0x0032ac0001037983 */ /* 0x000f280000300800 */
[----:B------:R-:W2:Y:S04]  /*73c60*/  LDL.LU R28, [R1+0x32a8] ;  /* 0x0032a800011c7983 */ /* 0x000ea80000300800 */
[----:B------:R-:W-:Y:S04]  /*73c70*/  STL.64 [R1+0x3258], R10 ;  /* 0x0032580a01007387 */ /* 0x000fe80000100a00 */
[----:B------:R0:W-:Y:S04]  /*73c80*/  STL.64 [R1+0x3250], R8 ;  /* 0x0032500801007387 */ /* 0x0001e80000100a00 */
[----:B0-----:R-:W2:Y:S04]  /*73c90*/  LDL.LU R8, [R1+0x90] ;  /* 0x0000900001087983 */ /* 0x001ea80000300800 */
[----:B------:R-:W2:Y:S04]  /*73ca0*/  LDL.LU R9, [R1+0x94] ;  /* 0x0000940001097983 */ /* 0x000ea80000300800 */
[----:B------:R-:W2:Y:S01]  /*73cb0*/  LDL.LU R10, [R1+0x98] ;  /* 0x00009800010a7983 */ /* 0x000ea20000300800 */
[----:B------:R-:W-:Y:S01]  /*73cc0*/  IMAD.MOV.U32 R11, RZ, RZ, R29 ;  /* 0x000000ffff0b7224 */ /* 0x000fe200078e001d */
[C---:B------:R-:W-:Y:S08]  /*73cd0*/  HMMA.16816.F32.BF16 R16, R12.reuse, R16, R4 ;  /* 0x000000100c10723c */ /* 0x040ff00000041804 */
[C---:B------:R-:W-:Y:S01]  /*73ce0*/  HMMA.16816.F32.BF16 R24, R12.reuse, R24, R20 ;  /* 0x000000180c18723c */ /* 0x040fe20000041814 */
[----:B--2---:R-:W-:Y:S04]  /*73cf0*/  STL.64 [R1+0x3270], R10 ;  /* 0x0032700a01007387 */ /* 0x004fe80000100a00 */
[----:B------:R0:W-:Y:S04]  /*73d00*/  STL.64 [R1+0x3268], R8 ;  /* 0x0032680801007387 */ /* 0x0001e80000100a00 */
[----:B------:R-:W2:Y:S04]  /*73d10*/  LDL.LU.64 R6, [R1+0x32a0] ;  /* 0x0032a00001067983 */ /* 0x000ea80000300a00 */
[----:B------:R-:W2:Y:S04]  /*73d20*/  LDL.LU.64 R4, [R1+0x3298] ;  /* 0x0032980001047983 */ /* 0x000ea80000300a00 */
[----:B------:R-:W2:Y:S02]  /*73d30*/  LDL.LU.64 R20, [R1+0x3290] ;  /* 0x0032900001147983 */ /* 0x000ea40000300a00 */
[----:B--2---:R-:W-:Y:S02]  /*73d40*/  HMMA.16816.F32.BF16 R12, R12, R20, R4 ;  /* 0x000000140c0c723c */ /* 0x004fe40000041804 */
[----:B------:R-:W2:Y:S04]  /*73d50*/  LDL.LU.64 R6, [R1+0x3288] ;  /* 0x0032880001067983 */ /* 0x000ea80000300a00 */
[----:B------:R-:W2:Y:S04]  /*73d60*/  LDL.LU.64 R22, [R1+0x3280] ;  /* 0x0032800001167983 */ /* 0x000ea80000300a00 */
[----:B------:R-:W2:Y:S01]  /*73d70*/  LDL.LU.64 R20, [R1+0x3278] ;  /* 0x0032780001147983 */ /* 0x000ea20000300a00 */
[----:B0-----:R-:W-:-:S02]  /*73d80*/  IMAD.MOV.U32 R8, RZ, RZ, R28 ;  /* 0x000000ffff087224 */ /* 0x001fc400078e001c */
[----:B----4-:R-:W-:Y:S02]  /*73d90*/  IMAD.MOV.U32 R9, RZ, RZ, R3 ;  /* 0x000000ffff097224 */ /* 0x010fe400078e0003 */
[----:B---3--:R-:W-:Y:S02]  /*73da0*/  IMAD.MOV.U32 R10, RZ, RZ, R2 ;  /* 0x000000ffff0a7224 */ /* 0x008fe400078e0002 */
[----:B------:R-:W-:-:S07]  /*73db0*/  IMAD.MOV.U32 R11, RZ, RZ, R0 ;  /* 0x000000ffff0b7224 */ /* 0x000fce00078e0000 */
[----:B--2---:R-:W-:Y:S01]  /*73dc0*/  HMMA.16816.F32.BF16 R4, R20, R6, R8 ;  /* 0x000000061404723c */ /* 0x004fe20000041808 */
[----:B------:R-:W2:Y:S04]  /*73dd0*/  LDL.LU.64 R10, [R1+0x3270] ;  /* 0x00327000010a7983 */ /* 0x000ea80000300a00 */
[----:B------:R-:W2:-:S14]  /*73de0*/  LDL.LU.64 R8, [R1+0x3268] ;  /* 0x0032680001087983 */ /* 0x000e9c0000300a00 */
[----:B------:R-:W-:Y:S04]  /*73df0*/  STL.64 [R1+0x6b0], R4 ;  /* 0x0006b00401007387 */ /* 0x000fe80000100a00 */
[----:B------:R0:W-:Y:S04]  /*73e00*/  STL.64 [R1+0x6b8], R6 ;  /* 0x0006b80601007387 */ /* 0x0001e80000100a00 */
[----:B0-----:R-:W2:Y:S01]  /*73e10*/  LDL.LU.64 R6, [R1+0x3260] ;  /* 0x0032600001067983 */ /* 0x001ea20000300a00 */
[----:B------:R-:W-:-:S05]  /*73e20*/  IMAD.MOV.U32 R0, RZ, RZ, R4 ;  /* 0x000000ffff007224 */ /* 0x000fca00078e0004 */
[----:B------:R-:W-:Y:S01]  /*73e30*/  STL [R1+0x2f10], R0 ;  /* 0x002f100001007387 */ /* 0x000fe20000100800 */
[----:B--2---:R-:W-:Y:S03]  /*73e40*/  HMMA.16816.F32.BF16 R4, R20, R6, R8 ;  /* 0x000000061404723c */ /* 0x004fe60000041808 */
[----:B------:R-:W2:Y:S04]  /*73e50*/  LDL.LU.64 R10, [R1+0x3258] ;  /* 0x00325800010a7983 */ /* 0x000ea80000300a00 */
[----:B------:R-:W2:-:S12]  /*73e60*/  LDL.LU.64 R8, [R1+0x3250] ;  /* 0x0032500001087983 */ /* 0x000e980000300a00 */
        /* <DEDUP_REMOVED lines=65> */
[----:B------:R-:W2:Y:S02]  /*74280*/  LDL.LU.64 R4, [R1+0x3170] ;  /* 0x0031700001047983 */ /* 0x000ea40000300a00 */
[----:B--2---:R-:W-:Y:S02]  /*74290*/  HMMA.16816.F32.BF16 R4, R20, R10, R4 ;  /* 0x0000000a1404723c */ /* 0x004fe40000041804 */
[----:B------:R-:W2:Y:S04]  /*742a0*/  LDL.LU.64 R10, [R1+0x3168] ;  /* 0x00316800010a7983 */ /* 0x000ea80000300a00 */
[----:B------:R-:W2:-:S13]  /*742b0*/  LDL.LU.64 R8, [R1+0x3160] ;  /* 0x0031600001087983 */ /* 0x000e9a0000300a00 */
[----:B------:R-:W-:Y:S04]  /*742c0*/  STL.64 [R1+0x1d0], R4 ;  /* 0x0001d00401007387 */ /* 0x000fe80000100a00 */
[----:B------:R0:W-:Y:S04]  /*742d0*/  STL.64 [R1+0x1d8], R6 ;  /* 0x0001d80601007387 */ /* 0x0001e80000100a00 */
[----:B0-----:R-:W2:Y:S04]  /*742e0*/  LDL.LU R6, [R1+0x158] ;  /* 0x0001580001067983 */ /* 0x001ea80000300800 */
[----:B------:R-:W2:Y:S02]  /*742f0*/  LDL.LU R7, [R1+0x15c] ;  /* 0x00015c0001077983 */ /* 0x000ea40000300800 */
[----:B--2---:R-:W-:-:S15]  /*74300*/  HMMA.16816.F32.BF16 R8, R20, R6, R8 ;  /* 0x000000061408723c */ /* 0x004fde0000041808 */
[----:B------:R-:W-:-:S04]  /*74310*/  NOP ;  /* 0x0000000000007918 */ /* 0x000fc80000000000 */
[----:B------:R-:W-:Y:S04]  /*74320*/  STL.64 [R1+0x180], R8 ;  /* 0x0001800801007387 */ /* 0x000fe80000100a00 */
[----:B------:R0:W-:Y:S04]  /*74330*/  STL.64 [R1+0x188], R10 ;  /* 0x0001880a01007387 */ /* 0x0001e80000100a00 */
[----:B------:R-:W2:Y:S04]  /*74340*/  LDL.LU R28, [R1+0x2a44] ;  /* 0x002a4400011c7983 */ /* 0x000ea80000300800 */
[----:B------:R-:W3:Y:S01]  /*74350*/  LDL.LU R3, [R1+0x2a34] ;  /* 0x002a340001037983 */ /* 0x000ee20000300800 */
[----:B------:R-:W-:-:S03]  /*74360*/  IMAD.MOV.U32 R6, RZ, RZ, R9 ;  /* 0x000000ffff067224 */ /* 0x000fc600078e0009 */
[----:B------:R-:W4:Y:S04]  /*74370*/  LDL.LU R2, [R1+0x2a24] ;  /* 0x002a240001027983 */ /* 0x000f280000300800 */
[----:B------:R-:W2:Y:S01]  /*74380*/  LDL.LU R0, [R1+0x2e50] ;  /* 0x002e500001007983 */ /* 0x000ea20000300800 */
[----:B0-----:R-:W-:-:S05]  /*74390*/  IMAD.MOV.U32 R10, RZ, RZ, R8 ;  /* 0x000000ffff0a7224 */ /* 0x001fca00078e0008 */
[----:B------:R0:W-:Y:S04]  /*743a0*/  STL [R1+0x2f28], R10 ;  /* 0x002f280a01007387 */ /* 0x0001e80000100800 */
[----:B0-----:R-:W2:Y:S04]  /*743b0*/  LDL.LU R10, [R1+0x138] ;  /* 0x00013800010a7983 */ /* 0x001ea80000300800 */
[----:B------:R-:W2:Y:S04]  /*743c0*/  LDL.LU R11, [R1+0x13c] ;  /* 0x00013c00010b7983 */ /* 0x000ea80000300800 */
[----:B------:R0:W-:Y:S04]  /*743d0*/  STL [R1+0x2f24], R6 ;  /* 0x002f240601007387 */ /* 0x0001e80000100800 */
[----:B0-----:R-:W2:Y:S04]  /*743e0*/  LDL.LU R6, [R1+0x148] ;  /* 0x0001480001067983 */ /* 0x001ea80000300800 */
[----:B------:R-:W2:Y:S02]  /*743f0*/  LDL.LU R7, [R1+0x14c] ;  /* 0x00014c0001077983 */ /* 0x000ea40000300800 */
[----:B--2---:R-:W-:Y:S02]  /*74400*/  HMMA.16816.F32.BF16 R4, R20, R6, R16 ;  /* 0x000000061404723c */ /* 0x004fe40000041810 */
[----:B------:R-:W2:-:S15]  /*74410*/  LDL.LU R18, [R1+0x128] ;  /* 0x0001280001127983 */ /* 0x000e9e0000300800 */
[----:B------:R-:W-:Y:S02]  /*74420*/  NOP ;  /* 0x0000000000007918 */ /* 0x000fe40000000000 */
[----:B------:R0:W-:Y:S04]  /*74430*/  STL.64 [R1+0x1a0], R4 ;  /* 0x0001a00401007387 */ /* 0x0001e80000100a00 */
[----:B------:R1:W-:Y:S04]  /*74440*/  STL.64 [R1+0x1a8], R6 ;  /* 0x0001a80601007387 */ /* 0x0003e80000100a00 */
[----:B------:R-:W2:Y:S01]  /*74450*/  LDL.LU R19, [R1+0x12c] ;  /* 0x00012c0001137983 */ /* 0x000ea20000300800 */
[----:B------:R-:W-:Y:S01]  /*74460*/  HMMA.16816.F32.BF16 R8, R20, R10, R24 ;  /* 0x0000000a1408723c */ /* 0x000fe20000041818 */
[----:B------:R-:W-:-:S04]  /*74470*/  USHF.L.U32 UR6, UR16, 0x8, URZ ;  /* 0x0000000810067899 */ /* 0x000fc800080006ff */
[----:B------:R-:W-:-:S06]  /*74480*/  USHF.L.U32 UR17, UR6, 0x1, URZ ;  /* 0x0000000106117899 */ /* 0x000fcc00080006ff */
[----:B------:R-:W-:-:S08]  /*74490*/  IADD3 R28, P1, PT, R28, UR17, RZ ;  /* 0x000000111c1c7c10 */ /* 0x000fd0000ff3e0ff */
[----:B------:R-:W-:Y:S01]  /*744a0*/  STL.64 [R1+0x1c0], R8 ;  /* 0x0001c00801007387 */ /* 0x000fe20000100a00 */
[----:B0-----:R-:W-:-:S03]  /*744b0*/  IMAD.MOV.U32 R5, RZ, RZ, R11 ;  /* 0x000000ffff057224 */ /* 0x001fc600078e000b */
[----:B------:R0:W-:Y:S01]  /*744c0*/  STL.64 [R1+0x1c8], R10 ;  /* 0x0001c80a01007387 */ /* 0x0001e20000100a00 */
[----:B-1----:R-:W-:Y:S02]  /*744d0*/  IMAD.MOV.U32 R7, RZ, RZ, R9 ;  /* 0x000000ffff077224 */ /* 0x002fe400078e0009 */
[----:B0-----:R-:W-:-:S05]  /*744e0*/  IMAD.MOV.U32 R11, RZ, RZ, R8 ;  /* 0x000000ffff0b7224 */ /* 0x001fca00078e0008 */
[----:B------:R-:W-:Y:S04]  /*744f0*/  STL [R1+0x2f34], R11 ;  /* 0x002f340b01007387 */ /* 0x000fe80000100800 */
[----:B------:R-:W-:Y:S04]  /*74500*/  STL [R1+0x2f30], R7 ;  /* 0x002f300701007387 */ /* 0x000fe80000100800 */
[----:B------:R-:W-:Y:S01]  /*74510*/  STL [R1+0x2f2c], R5 ;  /* 0x002f2c0501007387 */ /* 0x000fe20000100800 */
[----:B--2---:R-:W-:-:S15]  /*74520*/  HMMA.16816.F32.BF16 R12, R20, R18, R12 ;  /* 0x00000012140c723c */ /* 0x004fde000004180c */
[----:B------:R-:W-:-:S04]  /*74530*/  NOP ;  /* 0x0000000000007918 */ /* 0x000fc80000000000 */
[----:B------:R-:W-:Y:S01]  /*74540*/  IMAD.MOV.U32 R4, RZ, RZ, R15 ;  /* 0x000000ffff047224 */ /* 0x000fe200078e000f */
[----:B------:R-:W-:Y:S04]  /*74550*/  STL.64 [R1+0x170], R12 ;  /* 0x0001700c01007387 */ /* 0x000fe80000100a00 */
[----:B------:R-:W-:Y:S04]  /*74560*/  STL.64 [R1+0x178], R14 ;  /* 0x0001780e01007387 */ /* 0x000fe80000100a00 */
[----:B------:R0:W-:Y:S04]  /*74570*/  STL [R1+0x2f38], R4 ;  /* 0x002f380401007387 */ /* 0x0001e80000100800 */
[----:B------:R-:W-:Y:S04]  /*74580*/  STL [R1+0x2a44], R28 ;  /* 0x002a441c01007387 */ /* 0x000fe80000100800 */
[----:B0-----:R-:W2:Y:S01]  /*74590*/  LDL.LU R4, [R1+0x2ea8] ;  /* 0x002ea80001047983 */ /* 0x001ea20000300800 */
[----:B---3--:R-:W-:-:S02]  /*745a0*/  IADD3 R3, P3, PT, R3, UR17, RZ ;  /* 0x0000001103037c10 */ /* 0x008fc4000ff7e0ff */
[----:B----4-:R-:W-:-:S03]  /*745b0*/  IADD3 R2, P4, PT, R2, UR17, RZ ;  /* 0x0000001102027c10 */ /* 0x010fc6000ff9e0ff */
[----:B------:R-:W-:Y:S01]  /*745c0*/  STL [R1+0x2a34], R3 ;  /* 0x002a340301007387 */ /* 0x000fe20000100800 */
[----:B------:R-:W-:-:S03]  /*745d0*/  USHF.L.U32 UR5, UR14, 0x8, URZ ;  /* 0x000000080e057899 */ /* 0x000fc600080006ff */
[----:B--2---:R0:W-:Y:S04]  /*745e0*/  STL [R1+0x3154], R4 ;  /* 0x0031540401007387 */ /* 0x0041e80000100800 */
[----:B------:R-:W-:Y:S04]  /*745f0*/  STL [R1+0x2a24], R2 ;  /* 0x002a240201007387 */ /* 0x000fe80000100800 */
[----:B0-----:R-:W2:Y:S01]  /*74600*/  LDL.LU R4, [R1+0x2e68] ;  /* 0x002e680001047983 */ /* 0x001ea20000300800 */
[----:B------:R-:W-:-:S06]  /*74610*/  USHF.L.U32 UR15, UR5, 0x1, URZ ;  /* 0x00000001050f7899 */ /* 0x000fcc00080006ff */
[----:B------:R-:W-:-:S05]  /*74620*/  IADD3 R0, P2, PT, R0, UR15, RZ ;  /* 0x0000000f00007c10 */ /* 0x000fca000ff5e0ff */
[----:B------:R-:W-:Y:S04]  /*74630*/  STL [R1+0x2e50], R0 ;  /* 0x002e500001007387 */ /* 0x000fe80000100800 */
        /* <DEDUP_REMOVED lines=30> */
[----:B--2---:R-:W-:-:S05]  /*74820*/  IADD3 R4, P5, PT, R4, UR17, RZ ;  /* 0x0000001104047c10 */ /* 0x004fca000ffbe0ff */
[----:B------:R0:W-:Y:S04]  /*74830*/  STL [R1+0x2a14], R4 ;  /* 0x002a140401007387 */ /* 0x0001e80000100800 */
[----:B0-----:R-:W2:Y:S01]  /*74840*/  LDL.LU R4, [R1+0x3158] ;  /* 0x0031580001047983 */ /* 0x001ea20000300800 */
[----:B------:R-:W-:Y:S01]  /*74850*/  USHF.R.S32.HI UR7, URZ, 0x1f, UR5 ;  /* 0x0000001fff077899 */ /* 0x000fe20008011405 */
[----:B--2---:R-:W-:-:S05]  /*74860*/  IADD3 R4, P0, PT, R4, UR15, RZ ;  /* 0x0000000f04047c10 */ /* 0x004fca000ff1e0ff */
[----:B------:R0:W-:Y:S04]  /*74870*/  STL [R1+0x2e68], R4 ;  /* 0x002e680401007387 */ /* 0x0001e80000100800 */
[----:B0-----:R-:W2:Y:S01]  /*74880*/  LDL.LU R4, [R1+0x3154] ;  /* 0x0031540001047983 */ /* 0x001ea20000300800 */
[----:B------:R-:W-:Y:S02]  /*74890*/  USHF.L.U64.HI UR7, UR5, 0x1, UR7 ;  /* 0x0000000105077899 */ /* 0x000fe40008010207 */
[----:B------:R-:W-:-:S04]  /*748a0*/  USHF.R.S32.HI UR8, URZ, 0x1f, UR6 ;  /* 0x0000001fff087899 */ /* 0x000fc80008011406 */
[----:B---3--:R-:W-:Y:S02]  /*748b0*/  IADD3.X R20, PT, PT, R20, UR7, RZ, P2, !PT ;  /* 0x0000000714147c10 */ /* 0x008fe400097fe4ff */
[----:B----4-:R-:W-:Y:S02]  /*748c0*/  IADD3 R21, P2, PT, R21, UR15, RZ ;  /* 0x0000000f15157c10 */ /* 0x010fe4000ff5e0ff */
[----:B------:R-:W-:Y:S02]  /*748d0*/  IADD3.X R22, PT, PT, R22, UR7, RZ, P0, !PT ;  /* 0x0000000716167c10 */ /* 0x000fe400087fe4ff */
[----:B------:R-:W-:Y:S01]  /*748e0*/  IADD3 R23, P0, PT, R23, UR15, RZ ;  /* 0x0000000f17177c10 */ /* 0x000fe2000ff1e0ff */
[----:B------:R-:W-:Y:S01]  /*748f0*/  USHF.L.U64.HI UR8, UR6, 0x1, UR8 ;  /* 0x0000000106087899 */ /* 0x000fe20008010208 */
[----:B------:R-:W-:Y:S02]  /*74900*/  IADD3.X R14, PT, PT, R14, UR7, RZ, P2, !PT ;  /* 0x000000070e0e7c10 */ /* 0x000fe400097fe4ff */
[----:B------:R-:W-:-:S02]  /*74910*/  IADD3 R15, P2, PT, R15, UR17, RZ ;  /* 0x000000110f0f7c10 */ /* 0x000fc4000ff5e0ff */
[----:B------:R-:W-:Y:S02]  /*74920*/  IADD3.X R5, PT, PT, R5, UR7, RZ, P0, !PT ;  /* 0x0000000705057c10 */ /* 0x000fe400087fe4ff */
[----:B------:R-:W-:Y:S02]  /*74930*/  IADD3 R7, P0, PT, R7, UR17, RZ ;  /* 0x0000001107077c10 */ /* 0x000fe4000ff1e0ff */
[----:B------:R-:W-:Y:S02]  /*74940*/  IADD3.X R11, PT, PT, R11, UR8, RZ, P1, !PT ;  /* 0x000000080b0b7c10 */ /* 0x000fe40008ffe4ff */
[----:B------:R-:W-:Y:S02]  /*74950*/  IADD3 R24, P1, PT, R24, UR17, RZ ;  /* 0x0000001118187c10 */ /* 0x000fe4000ff3e0ff */
        /* <DEDUP_REMOVED lines=13> */
[----:B--2---:R-:W-:-:S04]  /*74a30*/  IADD3 R4, P6, PT, R4, UR15, RZ ;  /* 0x0000000f04047c10 */ /* 0x004fc8000ffde0ff */
[----:B------:R-:W-:Y:S01]  /*74a40*/  IADD3.X R12, PT, PT, R12, UR7, RZ, P6, !PT ;  /* 0x000000070c0c7c10 */ /* 0x000fe2000b7fe4ff */
[----:B------:R0:W-:Y:S04]  /*74a50*/  STL [R1+0x2ea8], R4 ;  /* 0x002ea80401007387 */ /* 0x0001e80000100800 */
[----:B------:R-:W-:Y:S01]  /*74a60*/  STL [R1+0x2e2c], R20 ;  /* 0x002e2c1401007387 */ /* 0x000fe20000100800 */
[----:B------:R-:W-:-:S03]  /*74a70*/  IADD3 R13, P6, PT, R13, UR17, RZ ;  /* 0x000000110d0d7c10 */ /* 0x000fc6000ffde0ff */
        /* <DEDUP_REMOVED lines=24> */
[----:B0-----:R-:W2:Y:S01]  /*74c00*/  LDL.LU R4, [R1+0x29f0] ;  /* 0x0029f00001047983 */ /* 0x001ea20000300800 */
[----:B------:R-:W-:-:S02]  /*74c10*/  IADD3 R3, P4, PT, R3, UR17, RZ ;  /* 0x0000001103037c10 */ /* 0x000fc4000ff9e0ff */
[----:B------:R-:W-:-:S03]  /*74c20*/  IADD3.X R2, PT, PT, R2, UR8, RZ, P6, !PT ;  /* 0x0000000802027c10 */ /* 0x000fc6000b7fe4ff */
[----:B------:R-:W-:Y:S04]  /*74c30*/  STL [R1+0x29b4], R3 ;  /* 0x0029b40301007387 */ /* 0x000fe80000100800 */
[----:B--2---:R0:W-:Y:S04]  /*74c40*/  STL [R1+0x314c], R4 ;  /* 0x00314c0401007387 */ /* 0x0041e80000100800 */
[----:B------:R-:W-:Y:S04]  /*74c50*/  STL [R1+0x2a00], R2 ;  /* 0x002a000201007387 */ /* 0x000fe80000100800 */
[----:B0-----:R-:W2:Y:S01]  /*74c60*/  LDL.LU R4, [R1+0x29a4] ;  /* 0x0029a40001047983 */ /* 0x001ea20000300800 */
        /* <DEDUP_REMOVED lines=32> */
[----:B--2---:R-:W-:-:S05]  /*74e70*/  IADD3.X R4, PT, PT, R4, UR8, RZ, P5, !PT ;  /* 0x0000000804047c10 */ /* 0x004fca000affe4ff */
[----:B------:R0:W-:Y:S04]  /*74e80*/  STL [R1+0x29f8], R4 ;  /* 0x0029f80401007387 */ /* 0x0001e80000100800 */
[----:B0-----:R-:W2:Y:S02]  /*74e90*/  LDL.LU R4, [R1+0x3150] ;  /* 0x0031500001047983 */ /* 0x001ea40000300800 */
[----:B--2---:R-:W-:-:S05]  /*74ea0*/  IADD3 R4, P5, PT, R4, UR17, RZ ;  /* 0x0000001104047c10 */ /* 0x004fca000ffbe0ff */
[----:B------:R0:W-:Y:S04]  /*74eb0*/  STL [R1+0x29a4], R4 ;  /* 0x0029a40401007387 */ /* 0x0001e80000100800 */
[----:B0-----:R-:W2:Y:S01]  /*74ec0*/  LDL.LU R4, [R1+0x314c] ;  /* 0x00314c0001047983 */ /* 0x001ea20000300800 */
[----:B----4-:R-:W-:Y:S02]  /*74ed0*/  IADD3.X R21, PT, PT, R21, UR8, RZ, P6, !PT ;  /* 0x0000000815157c10 */ /* 0x010fe4000b7fe4ff */
[----:B---3--:R-:W-:Y:S02]  /*74ee0*/  IADD3 R22, P6, PT, R22, UR17, RZ ;  /* 0x0000001116167c10 */ /* 0x008fe4000ffde0ff */
        /* <DEDUP_REMOVED lines=20> */
[----:B--2---:R-:W-:Y:S02]  /*75030*/  IADD3.X R4, PT, PT, R4, UR8, RZ, P0, !PT ;  /* 0x0000000804047c10 */ /* 0x004fe400087fe4ff */
[----:B------:R-:W-:-:S03]  /*75040*/  IADD3 R20, P0, PT, R20, UR17, RZ ;  /* 0x0000001114147c10 */ /* 0x000fc6000ff1e0ff */
[----:B------:R0:W-:Y:S04]  /*75050*/  STL [R1+0x29f0], R4 ;  /* 0x0029f00401007387 */ /* 0x0001e80000100800 */
[----:B------:R-:W-:Y:S01]  /*75060*/  STL [R1+0x29dc], R20 ;  /* 0x0029dc1401007387 */ /* 0x000fe20000100800 */
[----:B------:R-:W-:-:S03]  /*75070*/  IADD3.X R13, PT, PT, R13, UR8, RZ, P0, !PT ;  /* 0x000000080d0d7c10 */ /* 0x000fc600087fe4ff */
        /* <DEDUP_REMOVED lines=26> */
[----:B------:R-:W-:-:S02]  /*75220*/  IADD3.X R3, PT, PT, R3, UR8, RZ, P5, !PT ;  /* 0x0000000803037c10 */ /* 0x000fc4000affe4ff */
[----:B------:R-:W-:-:S03]  /*75230*/  IADD3 R2, P5, PT, R2, UR17, RZ ;  /* 0x0000001102027c10 */ /* 0x000fc6000ffbe0ff */
[----:B------:R-:W-:Y:S04]  /*75240*/  STL [R1+0x2988], R3 ;  /* 0x0029880301007387 */ /* 0x000fe80000100800 */
[----:B--2---:R0:W-:Y:S04]  /*75250*/  STL [R1+0x3144], R4 ;  /* 0x0031440401007387 */ /* 0x0041e80000100800 */
[----:B------:R-:W-:Y:S04]  /*75260*/  STL [R1+0x294c], R2 ;  /* 0x00294c0201007387 */ /* 0x000fe80000100800 */
[----:B0-----:R-:W2:Y:S01]  /*75270*/  LDL.LU R4, [R1+0xe0c] ;  /* 0x000e0c0001047983 */ /* 0x001ea20000300800 */
[----:B------:R-:W-:-:S05]  /*75280*/  IADD3.X R0, PT, PT, R0, UR8, RZ, P0, !PT ;  /* 0x0000000800007c10 */ /* 0x000fca00087fe4ff */
        /* <DEDUP_REMOVED lines=33> */
[----:B0-----:R-:W2:Y:S02]  /*754a0*/  LDL.LU R4, [R1+0x3148] ;  /* 0x0031480001047983 */ /* 0x001ea40000300800 */
[----:B--2---:R-:W-:-:S05]  /*754b0*/  IADD3.X R4, PT, PT, R4, UR8, RZ, P6, !PT ;  /* 0x0000000804047c10 */ /* 0x004fca000b7fe4ff */
[----:B------:R0:W-:Y:S04]  /*754c0*/  STL [R1+0xe0c], R4 ;  /* 0x000e0c0401007387 */ /* 0x0001e80000100800 */
[----:B0-----:R-:W2:Y:S01]  /*754d0*/  LDL.LU R4, [R1+0x3144] ;  /* 0x0031440001047983 */ /* 0x001ea20000300800 */
[----:B---3--:R-:W-:Y:S02]  /*754e0*/  IADD3.X R20, PT, PT, R20, UR8, RZ, P2, !PT ;  /* 0x0000000814147c10 */ /* 0x008fe400097fe4ff */
[----:B----4-:R-:W-:Y:S02]  /*754f0*/  IADD3 R21, P2, PT, R21, UR17, RZ ;  /* 0x0000001115157c10 */ /* 0x010fe4000ff5e0ff */
        /* <DEDUP_REMOVED lines=21> */
[----:B--2---:R-:W-:-:S05]  /*75650*/  IADD3 R4, P6, PT, R4, UR17, RZ ;  /* 0x0000001104047c10 */ /* 0x004fca000ffde0ff */
        /* <DEDUP_REMOVED lines=6184> */
[----:B---3--:R-:W-:Y:S02]  /*8d8e0*/  IADD3 R20, P3, PT, R20, UR15, RZ ;  /* 0x0000000f14147c10 */ /* 0x008fe4000ff7e0ff */
[----:B----4-:R-:W-:Y:S02]  /*8d8f0*/  IADD3.X R21, PT, PT, R21, UR8, RZ, P5, !PT ;  /* 0x0000000815157c10 */ /* 0x010fe4000affe4ff */
        /* <DEDUP_REMOVED lines=111> */
[----:B------:R-:W-:Y:S02]  /*8dff0*/  IADD3 R26, P6, PT, R26, UR15, RZ ;  /* 0x0000000f1a1a7c10 */ /* 0x000fe4000ffde0ff */
[----:B------:R-:W-:Y:S02]  /*8e000*/  IADD3.X R27, PT, PT, R27, UR8, RZ, P2, !PT ;  /* 0x000000081b1b7c10 */ /* 0x000fe400097fe4ff */
[----:B------:R-:W-:Y:S02]  /*8e010*/  IADD3.X R16, PT, PT, R16, UR7, RZ, P4, !PT ;  /* 0x0000000710107c10 */ /* 0x000fe4000a7fe4ff */
[----:B------:R-:W-:Y:S02]  /*8e020*/  IADD3.X R17, PT, PT, R17, UR7, RZ, P5, !PT ;  /* 0x0000000711117c10 */ /* 0x000fe4000affe4ff */
[----:B------:R-:W-:Y:S01]  /*8e030*/  IADD3.X R18, PT, PT, R18, UR7, RZ, P0, !PT ;  /* 0x0000000712127c10 */ /* 0x000fe200087fe4ff */
[----:B------:R-:W-:Y:S01]  /*8e040*/  UIADD3 UR9, UPT, UPT, UR11, 0xff, URZ ;  /* 0x000000ff0b097890 */ /* 0x000fe2000fffe0ff */
[----:B------:R-:W-:-:S02]  /*8e050*/  IADD3.X R9, PT, PT, R9, UR7, RZ, P6, !PT ;  /* 0x0000000709097c10 */ /* 0x000fc4000b7fe4ff */
[----:B------:R-:W-:Y:S01]  /*8e060*/  IADD3.X R19, PT, PT, R19, UR7, RZ, P1, !PT ;  /* 0x0000000713137c10 */ /* 0x000fe20008ffe4ff */
[----:B------:R-:W-:-:S04]  /*8e070*/  USHF.R.S32.HI UR10, URZ, 0x1f, UR9 ;  /* 0x0000001fff0a7899 */ /* 0x000fc80008011409 */
[----:B------:R-:W-:Y:S02]  /*8e080*/  ULEA.HI UR10, UR10, UR9, URZ, 0x8 ;  /* 0x000000090a0a7291 */ /* 0x000fe4000f8f40ff */
[----:B------:R-:W-:Y:S02]  /*8e090*/  UIADD3 UR4, UPT, UPT, UR4, 0x1, URZ ;  /* 0x0000000104047890 */ /* 0x000fe4000fffe0ff */
[----:B------:R-:W-:-:S04]  /*8e0a0*/  USHF.R.S32.HI UR10, URZ, 0x8, UR10 ;  /* 0x00000008ff0a7899 */ /* 0x000fc8000801140a */
[----:B------:R-:W-:Y:S01]  /*8e0b0*/  UISETP.NE.U32.AND UP0, UPT, UR4, UR10, UPT ;  /* 0x0000000a0400728c */ /* 0x000fe2000bf05070 */
[----:B--2---:R-:W-:-:S05]  /*8e0c0*/  IADD3 R4, P3, PT, R4, UR15, RZ ;  /* 0x0000000f04047c10 */ /* 0x004fca000ff7e0ff */
[----:B------:R0:W-:Y:S04]  /*8e0d0*/  STL [R1+0x2eb0], R4 ;  /* 0x002eb00401007387 */ /* 0x0001e80000100800 */
[----:B0-----:R0:W5:Y:S04]  /*8e0e0*/  LDL.LU R4, [R1+0x2f38] ;  /* 0x002f380001047983 */ /* 0x0011680000300800 */
[----:B------:R1:W-:Y:S04]  /*8e0f0*/  STL [R1+0x2e54], R11 ;  /* 0x002e540b01007387 */ /* 0x0003e80000100800 */
[----:B-1----:R0:W5:Y:S04]  /*8e100*/  LDL.LU R11, [R1+0x2f34] ;  /* 0x002f3400010b7983 */ /* 0x0021680000300800 */
[----:B------:R1:W-:Y:S01]  /*8e110*/  STL [R1+0x2eb8], R7 ;  /* 0x002eb80701007387 */ /* 0x0003e20000100800 */
[----:B------:R-:W-:-:S03]  /*8e120*/  IADD3.X R2, PT, PT, R2, UR7, RZ, P3, !PT ;  /* 0x0000000702027c10 */ /* 0x000fc60009ffe4ff */
[----:B-1----:R0:W5:Y:S04]  /*8e130*/  LDL.LU R7, [R1+0x2f30] ;  /* 0x002f300001077983 */ /* 0x0021680000300800 */
[----:B------:R1:W-:Y:S01]  /*8e140*/  STL [R1+0x2e5c], R5 ;  /* 0x002e5c0501007387 */ /* 0x0003e20000100800 */
[----:B------:R-:W-:-:S03]  /*8e150*/  IADD3 R0, P3, PT, R0, UR15, RZ ;  /* 0x0000000f00007c10 */ /* 0x000fc6000ff7e0ff */
[----:B-1----:R0:W5:Y:S04]  /*8e160*/  LDL.LU R5, [R1+0x2f2c] ;  /* 0x002f2c0001057983 */ /* 0x0021680000300800 */
[----:B------:R1:W-:Y:S04]  /*8e170*/  STL [R1+0x2ec0], R10 ;  /* 0x002ec00a01007387 */ /* 0x0003e80000100800 */
[----:B-1----:R0:W5:Y:S04]  /*8e180*/  LDL.LU R10, [R1+0x2f28] ;  /* 0x002f2800010a7983 */ /* 0x0021680000300800 */
[----:B------:R1:W-:Y:S04]  /*8e190*/  STL [R1+0x2e64], R6 ;  /* 0x002e640601007387 */ /* 0x0003e80000100800 */
[----:B-1----:R0:W5:Y:S04]  /*8e1a0*/  LDL.LU R6, [R1+0x2f24] ;  /* 0x002f240001067983 */ /* 0x0021680000300800 */
[----:B------:R1:W-:Y:S04]  /*8e1b0*/  STL [R1+0x2ec8], R29 ;  /* 0x002ec81d01007387 */ /* 0x0003e80000100800 */
[----:B-1----:R0:W5:Y:S04]  /*8e1c0*/  LDL.LU R29, [R1+0x2f20] ;  /* 0x002f2000011d7983 */ /* 0x0021680000300800 */
        /* <DEDUP_REMOVED lines=22> */
[----:B------:R0:W-:Y:S01]  /*8e330*/  STL [R1+0x2eac], R16 ;  /* 0x002eac1001007387 */ /* 0x0001e20000100800 */
[----:B------:R-:W-:-:S03]  /*8e340*/  IADD3.X R8, PT, PT, R8, UR7, RZ, P3, !PT ;  /* 0x0000000708087c10 */ /* 0x000fc60009ffe4ff */
[----:B------:R0:W-:Y:S04]  /*8e350*/  STL [R1+0x2eb4], R17 ;  /* 0x002eb41101007387 */ /* 0x0001e80000100800 */
[----:B------:R0:W-:Y:S04]  /*8e360*/  STL [R1+0x2ebc], R18 ;  /* 0x002ebc1201007387 */ /* 0x0001e80000100800 */
[----:B------:R0:W-:Y:S04]  /*8e370*/  STL [R1+0x2ed4], R9 ;  /* 0x002ed40901007387 */ /* 0x0001e80000100800 */
[----:B------:R0:W-:Y:S04]  /*8e380*/  STL [R1+0x2ec4], R19 ;  /* 0x002ec41301007387 */ /* 0x0001e80000100800 */
[----:B------:R0:W-:Y:S01]  /*8e390*/  STL [R1+0x2ecc], R8 ;  /* 0x002ecc0801007387 */ /* 0x0001e20000100800 */
[----:B------:R-:W-:Y:S05]  /*8e3a0*/  BRA.U UP0, `(.L_x_2) ;  /* 0xfffffa4500c47547 */ /* 0x000fea000b83ffff */
[----:B-----5:R1:W-:Y:S04]  /*8e3b0*/  STL [R1+0x2f5c], R7 ;  /* 0x002f5c0701007387 */ /* 0x0203e80000100800 */
[----:B-1----:R-:W2:Y:S04]  /*8e3c0*/  LDL.LU R7, [R1+0x638] ;  /* 0x0006380001077983 */ /* 0x002ea80000300800 */
[----:B--2---:R1:W-:Y:S04]  /*8e3d0*/  STL [R1+0x2f64], R7 ;  /* 0x002f640701007387 */ /* 0x0043e80000100800 */
        /* <DEDUP_REMOVED lines=12> */
[----:B------:R2:W-:Y:S01]  /*8e4a0*/  STL [R1+0x2f58], R6 ;  /* 0x002f580601007387 */ /* 0x0005e20000100800 */
[----:B-1----:R-:W-:-:S03]  /*8e4b0*/  IMAD.MOV.U32 R7, RZ, RZ, R5 ;  /* 0x000000ffff077224 */ /* 0x002fc600078e0005 */
[----:B--2---:R-:W2:Y:S04]  /*8e4c0*/  LDL.LU R6, [R1+0x174] ;  /* 0x0001740001067983 */ /* 0x004ea80000300800 */
        /* <DEDUP_REMOVED lines=15> */
[----:B------:R-:W2:Y:S01]  /*8e5c0*/  LDL.LU R5, [R1+0x614] ;  /* 0x0006140001057983 */ /* 0x000ea20000300800 */
[----:B-1----:R-:W-:-:S03]  /*8e5d0*/  IMAD.MOV.U32 R6, RZ, RZ, R4 ;  /* 0x000000ffff067224 */ /* 0x002fc600078e0004 */
[----:B--2---:R1:W-:Y:S04]  /*8e5e0*/  STL [R1+0x2f54], R5 ;  /* 0x002f540501007387 */ /* 0x0043e80000100800 */
[----:B-1----:R-:W2:Y:S04]  /*8e5f0*/  LDL.LU R5, [R1+0x1a4] ;  /* 0x0001a40001057983 */ /* 0x002ea80000300800 */
[----:B------:R1:W-:Y:S04]  /*8e600*/  STL [R1+0x2f4c], R11 ;  /* 0x002f4c0b01007387 */ /* 0x0003e80000100800 */
[----:B-1----:R-:W3:Y:S04]  /*8e610*/  LDL.LU R11, [R1+0x624] ;  /* 0x00062400010b7983 */ /* 0x002ee80000300800 */
[----:B---3--:R1:W-:Y:S04]  /*8e620*/  STL [R1+0x2f50], R11 ;  /* 0x002f500b01007387 */ /* 0x0083e80000100800 */
[----:B-1----:R-:W3:Y:S04]  /*8e630*/  LDL.LU R11, [R1+0x1d4] ;  /* 0x0001d400010b7983 */ /* 0x002ee80000300800 */
[----:B------:R-:W4:Y:S04]  /*8e640*/  LDL.LU R4, [R1+0x634] ;  /* 0x0006340001047983 */ /* 0x000f280000300800 */
[----:B------:R1:W-:Y:S04]  /*8e650*/  STL [R1+0x2f48], R10 ;  /* 0x002f480a01007387 */ /* 0x0003e80000100800 */
[----:B-1----:R-:W2:Y:S04]  /*8e660*/  LDL.LU R10, [R1+0x170] ;  /* 0x00017000010a7983 */ /* 0x002ea80000300800 */
[----:B0-----:R-:W2:Y:S04]  /*8e670*/  LDL.LU R9, [R1+0x610] ;  /* 0x0006100001097983 */ /* 0x001ea80000300800 */
[----:B--2---:R0:W-:Y:S04]  /*8e680*/  STL [R1+0x2f44], R9 ;  /* 0x002f440901007387 */ /* 0x0041e80000100800 */
[----:B0-----:R-:W2:Y:S04]  /*8e690*/  LDL.LU R9, [R1+0x1a0] ;  /* 0x0001a00001097983 */ /* 0x001ea80000300800 */
[----:B------:R-:W2:Y:S04]  /*8e6a0*/  LDL.LU R8, [R1+0x630] ;  /* 0x0006300001087983 */ /* 0x000ea80000300800 */
        /* <DEDUP_REMOVED lines=20> */
[----:B------:R0:W-:Y:S04]  /*8e7f0*/  STL [R1+0x2f20], R29 ;  /* 0x002f201d01007387 */ /* 0x0001e80000100800 */
[----:B0-----:R-:W2:Y:S01]  /*8e800*/  LDL.LU R29, [R1+0x688] ;  /* 0x00068800011d7983 */ /* 0x001ea20000300800 */
[----:B------:R-:W-:-:S03]  /*8e810*/  F2FP.BF16.F32.PACK_AB R7, R6, R7 ;  /* 0x000000070607723e */ /* 0x000fc600000010ff */
[----:B--2---:R0:W-:Y:S04]  /*8e820*/  STL [R1+0x2f24], R29 ;  /* 0x002f241d01007387 */ /* 0x0041e80000100800 */
[----:B0-----:R-:W2:Y:S04]  /*8e830*/  LDL.LU R29, [R1+0x668] ;  /* 0x00066800011d7983 */ /* 0x001ea80000300800 */
[----:B------:R-:W2:Y:S04]  /*8e840*/  LDL.LU R17, [R1+0x698] ;  /* 0x0006980001117983 */ /* 0x000ea80000300800 */
[----:B------:R0:W-:Y:S04]  /*8e850*/  STL [R1+0x2f1c], R3 ;  /* 0x002f1c0301007387 */ /* 0x0001e80000100800 */
        /* <DEDUP_REMOVED lines=17> */
[----:B------:R0:W-:Y:S04]  /*8e970*/  STL [R1+0x1c], R7 ;  /* 0x00001c0701007387 */ /* 0x0001e80000100800 */
[----:B0-----:R-:W2:Y:S02]  /*8e980*/  LDL.LU R7, [R1+0x2f94] ;  /* 0x002f940001077983 */ /* 0x001ea40000300800 */
[----:B--2---:R-:W-:-:S02]  /*8e990*/  F2FP.BF16.F32.PACK_AB R7, R6, R7 ;  /* 0x000000070607723e */ /* 0x004fc400000010ff */
        /* <DEDUP_REMOVED lines=25> */
[----:B------:R0:W-:Y:S04]  /*8eb30*/  STL [R1], R7 ;  /* 0x0000000701007387 */ /* 0x0001e80000100800 */
[----:B0-----:R-:W2:Y:S02]  /*8eb40*/  LDL.LU R7, [R1+0x2f5c] ;  /* 0x002f5c0001077983 */ /* 0x001ea40000300800 */
[----:B--2---:R-:W-:-:S02]  /*8eb50*/  F2FP.BF16.F32.PACK_AB R7, R6, R7 ;  /* 0x000000070607723e */ /* 0x004fc400000010ff */
[----:B------:R-:W2:Y:S02]  /*8eb60*/  LDL.LU R6, [R1+0x2f58] ;  /* 0x002f580001067983 */ /* 0x000ea40000300800 */
[----:B--2---:R-:W-:Y:S02]  /*8eb70*/  F2FP.BF16.F32.PACK_AB R6, R5, R6 ;  /* 0x000000060506723e */ /* 0x004fe400000010ff */
[----:B------:R-:W3:Y:S02]  /*8eb80*/  LDL.LU R5, [R1+0x2f54] ;  /* 0x002f540001057983 */ /* 0x000ee40000300800 */
[----:B---3--:R-:W-:Y:S02]  /*8eb90*/  F2FP.BF16.F32.PACK_AB R5, R11, R5 ;  /* 0x000000050b05723e */ /* 0x008fe400000010ff */
[----:B------:R-:W4:Y:S02]  /*8eba0*/  LDL.LU R11, [R1+0x2f50] ;  /* 0x002f5000010b7983 */ /* 0x000f240000300800 */
[----:B----4-:R-:W-:-:S02]  /*8ebb0*/  F2FP.BF16.F32.PACK_AB R4, R11, R4 ;  /* 0x000000040b04723e */ /* 0x010fc400000010ff */
[----:B------:R-:W2:Y:S02]  /*8ebc0*/  LDL.LU R11, [R1+0x2f4c] ;  /* 0x002f4c00010b7983 */ /* 0x000ea40000300800 */
[----:B--2---:R-:W-:Y:S02]  /*8ebd0*/  F2FP.BF16.F32.PACK_AB R11, R10, R11 ;  /* 0x0000000b0a0b723e */ /* 0x004fe400000010ff */
[----:B------:R-:W2:Y:S02]  /*8ebe0*/  LDL.LU R10, [R1+0x2f48] ;  /* 0x002f4800010a7983 */ /* 0x000ea40000300800 */
[----:B--2---:R-:W-:Y:S02]  /*8ebf0*/  F2FP.BF16.F32.PACK_AB R10, R9, R10 ;  /* 0x0000000a090a723e */ /* 0x004fe400000010ff */
[----:B------:R-:W2:Y:S02]  /*8ec00*/  LDL.LU R9, [R1+0x2f44] ;  /* 0x002f440001097983 */ /* 0x000ea40000300800 */
[----:B--2---:R-:W-:-:S02]  /*8ec10*/  F2FP.BF16.F32.PACK_AB R9, R8, R9 ;  /* 0x000000090809723e */ /* 0x004fc400000010ff */
        /* <DEDUP_REMOVED lines=14> */
[----:B------:R-:W2:Y:S01]  /*8ed00*/  LDL.LU R29, [R1+0x2f24] ;  /* 0x002f2400011d7983 */ /* 0x000ea20000300800 */
[----:B------:R-:W-:Y:S02]  /*8ed10*/  F2FP.BF16.F32.PACK_AB R16, R3, R16 ;  /* 0x000000100310723e */ /* 0x000fe400000010ff */
[----:B------:R-:W-:Y:S02]  /*8ed20*/  F2FP.BF16.F32.PACK_AB R23, R28, R23 ;  /* 0x000000171c17723e */ /* 0x000fe400000010ff */
[----:B------:R-:W-:Y:S02]  /*8ed30*/  F2FP.BF16.F32.PACK_AB R22, R0, R22 ;  /* 0x000000160016723e */ /* 0x000fe400000010ff */
[----:B------:R-:W-:-:S02]  /*8ed40*/  F2FP.BF16.F32.PACK_AB R21, R2, R21 ;  /* 0x000000150215723e */ /* 0x000fc400000010ff */
[----:B--2---:R-:W-:Y:S02]  /*8ed50*/  F2FP.BF16.F32.PACK_AB R17, R29, R17 ;  /* 0x000000111d11723e */ /* 0x004fe400000010ff */
[----:B------:R-:W2:Y:S04]  /*8ed60*/  LDL.LU R29, [R1+0x2f20] ;  /* 0x002f2000011d7983 */ /* 0x000ea80000300800 */
[----:B------:R-:W3:Y:S04]  /*8ed70*/  LDL.LU R3, [R1+0x2f1c] ;  /* 0x002f1c0001037983 */ /* 0x000ee80000300800 */
[----:B------:R-:W3:Y:S04]  /*8ed80*/  LDL.LU R28, [R1+0x2f18] ;  /* 0x002f1800011c7983 */ /* 0x000ee80000300800 */
[----:B------:R-:W4:Y:S04]  /*8ed90*/  LDL.LU R0, [R1+0x2f14] ;  /* 0x002f140001007983 */ /* 0x000f280000300800 */
[----:B------:R-:W4:Y:S01]  /*8eda0*/  LDL.LU R2, [R1+0x2f10] ;  /* 0x002f100001027983 */ /* 0x000f220000300800 */
[----:B------:R-:W-:-:S02]  /*8edb0*/  F2FP.BF16.F32.PACK_AB R20, R20, R24 ;  /* 0x000000181414723e */ /* 0x000fc400000010ff */
[----:B------:R-:W-:Y:S02]  /*8edc0*/  F2FP.BF16.F32.PACK_AB R27, R25, R27 ;  /* 0x0000001b191b723e */ /* 0x000fe400000010ff */
[----:B--2---:R-:W-:Y:S02]  /*8edd0*/  F2FP.BF16.F32.PACK_AB R26, R26, R29 ;  /* 0x0000001d1a1a723e */ /* 0x004fe400000010ff */
[----:B---3--:R-:W-:Y:S02]  /*8ede0*/  F2FP.BF16.F32.PACK_AB R25, R28, R3 ;  /* 0x000000031c19723e */ /* 0x008fe400000010ff */
[----:B----4-:R-:W-:-:S07]  /*8edf0*/  F2FP.BF16.F32.PACK_AB R24, R2, R0 ;  /* 0x000000000218723e */ /* 0x010fce00000010ff */
.L_x_1:
[----:B-1----:R-:W2:Y:S01]  /*8ee00*/  LDL.LU R29, [R1+0x2f08] ;  /* 0x002f0800011d7983 */ /* 0x002ea20000300800 */
[----:B0-----:R-:W0:Y:S01]  /*8ee10*/  S2R R2, SR_TID.X ;  /* 0x0000000000027919 */ /* 0x001e220000002100 */
[----:B------:R-:W1:Y:S01]  /*8ee20*/  S2UR UR5, SR_CgaCtaId ;  /* 0x00000000000579c3 */ /* 0x000e620000008800 */
[----:B------:R-:W-:Y:S01]  /*8ee30*/  UMOV UR4, 0x400 ;  /* 0x0000040000047882 */ /* 0x000fe20000000000 */
[----:B------:R-:W3:Y:S01]  /*8ee40*/  LDCU UR6, c[0x0][0x3b4] ;  /* 0x00007680ff0677ac */ /* 0x000ee20008000800 */
[----:B------:R4:W-:Y:S01]  /*8ee50*/  STL [R1+0x2f24], R7 ;  /* 0x002f240701007387 */ /* 0x0009e20000100800 */
[----:B------:R-:W5:Y:S03]  /*8ee60*/  LDCU.128 UR8, c[0x0][0x390] ;  /* 0x00007200ff0877ac */ /* 0x000f660008000c00 */
[----:B----4-:R-:W4:Y:S01]  /*8ee70*/  LDL.LU R7, [R1+0x2f04] ;  /* 0x002f040001077983 */ /* 0x010f220000300800 */
[----:B-1----:R-:W-:Y:S01]  /*8ee80*/  ULEA UR4, UR5, UR4, 0x18 ;  /* 0x0000000405047291 */ /* 0x002fe2000f8ec0ff */
[C---:B0-----:R-:W-:Y:S01]  /*8ee90*/  IMAD.SHL.U32 R28, R2.reuse, 0x4, RZ ;  /* 0x00000004021c7824 */ /* 0x041fe200078e00ff */
[C---:B------:R-:W-:Y:S01]  /*8eea0*/  LOP3.LUT R3, R2.reuse, 0x60, RZ, 0xc0, !PT ;  /* 0x0000006002037812 */ /* 0x040fe200078ec0ff */
[----:B------:R-:W-:-:S03]  /*8eeb0*/  IMAD.SHL.U32 R0, R2, 0x100, RZ ;  /* 0x0000010002007824 */ /* 0x000fc600078e00ff */
[----:B------:R-:W-:-:S05]  /*8eec0*/  LOP3.LUT R28, R28, 0x70, RZ, 0xc0, !PT ;  /* 0x000000701c1c7812 */ /* 0x000fca00078ec0ff */
[----:B------:R-:W-:Y:S02]  /*8eed0*/  IMAD R28, R3, 0x10, R28 ;  /* 0x00000010031c7824 */ /* 0x000fe400078e021c */
[----:B------:R-:W-:-:S05]  /*8eee0*/  IMAD.SHL.U32 R3, R2, 0x400, RZ ;  /* 0x0000040002037824 */ /* 0x000fca00078e00ff */
[----:B------:R-:W-:Y:S01]  /*8eef0*/  LOP3.LUT R3, R3, 0x1800, RZ, 0xc0, !PT ;  /* 0x0000180003037812 */ /* 0x000fe200078ec0ff */
[----:B------:R-:W-:Y:S01]  /*8ef00*/  BAR.SYNC.DEFER_BLOCKING 0x0 ;  /* 0x0000000000007b1d */ /* 0x000fe20000010000 */
[----:B----4-:R-:W-:-:S04]  /*8ef10*/  LOP3.LUT R0, R7, 0x1800, R0, 0xf8, !PT ;  /* 0x0000180007007812 */ /* 0x010fc800078ef800 */
[----:B------:R-:W-:Y:S02]  /*8ef20*/  LOP3.LUT R28, R0, R28, RZ, 0x3c, !PT ;  /* 0x0000001c001c7212 */ /* 0x000fe400078e3cff */
[----:B--2---:R-:W-:Y:S02]  /*8ef30*/  LOP3.LUT R0, R3, 0x1f0, R29, 0xf8, !PT ;  /* 0x000001f003007812 */ /* 0x004fe400078ef81d */
[----:B------:R-:W2:Y:S04]  /*8ef40*/  LDL R29, [R1+0x330] ;  /* 0x00033000011d7983 */ /* 0x000ea80000100800 */
[----:B------:R0:W-:Y:S01]  /*8ef50*/  STS.128 [R28+UR4+0x180], R12 ;  /* 0x0001800c1c007988 */ /* 0x0001e20008000c04 */
[--C-:B------:R-:W-:Y:S02]  /*8ef60*/  SHF.R.U32.HI R3, RZ, 0x4, R2.reuse ;  /* 0x00000004ff037819 */ /* 0x100fe40000011602 */
[----:B------:R-:W-:Y:S01]  /*8ef70*/  LOP3.LUT R7, R0, 0x60, R2, 0x78, !PT ;  /* 0x0000006000077812 */ /* 0x000fe200078e7802 */
[----:B------:R1:W-:Y:S01]  /*8ef80*/  STS.128 [R28+UR4], R24 ;  /* 0x000000181c007988 */ /* 0x0003e20008000c04 */
[----:B------:R-:W-:-:S03]  /*8ef90*/  SGXT.U32 R0, R3, 0x3 ;  /* 0x000000030300781a */ /* 0x000fc60000000000 */
[----:B------:R4:W-:Y:S01]  /*8efa0*/  STS.128 [R28+UR4+0x80], R16 ;  /* 0x000080101c007988 */ /* 0x0009e20008000c04 */
[----:B0-----:R-:W-:-:S03]  /*8efb0*/  SHF.R.U32.HI R14, RZ, 0x4, R2 ;  /* 0x00000004ff0e7819 */ /* 0x001fc60000011602 */
[----:B-1----:R-:W5:Y:S02]  /*8efc0*/  LDL.LU R27, [R1+0x2f0c] ;  /* 0x002f0c00011b7983 */ /* 0x002f640000300800 */
[C---:B------:R-:W-:Y:S02]  /*8efd0*/  VIADD R13, R14.reuse, 0x38 ;  /* 0x000000380e0d7836 */ /* 0x040fe40000000000 */
[C---:B------:R-:W-:Y:S01]  /*8efe0*/  VIADD R12, R14.reuse, 0x78 ;  /* 0x000000780e0c7836 */ /* 0x040fe20000000000 */
[----:B------:R-:W-:Y:S01]  /*8eff0*/  STL [R1+0x24], R7 ;  /* 0x0000240701007387 */ /* 0x000fe20000100800 */
[----:B------:R-:W-:-:S03]  /*8f000*/  VIADD R3, R14, 0xb8 ;  /* 0x000000b80e037836 */ /* 0x000fc60000000000 */
[----:B------:R-:W-:Y:S01]  /*8f010*/  STS.128 [R28+UR4+0x100], R20 ;  /* 0x000100141c007988 */ /* 0x000fe20008000c04 */
[----:B------:R-:W-:Y:S06]  /*8f020*/  BAR.SYNC.DEFER_BLOCKING 0x0 ;  /* 0x0000000000007b1d */ /* 0x000fec0000010000 */
[----:B------:R-:W-:Y:S01]  /*8f030*/  LDS.128 R20, [R7+UR4+0x400] ;  /* 0x0004000407147984 */ /* 0x000fe20008000c00 */
[C-C-:B--2---:R-:W-:Y:S02]  /*8f040*/  LOP3.LUT R15, R29.reuse, 0x1f8, R14.reuse, 0xfe, !PT ;  /* 0x000001f81d0f7812 */ /* 0x144fe400078efe0e */
[----:B----4-:R-:W-:-:S02]  /*8f050*/  LOP3.LUT R17, R29, 0x1b8, R14, 0xfe, !PT ;  /* 0x000001b81d117812 */ /* 0x010fc400078efe0e */
[C-C-:B------:R-:W-:Y:S01]  /*8f060*/  LOP3.LUT R16, R29.reuse, 0x178, R14.reuse, 0xfe, !PT ;  /* 0x000001781d107812 */ /* 0x140fe200078efe0e */
[----:B------:R0:W-:Y:S04]  /*8f070*/  STL [R1+0xb0], R15 ;  /* 0x0000b00f01007387 */ /* 0x0001e80000100800 */
[----:B------:R-:W-:Y:S04]  /*8f080*/  STL [R1+0xa8], R17 ;  /* 0x0000a81101007387 */ /* 0x000fe80000100800 */
[----:B------:R-:W-:Y:S01]  /*8f090*/  STL [R1+0xa4], R16 ;  /* 0x0000a41001007387 */ /* 0x000fe20000100800 */
[----:B0-----:R-:W-:-:S02]  /*8f0a0*/  LOP3.LUT R15, R29, 0x138, R14, 0xfe, !PT ;  /* 0x000001381d0f7812 */ /* 0x001fc400078efe0e */
[C---:B------:R-:W-:Y:S02]  /*8f0b0*/  LOP3.LUT R14, R29.reuse, R13, RZ, 0xfc, !PT ;  /* 0x0000000d1d0e7212 */ /* 0x040fe400078efcff */
[C---:B------:R-:W-:Y:S01]  /*8f0c0*/  LOP3.LUT R13, R29.reuse, R12, RZ, 0xfc, !PT ;  /* 0x0000000c1d0d7212 */ /* 0x040fe200078efcff */
[----:B------:R-:W-:Y:S01]  /*8f0d0*/  STL [R1+0xa0], R15 ;  /* 0x0000a00f01007387 */ /* 0x000fe20000100800 */
[C---:B------:R-:W-:Y:S02]  /*8f0e0*/  LOP3.LUT R12, R29.reuse, R3, RZ, 0xfc, !PT ;  /* 0x000000031d0c7212 */ /* 0x040fe400078efcff */
[----:B------:R-:W-:Y:S01]  /*8f0f0*/  LOP3.LUT R3, R29, R0, RZ, 0xfc, !PT ;  /* 0x000000001d037212 */ /* 0x000fe200078efcff */
[----:B------:R-:W-:Y:S01]  /*8f100*/  STL [R1+0x38], R14 ;  /* 0x0000380e01007387 */ /* 0x000fe20000100800 */
[C---:B-----5:R-:W-:Y:S01]  /*8f110*/  ISETP.GE.AND P0, PT, R27.reuse, UR10, PT ;  /* 0x0000000a1b007c0c */ /* 0x060fe2000bf06270 */
[----:B---3--:R-:W-:Y:S02]  /*8f120*/  IMAD R2, R27, UR6, RZ ;  /* 0x000000061b027c24 */ /* 0x008fe4000f8e02ff */
[----:B------:R-:W-:Y:S04]  /*8f130*/  STL [R1+0x58], R13 ;  /* 0x0000580d01007387 */ /* 0x000fe80000100800 */
[----:B------:R0:W-:Y:S04]  /*8f140*/  STL [R1+0x2f20], R3 ;  /* 0x002f200301007387 */ /* 0x0001e80000100800 */
[----:B------:R1:W-:Y:S04]  /*8f150*/  STL [R1+0x78], R12 ;  /* 0x0000780c01007387 */ /* 0x0003e80000100800 */
[----:B0-----:R-:W2:Y:S02]  /*8f160*/  LDL.LU R3, [R1+0x330] ;  /* 0x0003300001037983 */ /* 0x001ea40000300800 */
[----:B--2---:R-:W-:-:S02]  /*8f170*/  LOP3.LUT R14, R3, 0x10, R0, 0xfe, !PT ;  /* 0x00000010030e7812 */ /* 0x004fc400078efe00 */
[C-C-:B------:R-:W-:Y:S02]  /*8f180*/  LOP3.LUT R13, R3.reuse, 0x18, R0.reuse, 0xfe, !PT ;  /* 0x00000018030d7812 */ /* 0x140fe400078efe00 */
[C-C-:B-1----:R-:W-:Y:S01]  /*8f190*/  LOP3.LUT R12, R3.reuse, 0x20, R0.reuse, 0xfe, !PT ;  /* 0x00000020030c7812 */ /* 0x142fe200078efe00 */
[----:B------:R0:W-:Y:S01]  /*8f1a0*/  STL [R1+0x20], R14 ;  /* 0x0000200e01007387 */ /* 0x0001e20000100800 */
[C-C-:B------:R-:W-:Y:S02]  /*8f1b0*/  LOP3.LUT R16, R3.reuse, 0x1a0, R0.reuse, 0xfe, !PT ;  /* 0x000001a003107812 */ /* 0x140fe400078efe00 */
[C-C-:B------:R-:W-:Y:S01]  /*8f1c0*/  LOP3.LUT R25, R3.reuse, 0x1c8, R0.reuse, 0xfe, !PT ;  /* 0x000001c803197812 */ /* 0x140fe200078efe00 */
[----:B------:R1:W-:Y:S01]  /*8f1d0*/  STL [R1+0x28], R13 ;  /* 0x0000280d01007387 */ /* 0x0003e20000100800 */
[C-C-:B------:R-:W-:Y:S02]  /*8f1e0*/  LOP3.LUT R27, R3.reuse, 0x1d8, R0.reuse, 0xfe, !PT ;  /* 0x000001d8031b7812 */ /* 0x140fe400078efe00 */
[C-C-:B------:R-:W-:Y:S01]  /*8f1f0*/  LOP3.LUT R24, R3.reuse, 0x1d0, R0.reuse, 0xfe, !PT ;  /* 0x000001d003187812 */ /* 0x140fe200078efe00 */
[----:B------:R2:W-:Y:S01]  /*8f200*/  STL [R1+0x2c], R12 ;  /* 0x00002c0c01007387 */ /* 0x0005e20000100800 */
[----:B------:R-:W-:-:S02]  /*8f210*/  LOP3.LUT R29, R3, 0x8, R0, 0xfe, !PT ;  /* 0x00000008031d7812 */ /* 0x000fc400078efe00 */
[C-C-:B0-----:R-:W-:Y:S02]  /*8f220*/  LOP3.LUT R14, R3.reuse, 0x28, R0.reuse, 0xfe, !PT ;  /* 0x00000028030e7812 */ /* 0x141fe400078efe00 */
[----:B-1----:R-:W-:-:S03]  /*8f230*/  LOP3.LUT R13, R3, 0x30, R0, 0xfe, !PT ;  /* 0x00000030030d7812 */ /* 0x002fc600078efe00 */
[----:B------:R0:W-:Y:S01]  /*8f240*/  STL [R1+0x30], R14 ;  /* 0x0000300e01007387 */ /* 0x0001e20000100800 */
[----:B--2---:R-:W-:-:S03]  /*8f250*/  LOP3.LUT R12, R3, 0x40, R0, 0xfe, !PT ;  /* 0x00000040030c7812 */ /* 0x004fc600078efe00 */
[----:B------:R1:W-:Y:S04]  /*8f260*/  STL [R1+0x34], R13 ;  /* 0x0000340d01007387 */ /* 0x0003e80000100800 */
[----:B------:R2:W-:Y:S01]  /*8f270*/  STL [R1+0x3c], R12 ;  /* 0x00003c0c01007387 */ /* 0x0005e20000100800 */
        /* <DEDUP_REMOVED lines=68> */
[----:B------:R-:W-:Y:S01]  /*8f6c0*/  STL [R1+0xec], R14 ;  /* 0x0000ec0e01007387 */ /* 0x000fe20000100800 */
[----:B--2---:R-:W-:-:S03]  /*8f6d0*/  LOP3.LUT R12, R3, 0x198, R0, 0xfe, !PT ;  /* 0x00000198030c7812 */ /* 0x004fc600078efe00 */
[----:B------:R-:W-:Y:S04]  /*8f6e0*/  STL [R1+0xf0], R13 ;  /* 0x0000f00d01007387 */ /* 0x000fe80000100800 */
[----:B------:R-:W-:Y:S04]  /*8f6f0*/  STL [R1+0xf4], R12 ;  /* 0x0000f40c01007387 */ /* 0x000fe80000100800 */
[----:B------:R-:W0:Y:S04]  /*8f700*/  LDS.128 R12, [R7+UR4] ;  /* 0x00000004070c7984 */ /* 0x000e280008000c00 */
[----:B------:R-:W-:Y:S04]  /*8f710*/  STL [R1+0xf8], R16 ;  /* 0x0000f81001007387 */ /* 0x000fe80000100800 */
[----:B------:R-:W1:Y:S04]  /*8f720*/  LDS.128 R16, [R7+UR4+0x200] ;  /* 0x0002000407107984 */ /* 0x000e680008000c00 */
[----:B0-----:R0:W-:Y:S04]  /*8f730*/  STL.64 [R1+0x2f18], R14 ;  /* 0x002f180e01007387 */ /* 0x0011e80000100a00 */
[----:B------:R2:W-:Y:S01]  /*8f740*/  STL.64 [R1+0x2f10], R12 ;  /* 0x002f100c01007387 */ /* 0x0005e20000100a00 */
[----:B0-----:R-:W-:-:S02]  /*8f750*/  LOP3.LUT R14, R3, 0x1b0, R0, 0xfe, !PT ;  /* 0x000001b0030e7812 */ /* 0x001fc400078efe00 */
[C-C-:B--2---:R-:W-:Y:S02]  /*8f760*/  LOP3.LUT R12, R3.reuse, 0x1a8, R0.reuse, 0xfe, !PT ;  /* 0x000001a8030c7812 */ /* 0x144fe400078efe00 */
[----:B------:R-:W-:-:S03]  /*8f770*/  LOP3.LUT R13, R3, 0x1c0, R0, 0xfe, !PT ;  /* 0x000001c0030d7812 */ /* 0x000fc600078efe00 */
[----:B------:R0:W-:Y:S04]  /*8f780*/  STL [R1+0xfc], R12 ;  /* 0x0000fc0c01007387 */ /* 0x0001e80000100800 */
[----:B0-----:R-:W2:Y:S04]  /*8f790*/  LDL.LU R12, [R1+0x10] ;  /* 0x00001000010c7983 */ /* 0x001ea80000300800 */
[----:B------:R-:W-:Y:S04]  /*8f7a0*/  STL [R1+0x100], R14 ;  /* 0x0001000e01007387 */ /* 0x000fe80000100800 */
[----:B------:R0:W-:Y:S04]  /*8f7b0*/  STL [R1+0x104], R13 ;  /* 0x0001040d01007387 */ /* 0x0001e80000100800 */
[----:B0-----:R-:W2:Y:S04]  /*8f7c0*/  LDL.LU R13, [R1+0x14] ;  /* 0x00001400010d7983 */ /* 0x001ea80000300800 */
[----:B------:R-:W2:Y:S04]  /*8f7d0*/  LDL.LU R14, [R1+0x18] ;  /* 0x00001800010e7983 */ /* 0x000ea80000300800 */
[----:B------:R-:W2:Y:S04]  /*8f7e0*/  LDL.LU R15, [R1+0x1c] ;  /* 0x00001c00010f7983 */ /* 0x000ea80000300800 */
[----:B------:R-:W-:Y:S04]  /*8f7f0*/  STL [R1+0x108], R25 ;  /* 0x0001081901007387 */ /* 0x000fe80000100800 */
[----:B------:R-:W-:Y:S04]  /*8f800*/  STL [R1+0x110], R27 ;  /* 0x0001101b01007387 */ /* 0x000fe80000100800 */
[----:B------:R-:W-:Y:S04]  /*8f810*/  STL [R1+0x10c], R24 ;  /* 0x00010c1801007387 */ /* 0x000fe80000100800 */
[----:B------:R0:W3:Y:S01]  /*8f820*/  LDS.128 R24, [R7+UR4+0x600] ;  /* 0x0006000407187984 */ /* 0x0000e20008000c00 */
[----:B------:R-:W-:Y:S01]  /*8f830*/  BAR.SYNC.DEFER_BLOCKING 0x0 ;  /* 0x0000000000007b1d */ /* 0x000fe20000010000 */
[----:B0-----:R-:W-:-:S05]  /*8f840*/  LOP3.LUT R7, R3, 0x1e0, R0, 0xfe, !PT ;  /* 0x000001e003077812 */ /* 0x001fca00078efe00 */
[----:B------:R0:W-:Y:S02]  /*8f850*/  STL [R1+0x114], R7 ;  /* 0x0001140701007387 */ /* 0x0001e40000100800 */
[----:B0-----:R-:W-:-:S05]  /*8f860*/  LOP3.LUT R7, R3, 0x1e8, R0, 0xfe, !PT ;  /* 0x000001e803077812 */ /* 0x001fca00078efe00 */
[----:B------:R0:W-:Y:S02]  /*8f870*/  STL [R1+0x118], R7 ;  /* 0x0001180701007387 */ /* 0x0001e40000100800 */
[----:B0-----:R-:W-:-:S05]  /*8f880*/  LOP3.LUT R7, R3, 0x1f0, R0, 0xfe, !PT ;  /* 0x000001f003077812 */ /* 0x001fca00078efe00 */
[----:B------:R0:W-:Y:S02]  /*8f890*/  STL [R1+0x11c], R7 ;  /* 0x00011c0701007387 */ /* 0x0001e40000100800 */
[----:B0-----:R-:W-:-:S05]  /*8f8a0*/  LOP3.LUT R7, R3, 0x100, R0, 0xfe, !PT ;  /* 0x0000010003077812 */ /* 0x001fca00078efe00 */
[----:B------:R0:W-:Y:S04]  /*8f8b0*/  STL [R1+0x9c], R7 ;  /* 0x00009c0701007387 */ /* 0x0001e80000100800 */
[----:B0-----:R-:W4:Y:S01]  /*8f8c0*/  LDL.LU R7, [R1+0x2f24] ;  /* 0x002f240001077983 */ /* 0x001f220000300800 */
[----:B------:R-:W-:-:S05]  /*8f8d0*/  LOP3.LUT R0, R3, 0xf0, R0, 0xfe, !PT ;  /* 0x000000f003007812 */ /* 0x000fca00078efe00 */
[----:B------:R0:W-:Y:S02]  /*8f8e0*/  STL [R1+0x94], R0 ;  /* 0x0000940001007387 */ /* 0x0001e40000100800 */
[----:B0-----:R-:W0:Y:S02]  /*8f8f0*/  S2R R0, SR_TID.X ;  /* 0x0000000000007919 */ /* 0x001e240000002100 */
[----:B------:R5:W-:Y:S02]  /*8f900*/  STS.128 [R28+UR4], R8 ;  /* 0x000000081c007988 */ /* 0x000be40008000c04 */
[----:B-----5:R-:W5:Y:S01]  /*8f910*/  LDC R10, c[0x0][0x3b8] ;  /* 0x0000ee00ff0a7b82 */ /* 0x020f620000000800 */
[----:B0-----:R-:W-:-:S05]  /*8f920*/  SHF.R.U32.HI R0, RZ, 0x4, R0 ;  /* 0x00000004ff007819 */ /* 0x001fca0000011600 */
[----:B------:R-:W-:-:S05]  /*8f930*/  VIADD R0, R0, 0xf8 ;  /* 0x000000f800007836 */ /* 0x000fca0000000000 */
[----:B------:R-:W-:Y:S02]  /*8f940*/  LOP3.LUT R0, R3, R0, RZ, 0xfc, !PT ;  /* 0x0000000003007212 */ /* 0x000fe400078efcff */
[----:B------:R-:W3:Y:S04]  /*8f950*/  LDL.LU R3, [R1+0x2f20] ;  /* 0x002f200001037983 */ /* 0x000ee80000300800 */
[----:B------:R0:W-:Y:S04]  /*8f960*/  STL [R1+0x98], R0 ;  /* 0x0000980001007387 */ /* 0x0001e80000100800 */
[----:B------:R-:W5:Y:S04]  /*8f970*/  LDL.LU R9, [R1+0x20] ;  /* 0x0000200001097983 */ /* 0x000f680000300800 */
[----:B------:R-:W5:Y:S01]  /*8f980*/  LDL.LU R11, [R1+0x28] ;  /* 0x00002800010b7983 */ /* 0x000f620000300800 */
[----:B------:R-:W-:-:S02]  /*8f990*/  ISETP.LT.AND P4, PT, R29, UR11, !P0 ;  /* 0x0000000b1d007c0c */ /* 0x000fc4000c781270 */
[----:B0-----:R-:W-:Y:S01]  /*8f9a0*/  LEA R0, P1, R2, UR8, 0x1 ;  /* 0x0000000802007c11 */ /* 0x001fe2000f8208ff */
[----:B----4-:R0:W-:Y:S04]  /*8f9b0*/  STS.128 [R28+UR4+0x100], R4 ;  /* 0x000100041c007988 */ /* 0x0101e80008000c04 */
[----:B0-----:R-:W4:Y:S04]  /*8f9c0*/  LDL.LU R4, [R1] ;  /* 0x0000000001047983 */ /* 0x001f280000300800 */
[----:B------:R-:W4:Y:S04]  /*8f9d0*/  LDL.LU R5, [R1+0x4] ;  /* 0x0000040001057983 */ /* 0x000f280000300800 */
[----:B------:R-:W4:Y:S04]  /*8f9e0*/  LDL.LU R6, [R1+0x8] ;  /* 0x0000080001067983 */ /* 0x000f280000300800 */
[----:B------:R-:W4:Y:S04]  /*8f9f0*/  LDL.LU R7, [R1+0xc] ;  /* 0x00000c0001077983 */ /* 0x000f280000300800 */
[----:B--2---:R-:W-:Y:S01]  /*8fa00*/  STS.128 [R28+UR4+0x180], R12 ;  /* 0x0001800c1c007988 */ /* 0x004fe20008000c04 */
[----:B---3--:R-:W-:-:S03]  /*8fa10*/  ISETP.LT.AND P2, PT, R3, UR11, !P0 ;  /* 0x0000000b03007c0c */ /* 0x008fc6000c741270 */
[----:B----4-:R5:W-:Y:S02]  /*8fa20*/  STS.128 [R28+UR4+0x80], R4 ;  /* 0x000080041c007988 */ /* 0x010be40008000c04 */
[-C--:B-----5:R-:W-:Y:S02]  /*8fa30*/  IMAD R5, R3, R10.reuse, RZ ;  /* 0x0000000a03057224 */ /* 0x0a0fe400078e02ff */
[----:B------:R-:W-:Y:S02]  /*8fa40*/  IMAD R3, R29, R10, RZ ;  /* 0x0000000a1d037224 */ /* 0x000fe400078e02ff */
[----:B------:R-:W2:Y:S04]  /*8fa50*/  LDL.LU R29, [R1+0x2c] ;  /* 0x00002c00011d7983 */ /* 0x000ea80000300800 */
[----:B------:R-:W3:Y:S04]  /*8fa60*/  LDL.LU.64 R14, [R1+0x2f18] ;  /* 0x002f1800010e7983 */ /* 0x000ee80000300a00 */
[----:B------:R-:W4:Y:S01]  /*8fa70*/  LDL.LU.64 R12, [R1+0x2f10] ;  /* 0x002f1000010c7983 */ /* 0x000f220000300a00 */
[----:B------:R-:W-:Y:S01]  /*8fa80*/  LEA.HI.X.SX32 R2, R2, UR9, 0x1, P1 ;  /* 0x0000000902027c11 */ /* 0x000fe200088f0eff */
[----:B------:R-:W-:Y:S01]  /*8fa90*/  BAR.SYNC.DEFER_BLOCKING 0x0 ;  /* 0x0000000000007b1d */ /* 0x000fe20000010000 */
[----:B------:R-:W-:Y:S01]  /*8faa0*/  LEA R8, P6, R5, R0, 0x1 ;  /* 0x0000000005087211 */ /* 0x000fe200078c08ff */
[C---:B------:R-:W-:Y:S01]  /*8fab0*/  IMAD R7, R9.reuse, R10, RZ ;  /* 0x0000000a09077224 */ /* 0x040fe200078e02ff */
[----:B------:R-:W-:-:S02]  /*8fac0*/  ISETP.LT.AND P3, PT, R9, UR11, !P0 ;  /* 0x0000000b09007c0c */ /* 0x000fc4000c761270 */
[----:B------:R-:W-:Y:S01]  /*8fad0*/  LEA.HI.X.SX32 R9, R5, R2, 0x1, P6 ;  /* 0x0000000205097211 */ /* 0x000fe200030f0eff */
[----:B------:R-:W5:Y:S01]  /*8fae0*/  LDL.LU R28, [R1+0x34] ;  /* 0x00003400011c7983 */ /* 0x000f620000300800 */
[C---:B------:R-:W-:Y:S01]  /*8faf0*/  ISETP.LT.AND P1, PT, R11.reuse, UR11, !P0 ;  /* 0x0000000b0b007c0c */ /* 0x040fe2000c721270 */
[----:B------:R-:W-:Y:S01]  /*8fb00*/  IMAD R11, R11, R10, RZ ;  /* 0x0000000a0b0b7224 */ /* 0x000fe200078e02ff */
[-C--:B------:R-:W-:Y:S02]  /*8fb10*/  LEA R4, P5, R3, R0.reuse, 0x1 ;  /* 0x0000000003047211 */ /* 0x080fe400078a08ff */
[----:B------:R-:W-:Y:S02]  /*8fb20*/  LEA R6, P6, R7, R0, 0x1 ;  /* 0x0000000007067211 */ /* 0x000fe400078c08ff */
[----:B------:R-:W-:Y:S02]  /*8fb30*/  LEA.HI.X.SX32 R5, R3, R2, 0x1, P5 ;  /* 0x0000000203057211 */ /* 0x000fe400028f0eff */
[----:B------:R-:W2:Y:S01]  /*8fb40*/  LDC R3, c[0x0][0x3b8] ;  /* 0x0000ee00ff037b82 */ /* 0x000ea20000000800 */
[----:B------:R-:W-:-:S02]  /*8fb50*/  LEA R10, P5, R11, R0, 0x1 ;  /* 0x000000000b0a7211 */ /* 0x000fc400078a08ff */
[-C--:B------:R-:W-:Y:S02]  /*8fb60*/  LEA.HI.X.SX32 R7, R7, R2.reuse, 0x1, P6 ;  /* 0x0000000207077211 */ /* 0x080fe400030f0eff */
[----:B------:R-:W-:Y:S01]  /*8fb70*/  LEA.HI.X.SX32 R11, R11, R2, 0x1, P5 ;  /* 0x000000020b0b7211 */ /* 0x000fe200028f0eff */
[----:B----4-:R0:W-:Y:S04]  /*8fb80*/  @P2 STG.E.U16 desc[UR12][R8.64], R12 ;  /* 0x0000000c08002986 */ /* 0x0101e8000c10150c */
[----:B0-----:R-:W4:Y:S04]  /*8fb90*/  LDL.LU R9, [R1+0x30] ;  /* 0x0000300001097983 */ /* 0x001f280000300800 */
[----:B------:R-:W3:Y:S04]  /*8fba0*/  LDL.LU R8, [R1+0x38] ;  /* 0x0000380001087983 */ /* 0x000ee80000300800 */
[----:B-1----:R-:W-:Y:S04]  /*8fbb0*/  @P4 STG.E.U16 desc[UR12][R4.64], R16 ;  /* 0x0000001004004986 */ /* 0x002fe8000c10150c */
[----:B------:R-:W-:Y:S04]  /*8fbc0*/  @P3 STG.E.U16 desc[UR12][R6.64], R20 ;  /* 0x0000001406003986 */ /* 0x000fe8000c10150c */
[----:B------:R0:W-:Y:S02]  /*8fbd0*/  @P1 STG.E.U16 desc[UR12][R10.64], R24 ;  /* 0x000000180a001986 */ /* 0x0001e4000c10150c */
[----:B0-----:R-:W0:Y:S01]  /*8fbe0*/  LDC R11, c[0x0][0x3b8] ;  /* 0x0000ee00ff0b7b82 */ /* 0x001e220000000800 */
[C---:B--2---:R-:W-:Y:S01]  /*8fbf0*/  IMAD R3, R29.reuse, R3, RZ ;  /* 0x000000031d037224 */ /* 0x044fe200078e02ff */
[----:B------:R-:W-:-:S02]  /*8fc00*/  ISETP.LT.AND P2, PT, R29, UR11, !P0 ;  /* 0x0000000b1d007c0c */ /* 0x000fc4000c741270 */
[----:B------:R-:W-:Y:S01]  /*8fc10*/  PRMT R12, R12, 0x7632, R12 ;  /* 0x000076320c0c7816 */ /* 0x000fe2000000000c */
[----:B------:R-:W2:Y:S01]  /*8fc20*/  LDL.LU R29, [R1+0x44] ;  /* 0x00004400011d7983 */ /* 0x000ea20000300800 */
[C---:B------:R-:W-:Y:S02]  /*8fc30*/  LEA R4, P3, R3.reuse, R0, 0x1 ;  /* 0x0000000003047211 */ /* 0x040fe400078608ff */
[----:B-----5:R-:W-:Y:S01]  /*8fc40*/  ISETP.LT.AND P1, PT, R28, UR11, !P0 ;  /* 0x0000000b1c007c0c */ /* 0x020fe2000c721270 */
[----:B------:R-:W5:Y:S01]  /*8fc50*/  LDL.LU R10, [R1+0x40] ;  /* 0x00004000010a7983 */ /* 0x000f620000300800 */
[----:B------:R-:W-:-:S05]  /*8fc60*/  LEA.HI.X.SX32 R5, R3, R2, 0x1, P3 ;  /* 0x0000000203057211 */ /* 0x000fca00018f0eff */
[----:B------:R1:W-:Y:S01]  /*8fc70*/  @P2 STG.E.U16 desc[UR12][R4.64], R12 ;  /* 0x0000000c04002986 */ /* 0x0003e2000c10150c */
[-C--:B0-----:R-:W-:Y:S01]  /*8fc80*/  IMAD R3, R28, R11.reuse, RZ ;  /* 0x0000000b1c037224 */ /* 0x081fe200078e02ff */
[C---:B----4-:R-:W-:Y:S01]  /*8fc90*/  ISETP.LT.AND P4, PT, R9.reuse, UR11, !P0 ;  /* 0x0000000b09007c0c */ /* 0x050fe2000c781270 */
[-C--:B------:R-:W-:Y:S02]  /*8fca0*/  IMAD R7, R9, R11.reuse, RZ ;  /* 0x0000000b09077224 */ /* 0x080fe400078e02ff */
[----:B------:R-:W4:Y:S01]  /*8fcb0*/  LDL.LU R9, [R1+0x48] ;  /* 0x0000480001097983 */ /* 0x000f220000300800 */
[C---:B---3--:R-:W-:Y:S01]  /*8fcc0*/  ISETP.LT.AND P3, PT, R8.reuse, UR11, !P0 ;  /* 0x0000000b08007c0c */ /* 0x048fe2000c761270 */
[----:B------:R-:W-:Y:S02]  /*8fcd0*/  IMAD R8, R8, R11, RZ ;  /* 0x0000000b08087224 */ /* 0x000fe400078e02ff */
[----:B------:R-:W3:Y:S04]  /*8fce0*/  LDL.LU R28, [R1+0x4c] ;  /* 0x00004c00011c7983 */ /* 0x000ee80000300800 */
[----:B------:R-:W3:Y:S04]  /*8fcf0*/  LDL.LU R11, [R1+0x50] ;  /* 0x00005000010b7983 */ /* 0x000ee80000300800 */
[----:B-1----:R-:W3:Y:S01]  /*8fd00*/  LDL.LU R12, [R1+0x3c] ;  /* 0x00003c00010c7983 */ /* 0x002ee20000300800 */
[----:B------:R-:W-:-:S02]  /*8fd10*/  LEA R6, P5, R7, R0, 0x1 ;  /* 0x0000000007067211 */ /* 0x000fc400078a08ff */
[----:B------:R-:W-:Y:S02]  /*8fd20*/  PRMT R16, R16, 0x7632, R16 ;  /* 0x0000763210107816 */ /* 0x000fe40000000010 */
[----:B------:R-:W-:Y:S02]  /*8fd30*/  LEA.HI.X.SX32 R7, R7, R2, 0x1, P5 ;  /* 0x0000000207077211 */ /* 0x000fe400028f0eff */
[----:B------:R-:W-:-:S03]  /*8fd40*/  LEA R4, P2, R3, R0, 0x1 ;  /* 0x0000000003047211 */ /* 0x000fc600078408ff */
[----:B------:R0:W-:Y:S01]  /*8fd50*/  @P4 STG.E.U16 desc[UR12][R6.64], R16 ;  /* 0x0000001006004986 */ /* 0x0001e2000c10150c */
[----:B------:R-:W-:Y:S02]  /*8fd60*/  PRMT R20, R20, 0x7632, R20 ;  /* 0x0000763214147816 */ /* 0x000fe40000000014 */
[----:B------:R-:W-:Y:S01]  /*8fd70*/  LEA.HI.X.SX32 R5, R3, R2, 0x1, P2 ;  /* 0x0000000203057211 */ /* 0x000fe200010f0eff */
[----:B0-----:R-:W3:Y:S04]  /*8fd80*/  LDC R16, c[0x0][0x3b8] ;  /* 0x0000ee00ff107b82 */ /* 0x001ee80000000800 */
[----:B------:R0:W-:Y:S01]  /*8fd90*/  @P1 STG.E.U16 desc[UR12][R4.64], R20 ;  /* 0x0000001404001986 */ /* 0x0001e2000c10150c */
[----:B------:R-:W-:-:S03]  /*8fda0*/  LEA R6, P4, R8, R0, 0x1 ;  /* 0x0000000008067211 */ /* 0x000fc600078808ff */
[----:B0-----:R-:W5:Y:S01]  /*8fdb0*/  LDC R20, c[0x0][0x3b8] ;  /* 0x0000ee00ff147b82 */ /* 0x001f620000000800 */
[----:B------:R-:W-:Y:S02]  /*8fdc0*/  PRMT R24, R24, 0x7632, R24 ;  /* 0x0000763218187816 */ /* 0x000fe40000000018 */
[----:B------:R-:W-:-:S05]  /*8fdd0*/  LEA.HI.X.SX32 R7, R8, R2, 0x1, P4 ;  /* 0x0000000208077211 */ /* 0x000fca00020f0eff */
[----:B------:R5:W-:Y:S01]  /*8fde0*/  @P3 STG.E.U16 desc[UR12][R6.64], R24 ;  /* 0x0000001806003986 */ /* 0x000be2000c10150c */
[----:B--2---:R-:W-:Y:S01]  /*8fdf0*/  ISETP.LT.AND P2, PT, R29, UR11, !P0 ;  /* 0x0000000b1d007c0c */ /* 0x004fe2000c741270 */
[----:B-----5:R-:W-:-:S05]  /*8fe00*/  IMAD R7, R10, R20, RZ ;  /* 0x000000140a077224 */ /* 0x020fca00078e02ff */
[----:B------:R-:W-:-:S04]  /*8fe10*/  LEA R6, P4, R7, R0, 0x1 ;  /* 0x0000000007067211 */ /* 0x000fc800078808ff */
[----:B------:R-:W-:Y:S01]  /*8fe20*/  LEA.HI.X.SX32 R7, R7, R2, 0x1, P4 ;  /* 0x0000000207077211 */ /* 0x000fe200020f0eff */
[C---:B---3--:R-:W-:Y:S01]  /*8fe30*/  IMAD R3, R12.reuse, R16, RZ ;  /* 0x000000100c037224 */ /* 0x048fe200078e02ff */
[----:B------:R-:W-:Y:S02]  /*8fe40*/  ISETP.LT.AND P5, PT, R12, UR11, !P0 ;  /* 0x0000000b0c007c0c */ /* 0x000fe4000c7a1270 */
[----:B------:R-:W2:Y:S02]  /*8fe50*/  LDL.LU R12, [R1+0x54] ;  /* 0x00005400010c7983 */ /* 0x000ea40000300800 */
[----:B------:R-:W-:-:S04]  /*8fe60*/  LEA R4, P3, R3, R0, 0x1 ;  /* 0x0000000003047211 */ /* 0x000fc800078608ff */
[----:B------:R-:W-:Y:S01]  /*8fe70*/  LEA.HI.X.SX32 R5, R3, R2, 0x1, P3 ;  /* 0x0000000203057211 */ /* 0x000fe200018f0eff */
[----:B------:R-:W-:Y:S02]  /*8fe80*/  IMAD R3, R29, R20, RZ ;  /* 0x000000141d037224 */ /* 0x000fe400078e02ff */
[----:B------:R-:W3:Y:S04]  /*8fe90*/  LDL.LU R29, [R1+0x58] ;  /* 0x00005800011d7983 */ /* 0x000ee80000300800 */
[----:B------:R0:W-:Y:S01]  /*8fea0*/  @P5 STG.E.U16 desc[UR12][R4.64], R13 ;  /* 0x0000000d04005986 */ /* 0x0001e2000c10150c */
[----:B------:R-:W-:Y:S02]  /*8feb0*/  ISETP.LT.AND P4, PT, R28, UR11, !P0 ;  /* 0x0000000b1c007c0c */ /* 0x000fe4000c781270 */
[----:B0-----:R-:W-:-:S04]  /*8fec0*/  LEA R4, P6, R3, R0, 0x1 ;  /* 0x0000000003047211 */ /* 0x001fc800078c08ff */
[----:B------:R-:W-:Y:S01]  /*8fed0*/  LEA.HI.X.SX32 R5, R3, R2, 0x1, P6 ;  /* 0x0000000203057211 */ /* 0x000fe200030f0eff */
[-C--:B------:R-:W-:Y:S02]  /*8fee0*/  IMAD R3, R28, R20.reuse, RZ ;  /* 0x000000141c037224 */ /* 0x080fe400078e02ff */
[----:B------:R-:W5:Y:S01]  /*8fef0*/  LDL.LU R28, [R1+0x60] ;  /* 0x00006000011c7983 */ /* 0x000f620000300800 */
[----:B------:R-:W-:Y:S02]  /*8ff00*/  ISETP.LT.AND P1, PT, R10, UR11, !P0 ;  /* 0x0000000b0a007c0c */ /* 0x000fe4000c721270 */
[C---:B----4-:R-:W-:Y:S01]  /*8ff10*/  ISETP.LT.AND P3, PT, R9.reuse, UR11, !P0 ;  /* 0x0000000b09007c0c */ /* 0x050fe2000c761270 */
[----:B------:R-:W-:Y:S01]  /*8ff20*/  IMAD R9, R9, R20, RZ ;  /* 0x0000001409097224 */ /* 0x000fe200078e02ff */
[----:B------:R-:W4:Y:S04]  /*8ff30*/  LDL.LU R10, [R1+0x64] ;  /* 0x00006400010a7983 */ /* 0x000f280000300800 */
[----:B------:R-:W-:-:S04]  /*8ff40*/  LEA R8, P5, R9, R0, 0x1 ;  /* 0x0000000009087211 */ /* 0x000fc800078a08ff */
[----:B------:R-:W-:Y:S01]  /*8ff50*/  LEA.HI.X.SX32 R9, R9, R2, 0x1, P5 ;  /* 0x0000000209097211 */ /* 0x000fe200028f0eff */
[----:B------:R0:W-:Y:S04]  /*8ff60*/  @P1 STG.E.U16 desc[UR12][R6.64], R17 ;  /* 0x0000001106001986 */ /* 0x0001e8000c10150c */
[----:B------:R-:W-:Y:S04]  /*8ff70*/  @P2 STG.E.U16 desc[UR12][R4.64], R21 ;  /* 0x0000001504002986 */ /* 0x000fe8000c10150c */
[----:B------:R1:W-:Y:S01]  /*8ff80*/  @P3 STG.E.U16 desc[UR12][R8.64], R25 ;  /* 0x0000001908003986 */ /* 0x0003e2000c10150c */
[C---:B------:R-:W-:Y:S01]  /*8ff90*/  ISETP.LT.AND P1, PT, R11.reuse, UR11, !P0 ;  /* 0x0000000b0b007c0c */ /* 0x040fe2000c721270 */
[----:B0-----:R-:W-:-:S02]  /*8ffa0*/  IMAD R7, R11, R20, RZ ;  /* 0x000000140b077224 */ /* 0x001fc400078e02ff */
[----:B-1----:R-:W4:Y:S01]  /*8ffb0*/  LDL.LU R9, [R1+0x5c] ;  /* 0x00005c0001097983 */ /* 0x002f220000300800 */
[----:B------:R-:W-:-:S03]  /*8ffc0*/  LEA R4, P2, R3, R0, 0x1 ;  /* 0x0000000003047211 */ /* 0x000fc600078408ff */
[----:B------:R-:W4:Y:S01]  /*8ffd0*/  LDL.LU R11, [R1+0x68] ;  /* 0x00006800010b7983 */ /* 0x000f220000300800 */
[----:B------:R-:W-:Y:S02]  /*8ffe0*/  LEA.HI.X.SX32 R5, R3, R2, 0x1, P2 ;  /* 0x0000000203057211 */ /* 0x000fe400010f0eff */
[----:B------:R-:W-:-:S04]  /*8fff0*/  LEA R6, P2, R7, R0, 0x1 ;  /* 0x0000000007067211 */ /* 0x000fc800078408ff */
[----:B------:R-:W-:Y:S02]  /*90000*/  LEA.HI.X.SX32 R7, R7, R2, 0x1, P2 ;  /* 0x0000000207077211 */ /* 0x000fe400010f0eff */
[----:B------:R-:W-:Y:S02]  /*90010*/  PRMT R13, R13, 0x7632, R13 ;  /* 0x000076320d0d7816 */ /* 0x000fe4000000000d */
[----:B------:R-:W-:-:S03]  /*90020*/  PRMT R17, R17, 0x7632, R17 ;  /* 0x0000763211117816 */ /* 0x000fc60000000011 */
[----:B------:R0:W-:Y:S04]  /*90030*/  @P4 STG.E.U16 desc[UR12][R4.64], R13 ;  /* 0x0000000d04004986 */ /* 0x0001e8000c10150c */
[----:B------:R1:W-:Y:S01]  /*90040*/  @P1 STG.E.U16 desc[UR12][R6.64], R17 ;  /* 0x0000001106001986 */ /* 0x0003e2000c10150c */
[C---:B--2---:R-:W-:Y:S01]  /*90050*/  ISETP.LT.AND P3, PT, R12.reuse, UR11, !P0 ;  /* 0x0000000b0c007c0c */ /* 0x044fe2000c761270 */
[-C--:B------:R-:W-:Y:S02]  /*90060*/  IMAD R3, R12, R20.reuse, RZ ;  /* 0x000000140c037224 */ /* 0x080fe400078e02ff */
[----:B------:R-:W2:Y:S01]  /*90070*/  LDL.LU R12, [R1+0xac] ;  /* 0x0000ac00010c7983 */ /* 0x000ea20000300800 */
[C---:B---3--:R-:W-:Y:S01]  /*90080*/  ISETP.LT.AND P2, PT, R29.reuse, UR11, !P0 ;  /* 0x0000000b1d007c0c */ /* 0x048fe2000c741270 */
[----:B------:R-:W-:-:S02]  /*90090*/  IMAD R8, R29, R20, RZ ;  /* 0x000000141d087224 */ /* 0x000fc400078e02ff */
[----:B------:R-:W3:Y:S01]  /*900a0*/  LDL.LU R29, [R1+0x6c] ;  /* 0x00006c00011d7983 */ /* 0x000ee20000300800 */
[CC--:B0-----:R-:W-:Y:S02]  /*900b0*/  LEA R4, P4, R3.reuse, R0.reuse, 0x1 ;  /* 0x0000000003047211 */ /* 0x0c1fe400078808ff */
[C---:B-1----:R-:W-:Y:S01]  /*900c0*/  LEA R6, P1, R8.reuse, R0, 0x1 ;  /* 0x0000000008067211 */ /* 0x042fe200078208ff */
[----:B------:R-:W3:Y:S01]  /*900d0*/  LDL.LU R16, [R1+0x70] ;  /* 0x0000700001107983 */ /* 0x000ee20000300800 */
[-C--:B------:R-:W-:Y:S02]  /*900e0*/  LEA.HI.X.SX32 R5, R3, R2.reuse, 0x1, P4 ;  /* 0x0000000203057211 */ /* 0x080fe400020f0eff */
[----:B------:R-:W-:Y:S02]  /*900f0*/  LEA.HI.X.SX32 R7, R8, R2, 0x1, P1 ;  /* 0x0000000208077211 */ /* 0x000fe400008f0eff */
[C---:B-----5:R-:W-:Y:S01]  /*90100*/  ISETP.LT.AND P1, PT, R28.reuse, UR11, !P0 ;  /* 0x0000000b1c007c0c */ /* 0x060fe2000c721270 */
[----:B------:R-:W-:-:S02]  /*90110*/  IMAD R3, R28, R20, RZ ;  /* 0x000000141c037224 */ /* 0x000fc400078e02ff */
[----:B------:R-:W5:Y:S01]  /*90120*/  LDL.LU R28, [R1+0x74] ;  /* 0x00007400011c7983 */ /* 0x000f620000300800 */
[----:B------:R-:W-:-:S05]  /*90130*/  PRMT R21, R21, 0x7632, R21 ;  /* 0x0000763215157816 */ /* 0x000fca0000000015 */
[----:B------:R0:W-:Y:S01]  /*90140*/  @P3 STG.E.U16 desc[UR12][R4.64], R21 ;  /* 0x0000001504003986 */ /* 0x0001e2000c10150c */
[----:B------:R-:W-:-:S05]  /*90150*/  PRMT R25, R25, 0x7632, R25 ;  /* 0x0000763219197816 */ /* 0x000fca0000000019 */
[----:B------:R1:W-:Y:S01]  /*90160*/  @P2 STG.E.U16 desc[UR12][R6.64], R25 ;  /* 0x0000001906002986 */ /* 0x0003e2000c10150c */
[----:B----4-:R-:W-:Y:S01]  /*90170*/  ISETP.LT.AND P2, PT, R10, UR11, !P0 ;  /* 0x0000000b0a007c0c */ /* 0x010fe2000c741270 */
[C---:B0-----:R-:W-:Y:S01]  /*90180*/  IMAD R5, R9.reuse, R20, RZ ;  /* 0x0000001409057224 */ /* 0x041fe200078e02ff */
[----:B------:R-:W-:-:S04]  /*90190*/  ISETP.LT.AND P3, PT, R9, UR11, !P0 ;  /* 0x0000000b09007c0c */ /* 0x000fc8000c761270 */
[----:B------:R-:W-:Y:S01]  /*901a0*/  LEA R4, P4, R5, R0, 0x1 ;  /* 0x0000000005047211 */ /* 0x000fe200078808ff */
[----:B------:R-:W-:Y:S01]  /*901b0*/  IMAD R9, R10, R20, RZ ;  /* 0x000000140a097224 */ /* 0x000fe200078e02ff */
[----:B-1----:R-:W-:Y:S01]  /*901c0*/  LEA R6, P6, R3, R0, 0x1 ;  /* 0x0000000003067211 */ /* 0x002fe200078c08ff */
[----:B------:R-:W-:Y:S01]  /*901d0*/  IMAD R10, R11, R20, RZ ;  /* 0x000000140b0a7224 */ /* 0x000fe200078e02ff */
[-C--:B------:R-:W-:Y:S02]  /*901e0*/  LEA.HI.X.SX32 R5, R5, R2.reuse, 0x1, P4 ;  /* 0x0000000205057211 */ /* 0x080fe400020f0eff */
[----:B------:R-:W-:Y:S02]  /*901f0*/  ISETP.LT.AND P4, PT, R11, UR11, !P0 ;  /* 0x0000000b0b007c0c */ /* 0x000fe4000c781270 */
[----:B------:R-:W4:Y:S01]  /*90200*/  LDL.LU R11, [R1+0x78] ;  /* 0x00007800010b7983 */ /* 0x000f220000300800 */
[----:B------:R-:W-:-:S03]  /*90210*/  LEA.HI.X.SX32 R7, R3, R2, 0x1, P6 ;  /* 0x0000000203077211 */ /* 0x000fc600030f0eff */
[----:B------:R0:W-:Y:S04]  /*90220*/  @P3 STG.E.U16 desc[UR12][R4.64], R14 ;  /* 0x0000000e04003986 */ /* 0x0001e8000c10150c */
[----:B------:R1:W-:Y:S01]  /*90230*/  @P1 STG.E.U16 desc[UR12][R6.64], R18 ;  /* 0x0000001206001986 */ /* 0x0003e2000c10150c */
[----:B------:R-:W-:-:S04]  /*90240*/  LEA R8, P5, R9, R0, 0x1 ;  /* 0x0000000009087211 */ /* 0x000fc800078a08ff */
[----:B------:R-:W-:Y:S02]  /*90250*/  LEA.HI.X.SX32 R9, R9, R2, 0x1, P5 ;  /* 0x0000000209097211 */ /* 0x000fe400028f0eff */
[----:B0-----:R-:W-:-:S04]  /*90260*/  LEA R4, P6, R10, R0, 0x1 ;  /* 0x000000000a047211 */ /* 0x001fc800078c08ff */
[----:B------:R-:W-:Y:S01]  /*90270*/  LEA.HI.X.SX32 R5, R10, R2, 0x1, P6 ;  /* 0x000000020a057211 */ /* 0x000fe200030f0eff */
[----:B------:R0:W-:Y:S04]  /*90280*/  @P2 STG.E.U16 desc[UR12][R8.64], R22 ;  /* 0x0000001608002986 */ /* 0x0001e8000c10150c */
[----:B------:R0:W-:Y:S01]  /*90290*/  @P4 STG.E.U16 desc[UR12][R4.64], R26 ;  /* 0x0000001a04004986 */ /* 0x0001e2000c10150c */
[----:B--2---:R-:W-:-:S03]  /*902a0*/  ISETP.LT.AND P3, PT, R12, UR11, !P0 ;  /* 0x0000000b0c007c0c */ /* 0x004fc6000c761270 */
[----:B------:R-:W2:Y:S01]  /*902b0*/  LDL.LU R12, [R1+0x7c] ;  /* 0x00007c00010c7983 */ /* 0x000ea20000300800 */
[C---:B---3--:R-:W-:Y:S01]  /*902c0*/  ISETP.LT.AND P1, PT, R29.reuse, UR11, !P0 ;  /* 0x0000000b1d007c0c */ /* 0x048fe2000c721270 */
[----:B------:R-:W-:Y:S02]  /*902d0*/  IMAD R3, R29, R20, RZ ;  /* 0x000000141d037224 */ /* 0x000fe400078e02ff */
[----:B------:R-:W3:Y:S03]  /*902e0*/  LDL.LU R29, [R1+0x80] ;  /* 0x00008000011d7983 */ /* 0x000ee60000300800 */
[C---:B-1----:R-:W-:Y:S01]  /*902f0*/  LEA R6, P5, R3.reuse, R0, 0x1 ;  /* 0x0000000003067211 */ /* 0x042fe200078a08ff */
[C---:B0-----:R-:W-:Y:S01]  /*90300*/  IMAD R8, R16.reuse, R20, RZ ;  /* 0x0000001410087224 */ /* 0x041fe200078e02ff */
[----:B------:R-:W-:Y:S01]  /*90310*/  ISETP.LT.AND P2, PT, R16, UR11, !P0 ;  /* 0x0000000b10007c0c */ /* 0x000fe2000c741270 */
[----:B------:R-:W3:Y:S01]  /*90320*/  LDL.LU R13, [R1+0xb4] ;  /* 0x0000b400010d7983 */ /* 0x000ee20000300800 */
[----:B------:R-:W-:-:S03]  /*90330*/  LEA.HI.X.SX32 R7, R3, R2, 0x1, P5 ;  /* 0x0000000203077211 */ /* 0x000fc600028f0eff */
[----:B------:R-:W3:Y:S01]  /*90340*/  LDL.LU R16, [R1+0x84] ;  /* 0x0000840001107983 */ /* 0x000ee20000300800 */
[C---:B-----5:R-:W-:Y:S01]  /*90350*/  ISETP.LT.AND P4, PT, R28.reuse, UR11, !P0 ;  /* 0x0000000b1c007c0c */ /* 0x060fe2000c781270 */
[----:B------:R-:W-:Y:S02]  /*90360*/  IMAD R3, R28, R20, RZ ;  /* 0x000000141c037224 */ /* 0x000fe400078e02ff */
[----:B------:R-:W5:Y:S01]  /*90370*/  LDL.LU R28, [R1+0x88] ;  /* 0x00008800011c7983 */ /* 0x000f620000300800 */
[----:B------:R-:W-:Y:S02]  /*90380*/  LEA R4, P6, R8, R0, 0x1 ;  /* 0x0000000008047211 */ /* 0x000fe400078c08ff */
[----:B------:R-:W-:Y:S02]  /*90390*/  PRMT R14, R14, 0x7632, R14 ;  /* 0x000076320e0e7816 */ /* 0x000fe4000000000e */
[----:B------:R-:W-:Y:S02]  /*903a0*/  LEA.HI.X.SX32 R5, R8, R2, 0x1, P6 ;  /* 0x0000000208057211 */ /* 0x000fe400030f0eff */
[----:B------:R-:W-:Y:S01]  /*903b0*/  PRMT R18, R18, 0x7632, R18 ;  /* 0x0000763212127816 */ /* 0x000fe20000000012 */
[----:B------:R0:W-:Y:S04]  /*903c0*/  @P1 STG.E.U16 desc[UR12][R6.64], R14 ;  /* 0x0000000e06001986 */ /* 0x0001e8000c10150c */
[----:B------:R1:W-:Y:S01]  /*903d0*/  @P2 STG.E.U16 desc[UR12][R4.64], R18 ;  /* 0x0000001204002986 */ /* 0x0003e2000c10150c */
[----:B0-----:R-:W-:-:S04]  /*903e0*/  LEA R6, P1, R3, R0, 0x1 ;  /* 0x0000000003067211 */ /* 0x001fc800078208ff */
[----:B------:R-:W-:Y:S02]  /*903f0*/  LEA.HI.X.SX32 R7, R3, R2, 0x1, P1 ;  /* 0x0000000203077211 */ /* 0x000fe400008f0eff */
[C---:B----4-:R-:W-:Y:S01]  /*90400*/  ISETP.LT.AND P2, PT, R11.reuse, UR11, !P0 ;  /* 0x0000000b0b007c0c */ /* 0x050fe2000c741270 */
[----:B-1----:R-:W-:Y:S02]  /*90410*/  IMAD R5, R11, R20, RZ ;  /* 0x000000140b057224 */ /* 0x002fe400078e02ff */
[----:B------:R-:W4:Y:S01]  /*90420*/  LDL.LU R11, [R1+0x8c] ;  /* 0x00008c00010b7983 */ /* 0x000f220000300800 */
[----:B------:R-:W-:Y:S02]  /*90430*/  PRMT R22, R22, 0x7632, R22 ;  /* 0x0000763216167816 */ /* 0x000fe40000000016 */
[C---:B------:R-:W-:Y:S02]  /*90440*/  LEA R4, P1, R5.reuse, R0, 0x1 ;  /* 0x0000000005047211 */ /* 0x040fe400078208ff */
[----:B------:R-:W-:Y:S01]  /*90450*/  PRMT R26, R26, 0x7632, R26 ;  /* 0x000076321a1a7816 */ /* 0x000fe2000000001a */
[----:B------:R0:W-:Y:S01]  /*90460*/  @P4 STG.E.U16 desc[UR12][R6.64], R22 ;  /* 0x0000001606004986 */ /* 0x0001e2000c10150c */
[----:B------:R-:W-:-:S05]  /*90470*/  LEA.HI.X.SX32 R5, R5, R2, 0x1, P1 ;  /* 0x0000000205057211 */ /* 0x000fca00008f0eff */
[----:B------:R1:W-:Y:S01]  /*90480*/  @P2 STG.E.U16 desc[UR12][R4.64], R26 ;  /* 0x0000001a04002986 */ /* 0x0003e2000c10150c */
[C---:B--2---:R-:W-:Y:S01]  /*90490*/  ISETP.LT.AND P5, PT, R12.reuse, UR11, !P0 ;  /* 0x0000000b0c007c0c */ /* 0x044fe2000c7a1270 */
[-C--:B------:R-:W-:Y:S02]  /*904a0*/  IMAD R3, R12, R20.reuse, RZ ;  /* 0x000000140c037224 */ /* 0x080fe400078e02ff */
[----:B------:R-:W2:Y:S01]  /*904b0*/  LDL.LU R12, [R1+0x90] ;  /* 0x00009000010c7983 */ /* 0x000ea20000300800 */
[C---:B---3--:R-:W-:Y:S01]  /*904c0*/  ISETP.LT.AND P6, PT, R29.reuse, UR11, !P0 ;  /* 0x0000000b1d007c0c */ /* 0x048fe2000c7c1270 */
[----:B------:R-:W-:Y:S02]  /*904d0*/  IMAD R8, R29, R20, RZ ;  /* 0x000000141d087224 */ /* 0x000fe400078e02ff */
[----:B------:R-:W3:Y:S01]  /*904e0*/  LDL.LU R29, [R1+0x94] ;  /* 0x00009400011d7983 */ /* 0x000ee20000300800 */
[CC--:B0-----:R-:W-:Y:S02]  /*904f0*/  LEA R6, P4, R3.reuse, R0.reuse, 0x1 ;  /* 0x0000000003067211 */ /* 0x0c1fe400078808ff */
[----:B-1----:R-:W-:Y:S01]  /*90500*/  LEA R4, P2, R8, R0, 0x1 ;  /* 0x0000000008047211 */ /* 0x002fe200078408ff */
[----:B------:R-:W3:Y:S01]  /*90510*/  LDL.LU R26, [R1+0x24] ;  /* 0x00002400011a7983 */ /* 0x000ee20000300800 */
[----:B------:R-:W-:-:S02]  /*90520*/  LEA.HI.X.SX32 R7, R3, R2, 0x1, P4 ;  /* 0x0000000203077211 */ /* 0x000fc400020f0eff */
[----:B------:R-:W-:Y:S01]  /*90530*/  LEA.HI.X.SX32 R5, R8, R2, 0x1, P2 ;  /* 0x0000000208057211 */ /* 0x000fe200010f0eff */
[----:B------:R-:W3:Y:S04]  /*90540*/  LDL.LU R25, [R1+0x98] ;  /* 0x0000980001197983 */ /* 0x000ee80000300800 */
[----:B------:R0:W-:Y:S01]  /*90550*/  @P5 STG.E.U16 desc[UR12][R6.64], R15 ;  /* 0x0000000f06005986 */ /* 0x0001e2000c10150c */
[C---:B-----5:R-:W-:Y:S01]  /*90560*/  ISETP.LT.AND P2, PT, R28.reuse, UR11, !P0 ;  /* 0x0000000b1c007c0c */ /* 0x060fe2000c741270 */
[-C--:B0-----:R-:W-:Y:S02]  /*90570*/  IMAD R7, R28, R20.reuse, RZ ;  /* 0x000000141c077224 */ /* 0x081fe400078e02ff */
[----:B------:R-:W5:Y:S01]  /*90580*/  LDL.LU R28, [R1+0x9c] ;  /* 0x00009c00011c7983 */ /* 0x000f620000300800 */
[C---:B------:R-:W-:Y:S01]  /*90590*/  IMAD R3, R16.reuse, R20, RZ ;  /* 0x0000001410037224 */ /* 0x040fe200078e02ff */
[----:B------:R-:W-:-:S02]  /*905a0*/  ISETP.LT.AND P4, PT, R16, UR11, !P0 ;  /* 0x0000000b10007c0c */ /* 0x000fc4000c781270 */
[----:B------:R0:W-:Y:S02]  /*905b0*/  @P6 STG.E.U16 desc[UR12][R4.64], R19 ;  /* 0x0000001304006986 */ /* 0x0001e4000c10150c */
[----:B------:R-:W-:-:S04]  /*905c0*/  LEA R8, P5, R3, R0, 0x1 ;  /* 0x0000000003087211 */ /* 0x000fc800078a08ff */
[----:B------:R-:W-:Y:S02]  /*905d0*/  LEA.HI.X.SX32 R9, R3, R2, 0x1, P5 ;  /* 0x0000000203097211 */ /* 0x000fe400028f0eff */
[----:B0-----:R-:W-:-:S04]  /*905e0*/  LEA R4, P6, R7, R0, 0x1 ;  /* 0x0000000007047211 */ /* 0x001fc800078c08ff */
[----:B------:R-:W-:Y:S01]  /*905f0*/  LEA.HI.X.SX32 R5, R7, R2, 0x1, P6 ;  /* 0x0000000207057211 */ /* 0x000fe200030f0eff */
[----:B------:R-:W-:Y:S04]  /*90600*/  @P4 STG.E.U16 desc[UR12][R8.64], R23 ;  /* 0x0000001708004986 */ /* 0x000fe8000c10150c */
[----:B------:R0:W-:Y:S01]  /*90610*/  @P2 STG.E.U16 desc[UR12][R4.64], R27 ;  /* 0x0000001b04002986 */ /* 0x0001e2000c10150c */
[----:B------:R-:W-:Y:S01]  /*90620*/  PRMT R24, R23, 0x7632, R24 ;  /* 0x0000763217187816 */ /* 0x000fe20000000018 */
[C---:B----4-:R-:W-:Y:S01]  /*90630*/  IMAD R16, R11.reuse, R20, RZ ;  /* 0x000000140b107224 */ /* 0x050fe200078e02ff */
[----:B------:R-:W-:-:S04]  /*90640*/  ISETP.LT.AND P5, PT, R11, UR11, !P0 ;  /* 0x0000000b0b007c0c */ /* 0x000fc8000c7a1270 */
[----:B0-----:R-:W-:-:S04]  /*90650*/  LEA R4, P4, R16, R0, 0x1 ;  /* 0x0000000010047211 */ /* 0x001fc800078808ff */
[----:B------:R-:W-:Y:S02]  /*90660*/  LEA.HI.X.SX32 R5, R16, R2, 0x1, P4 ;  /* 0x0000000210057211 */ /* 0x000fe400020f0eff */
[----:B------:R-:W-:Y:S02]  /*90670*/  PRMT R6, R15, 0x7632, R6 ;  /* 0x000076320f067816 */ /* 0x000fe40000000006 */
[----:B------:R-:W-:-:S03]  /*90680*/  PRMT R3, R19, 0x7632, R3 ;  /* 0x0000763213037816 */ /* 0x000fc60000000003 */
[----:B------:R0:W-:Y:S02]  /*90690*/  @P5 STG.E.U16 desc[UR12][R4.64], R6 ;  /* 0x0000000604005986 */ /* 0x0001e4000c10150c */
[----:B0-----:R-:W0:Y:S01]  /*906a0*/  LDC R5, c[0x0][0x3b8] ;  /* 0x0000ee00ff057b82 */ /* 0x001e220000000800 */
[----:B------:R-:W-:Y:S01]  /*906b0*/  ISETP.LT.AND P1, PT, R13, UR11, !P0 ;  /* 0x0000000b0d007c0c */ /* 0x000fe2000c721270 */
[CC--:B--2---:R-:W-:Y:S01]  /*906c0*/  IMAD R7, R12.reuse, R20.reuse, RZ ;  /* 0x000000140c077224 */ /* 0x0c4fe200078e02ff */
[----:B------:R-:W-:Y:S01]  /*906d0*/  ISETP.LT.AND P2, PT, R12, UR11, !P0 ;  /* 0x0000000b0c007c0c */ /* 0x000fe2000c741270 */
[----:B---3--:R-:W-:-:S03]  /*906e0*/  IMAD R23, R29, R20, RZ ;  /* 0x000000141d177224 */ /* 0x008fc600078e02ff */
[----:B------:R-:W-:Y:S02]  /*906f0*/  LEA R20, P4, R7, R0, 0x1 ;  /* 0x0000000007147211 */ /* 0x000fe400078808ff */
[----:B------:R-:W-:Y:S01]  /*90700*/  ISETP.LT.AND P6, PT, R29, UR11, !P0 ;  /* 0x0000000b1d007c0c */ /* 0x000fe2000c7c1270 */
[----:B------:R-:W1:Y:S01]  /*90710*/  LDS.128 R8, [R26+UR4] ;  /* 0x000000041a087984 */ /* 0x000e620008000c00 */
[----:B------:R-:W-:Y:S02]  /*90720*/  LEA.HI.X.SX32 R21, R7, R2, 0x1, P4 ;  /* 0x0000000207157211 */ /* 0x000fe400020f0eff */
[C---:B------:R-:W-:Y:S01]  /*90730*/  LEA R22, P5, R23.reuse, R0, 0x1 ;  /* 0x0000000017167211 */ /* 0x040fe200078a08ff */
[----:B------:R-:W2:Y:S04]  /*90740*/  LDS.128 R12, [R26+UR4+0x200] ;  /* 0x000200041a0c7984 */ /* 0x000ea80008000c00 */
[----:B------:R3:W-:Y:S04]  /*90750*/  @P2 STG.E.U16 desc[UR12][R20.64], R3 ;  /* 0x0000000314002986 */ /* 0x0007e8000c10150c */
[----:B------:R-:W4:Y:S04]  /*90760*/  LDL.LU R29, [R1+0xc0] ;  /* 0x0000c000011d7983 */ /* 0x000f280000300800 */
[----:B------:R-:W1:Y:S01]  /*90770*/  LDS.128 R16, [R26+UR4+0x400] ;  /* 0x000400041a107984 */ /* 0x000e620008000c00 */
[----:B---3--:R-:W3:Y:S01]  /*90780*/  LDC R21, c[0x0][0x3b8] ;  /* 0x0000ee00ff157b82 */ /* 0x008ee20000000800 */
[----:B------:R-:W-:-:S02]  /*90790*/  LEA.HI.X.SX32 R23, R23, R2, 0x1, P5 ;  /* 0x0000000217177211 */ /* 0x000fc400028f0eff */
[C---:B------:R-:W-:Y:S01]  /*907a0*/  ISETP.LT.AND P4, PT, R25.reuse, UR11, !P0 ;  /* 0x0000000b19007c0c */ /* 0x040fe2000c781270 */
[----:B0-----:R-:W-:Y:S01]  /*907b0*/  IMAD R25, R25, R5, RZ ;  /* 0x0000000519197224 */ /* 0x001fe200078e02ff */
[C---:B-----5:R-:W-:Y:S01]  /*907c0*/  ISETP.LT.AND P5, PT, R28.reuse, UR11, !P0 ;  /* 0x0000000b1c007c0c */ /* 0x060fe2000c7a1270 */
[----:B------:R0:W5:Y:S04]  /*907d0*/  LDS.128 R4, [R26+UR4+0x600] ;  /* 0x000600041a047984 */ /* 0x0001680008000c00 */
[----:B------:R1:W-:Y:S04]  /*907e0*/  @P6 STG.E.U16 desc[UR12][R22.64], R24 ;  /* 0x0000001816006986 */ /* 0x0003e8000c10150c */
[----:B0-----:R-:W2:Y:S01]  /*907f0*/  LDL.LU R26, [R1+0xc8] ;  /* 0x0000c800011a7983 */ /* 0x001ea20000300800 */
[----:B---3--:R-:W-:-:S03]  /*90800*/  IMAD R3, R28, R21, RZ ;  /* 0x000000151c037224 */ /* 0x008fc600078e02ff */
[----:B------:R-:W3:Y:S04]  /*90810*/  LDL.LU R28, [R1+0xcc] ;  /* 0x0000cc00011c7983 */ /* 0x000ee80000300800 */
[----:B-1----:R-:W2:Y:S01]  /*90820*/  LDL.LU R24, [R1+0xb8] ;  /* 0x0000b80001187983 */ /* 0x002ea20000300800 */
[----:B------:R-:W-:-:S04]  /*90830*/  LEA R20, P2, R25, R0, 0x1 ;  /* 0x0000000019147211 */ /* 0x000fc800078408ff */
[----:B------:R-:W-:Y:S02]  /*90840*/  LEA.HI.X.SX32 R21, R25, R2, 0x1, P2 ;  /* 0x0000000219157211 */ /* 0x000fe400010f0eff */
[----:B------:R-:W0:Y:S01]  /*90850*/  LDC R25, c[0x0][0x3b8] ;  /* 0x0000ee00ff197b82 */ /* 0x000e220000000800 */
[----:B------:R-:W-:-:S04]  /*90860*/  LEA R22, P6, R3, R0, 0x1 ;  /* 0x0000000003167211 */ /* 0x000fc800078c08ff */
[----:B------:R-:W-:Y:S02]  /*90870*/  LEA.HI.X.SX32 R23, R3, R2, 0x1, P6 ;  /* 0x0000000203177211 */ /* 0x000fe400030f0eff */
[----:B--2---:R-:W-:Y:S01]  /*90880*/  ISETP.LT.AND P2, PT, R24, UR11, !P0 ;  /* 0x0000000b18007c0c */ /* 0x004fe2000c741270 */
[----:B0-----:R-:W-:Y:S02]  /*90890*/  IMAD R24, R25, 0x8, R3 ;  /* 0x0000000819187824 */ /* 0x001fe400078e0203 */
[----:B------:R-:W2:Y:S01]  /*908a0*/  LDL.LU R3, [R1+0xbc] ;  /* 0x0000bc0001037983 */ /* 0x000ea20000300800 */
[----:B------:R-:W-:-:S05]  /*908b0*/  PRMT R27, R27, 0x7632, R27 ;  /* 0x000076321b1b7816 */ /* 0x000fca000000001b */
[----:B------:R0:W-:Y:S04]  /*908c0*/  @P4 STG.E.U16 desc[UR12][R20.64], R27 ;  /* 0x0000001b14004986 */ /* 0x0001e8000c10150c */
[----:B------:R1:W-:Y:S01]  /*908d0*/  @P5 STG.E.U16 desc[UR12][R22.64], R8 ;  /* 0x0000000816005986 */ /* 0x0003e2000c10150c */
[----:B0-----:R-:W-:-:S03]  /*908e0*/  LEA R20, P6, R24, R0, 0x1 ;  /* 0x0000000018147211 */ /* 0x001fc600078c08ff */
[----:B------:R-:W3:Y:S01]  /*908f0*/  LDL.LU R27, [R1+0xa0] ;  /* 0x0000a000011b7983 */ /* 0x000ee20000300800 */
[----:B------:R-:W-:Y:S02]  /*90900*/  LEA.HI.X.SX32 R21, R24, R2, 0x1, P6 ;  /* 0x0000000218157211 */ /* 0x000fe400030f0eff */
[----:B----4-:R-:W-:Y:S02]  /*90910*/  ISETP.LT.AND P5, PT, R29, UR11, !P0 ;  /* 0x0000000b1d007c0c */ /* 0x010fe4000c7a1270 */
[----:B------:R-:W4:Y:S01]  /*90920*/  LDL.LU R29, [R1+0xd4] ;  /* 0x0000d400011d7983 */ /* 0x000f220000300800 */
[----:B--2---:R-:W-:Y:S01]  /*90930*/  ISETP.LT.AND P4, PT, R3, UR11, !P0 ;  /* 0x0000000b03007c0c */ /* 0x004fe2000c781270 */
[----:B------:R-:W-:-:S05]  /*90940*/  IMAD R3, R25, 0x8, R24 ;  /* 0x0000000819037824 */ /* 0x000fca00078e0218 */
[----:B-1----:R-:W-:Y:S01]  /*90950*/  LEA R22, P6, R3, R0, 0x1 ;  /* 0x0000000003167211 */ /* 0x002fe200078c08ff */
[----:B------:R-:W-:-:S03]  /*90960*/  IMAD R24, R25, 0x8, R3 ;  /* 0x0000000819187824 */ /* 0x000fc600078e0203 */
[----:B------:R-:W-:Y:S02]  /*90970*/  LEA.HI.X.SX32 R23, R3, R2, 0x1, P6 ;  /* 0x0000000203177211 */ /* 0x000fe400030f0eff */
[----:B------:R-:W2:Y:S04]  /*90980*/  LDL.LU R3, [R1+0xc4] ;  /* 0x0000c40001037983 */ /* 0x000ea80000300800 */
[----:B------:R0:W-:Y:S02]  /*90990*/  @P3 STG.E.U16 desc[UR12][R20.64], R12 ;  /* 0x0000000c14003986 */ /* 0x0001e4000c10150c */
[----:B0-----:R-:W-:-:S04]  /*909a0*/  LEA R20, P6, R24, R0, 0x1 ;  /* 0x0000000018147211 */ /* 0x001fc800078c08ff */
[----:B------:R-:W-:Y:S01]  /*909b0*/  LEA.HI.X.SX32 R21, R24, R2, 0x1, P6 ;  /* 0x0000000218157211 */ /* 0x000fe200030f0eff */
[----:B------:R0:W-:Y:S01]  /*909c0*/  @P1 STG.E.U16 desc[UR12][R22.64], R16 ;  /* 0x0000001016001986 */ /* 0x0001e2000c10150c */
[----:B------:R-:W-:-:S03]  /*909d0*/  PRMT R12, R8, 0x7632, R12 ;  /* 0x00007632080c7816 */ /* 0x000fc6000000000c */
[----:B-----5:R-:W-:Y:S01]  /*909e0*/  @P2 STG.E.U16 desc[UR12][R20.64], R4 ;  /* 0x0000000414002986 */ /* 0x020fe2000c10150c */
[----:B---3--:R-:W-:Y:S02]  /*909f0*/  ISETP.LT.AND P2, PT, R28, UR11, !P0 ;  /* 0x0000000b1c007c0c */ /* 0x008fe4000c741270 */
[----:B------:R-:W-:Y:S02]  /*90a00*/  ISETP.LT.AND P1, PT, R26, UR11, !P0 ;  /* 0x0000000b1a007c0c */ /* 0x000fe4000c721270 */
[----:B--2---:R-:W-:Y:S01]  /*90a10*/  ISETP.LT.AND P3, PT, R3, UR11, !P0 ;  /* 0x0000000b03007c0c */ /* 0x004fe2000c761270 */
[----:B------:R-:W-:Y:S02]  /*90a20*/  IMAD R3, R25, 0x8, R24 ;  /* 0x0000000819037824 */ /* 0x000fe400078e0218 */
[----:B------:R-:W1:Y:S01]  /*90a30*/  LDC R24, c[0x0][0x3b8] ;  /* 0x0000ee00ff187b82 */ /* 0x000e620000000800 */
[----:B------:R-:W2:Y:S02]  /*90a40*/  LDL.LU R25, [R1+0xdc] ;  /* 0x0000dc0001197983 */ /* 0x000ea40000300800 */
[----:B0-----:R-:W-:-:S02]  /*90a50*/  LEA R22, P6, R3, R0, 0x1 ;  /* 0x0000000003167211 */ /* 0x001fc400078c08ff */
[----:B------:R-:W3:Y:S02]  /*90a60*/  LDL.LU R28, [R1+0xe0] ;  /* 0x0000e000011c7983 */ /* 0x000ee40000300800 */
[----:B------:R-:W-:Y:S02]  /*90a70*/  LEA.HI.X.SX32 R23, R3, R2, 0x1, P6 ;  /* 0x0000000203177211 */ /* 0x000fe400030f0eff */
[----:B------:R-:W5:Y:S04]  /*90a80*/  LDL.LU R26, [R1+0xe4] ;  /* 0x0000e400011a7983 */ /* 0x000f680000300800 */
[----:B------:R0:W-:Y:S01]  /*90a90*/  @P4 STG.E.U16 desc[UR12][R22.64], R12 ;  /* 0x0000000c16004986 */ /* 0x0001e2000c10150c */
[----:B-1----:R-:W-:Y:S01]  /*90aa0*/  IMAD R8, R24, 0x8, R3 ;  /* 0x0000000818087824 */ /* 0x002fe200078e0203 */
[----:B0-----:R-:W-:-:S04]  /*90ab0*/  PRMT R12, R12, 0x7632, R12 ;  /* 0x000076320c0c7816 */ /* 0x001fc8000000000c */
[----:B------:R-:W-:-:S04]  /*90ac0*/  LEA R20, P6, R8, R0, 0x1 ;  /* 0x0000000008147211 */ /* 0x000fc800078c08ff */
[----:B------:R-:W-:-:S05]  /*90ad0*/  LEA.HI.X.SX32 R21, R8, R2, 0x1, P6 ;  /* 0x0000000208157211 */ /* 0x000fca00030f0eff */
[----:B------:R0:W-:Y:S01]  /*90ae0*/  @P5 STG.E.U16 desc[UR12][R20.64], R12 ;  /* 0x0000000c14005986 */ /* 0x0001e2000c10150c */
[----:B----4-:R-:W-:-:S03]  /*90af0*/  ISETP.LT.AND P5, PT, R29, UR11, !P0 ;  /* 0x0000000b1d007c0c */ /* 0x010fc6000c7a1270 */
[----:B------:R-:W4:Y:S01]  /*90b00*/  LDL.LU R29, [R1+0xe8] ;  /* 0x0000e800011d7983 */ /* 0x000f220000300800 */
[----:B------:R-:W-:Y:S01]  /*90b10*/  IMAD R3, R24, 0x8, R8 ;  /* 0x0000000818037824 */ /* 0x000fe200078e0208 */
[----:B------:R-:W-:-:S04]  /*90b20*/  PRMT R16, R16, 0x7632, R16 ;  /* 0x0000763210107816 */ /* 0x000fc80000000010 */
[----:B------:R-:W-:-:S04]  /*90b30*/  LEA R22, P6, R3, R0, 0x1 ;  /* 0x0000000003167211 */ /* 0x000fc800078c08ff */
[----:B------:R-:W-:Y:S01]  /*90b40*/  LEA.HI.X.SX32 R23, R3, R2, 0x1, P6 ;  /* 0x0000000203177211 */ /* 0x000fe200030f0eff */
[C---:B------:R-:W-:Y:S01]  /*90b50*/  IMAD R8, R27.reuse, R24, RZ ;  /* 0x000000181b087224 */ /* 0x040fe200078e02ff */
[----:B------:R-:W-:Y:S02]  /*90b60*/  ISETP.LT.AND P4, PT, R27, UR11, !P0 ;  /* 0x0000000b1b007c0c */ /* 0x000fe4000c781270 */
[----:B------:R-:W4:Y:S04]  /*90b70*/  LDL.LU R27, [R1+0xec] ;  /* 0x0000ec00011b7983 */ /* 0x000f280000300800 */
[----:B------:R1:W-:Y:S01]  /*90b80*/  @P3 STG.E.U16 desc[UR12][R22.64], R16 ;  /* 0x0000001016003986 */ /* 0x0003e2000c10150c */
[----:B0-----:R-:W-:Y:S01]  /*90b90*/  LEA R20, P6, R8, R0, 0x1 ;  /* 0x0000000008147211 */ /* 0x001fe200078c08ff */
[----:B------:R-:W-:-:S02]  /*90ba0*/  IMAD R3, R24, 0x10, R3 ;  /* 0x0000001018037824 */ /* 0x000fc400078e0203 */
[----:B-1----:R-:W4:Y:S01]  /*90bb0*/  LDL.LU R16, [R1+0xd8] ;  /* 0x0000d80001107983 */ /* 0x002f220000300800 */
[----:B------:R-:W-:Y:S02]  /*90bc0*/  LEA.HI.X.SX32 R21, R8, R2, 0x1, P6 ;  /* 0x0000000208157211 */ /* 0x000fe400030f0eff */
[----:B------:R-:W-:Y:S01]  /*90bd0*/  PRMT R8, R4, 0x7632, R8 ;  /* 0x0000763204087816 */ /* 0x000fe20000000008 */
[----:B------:R-:W-:Y:S01]  /*90be0*/  IMAD R4, R24, 0x8, R3 ;  /* 0x0000000818047824 */ /* 0x000fe200078e0203 */
[----:B------:R-:W-:-:S03]  /*90bf0*/  LEA R22, P6, R3, R0, 0x1 ;  /* 0x0000000003167211 */ /* 0x000fc600078c08ff */
[----:B------:R0:W-:Y:S01]  /*90c00*/  @P4 STG.E.U16 desc[UR12][R20.64], R8 ;  /* 0x0000000814004986 */ /* 0x0001e2000c10150c */
[----:B------:R-:W-:Y:S01]  /*90c10*/  LEA.HI.X.SX32 R23, R3, R2, 0x1, P6 ;  /* 0x0000000203177211 */ /* 0x000fe200030f0eff */
[----:B------:R-:W-:-:S04]  /*90c20*/  IMAD R3, R24, 0x8, R4 ;  /* 0x0000000818037824 */ /* 0x000fc800078e0204 */
[----:B------:R1:W-:Y:S01]  /*90c30*/  @P1 STG.E.U16 desc[UR12][R22.64], R9 ;  /* 0x0000000916001986 */ /* 0x0003e2000c10150c */
[----:B0-----:R-:W-:-:S04]  /*90c40*/  LEA R20, P6, R4, R0, 0x1 ;  /* 0x0000000004147211 */ /* 0x001fc800078c08ff */
[----:B------:R-:W-:Y:S02]  /*90c50*/  LEA.HI.X.SX32 R21, R4, R2, 0x1, P6 ;  /* 0x0000000204157211 */ /* 0x000fe400030f0eff */
[----:B-1----:R-:W-:-:S04]  /*90c60*/  LEA R22, P6, R3, R0, 0x1 ;  /* 0x0000000003167211 */ /* 0x002fc800078c08ff */
[----:B------:R-:W-:Y:S01]  /*90c70*/  LEA.HI.X.SX32 R23, R3, R2, 0x1, P6 ;  /* 0x0000000203177211 */ /* 0x000fe200030f0eff */
[----:B------:R0:W-:Y:S04]  /*90c80*/  @P2 STG.E.U16 desc[UR12][R20.64], R13 ;  /* 0x0000000d14002986 */ /* 0x0001e8000c10150c */
[----:B------:R-:W-:Y:S01]  /*90c90*/  @P5 STG.E.U16 desc[UR12][R22.64], R17 ;  /* 0x0000001116005986 */ /* 0x000fe2000c10150c */
[----:B--2---:R-:W-:-:S03]  /*90ca0*/  ISETP.LT.AND P4, PT, R25, UR11, !P0 ;  /* 0x0000000b19007c0c */ /* 0x004fc6000c781270 */
[----:B------:R-:W2:Y:S01]  /*90cb0*/  LDL.LU R25, [R1+0xa4] ;  /* 0x0000a40001197983 */ /* 0x000ea20000300800 */
[----:B---3--:R-:W-:-:S03]  /*90cc0*/  ISETP.LT.AND P1, PT, R28, UR11, !P0 ;  /* 0x0000000b1c007c0c */ /* 0x008fc6000c721270 */
[----:B------:R-:W3:Y:S01]  /*90cd0*/  LDL.LU R28, [R1+0xf0] ;  /* 0x0000f000011c7983 */ /* 0x000ee20000300800 */
[----:B-----5:R-:W-:-:S03]  /*90ce0*/  ISETP.LT.AND P2, PT, R26, UR11, !P0 ;  /* 0x0000000b1a007c0c */ /* 0x020fc6000c741270 */
[----:B------:R-:W5:Y:S01]  /*90cf0*/  LDL.LU R26, [R1+0xf4] ;  /* 0x0000f400011a7983 */ /* 0x000f620000300800 */
[----:B----4-:R-:W-:-:S03]  /*90d00*/  ISETP.LT.AND P5, PT, R29, UR11, !P0 ;  /* 0x0000000b1d007c0c */ /* 0x010fc6000c7a1270 */
[----:B------:R-:W4:Y:S01]  /*90d10*/  LDL.LU R29, [R1+0xf8] ;  /* 0x0000f800011d7983 */ /* 0x000f220000300800 */
[----:B------:R-:W-:-:S04]  /*90d20*/  IMAD R4, R24, 0x8, R3 ;  /* 0x0000000818047824 */ /* 0x000fc800078e0203 */
[----:B------:R-:W-:Y:S01]  /*90d30*/  IMAD R3, R24, 0x8, R4 ;  /* 0x0000000818037824 */ /* 0x000fe200078e0204 */
[----:B0-----:R-:W-:-:S04]  /*90d40*/  LEA R20, P6, R4, R0, 0x1 ;  /* 0x0000000004147211 */ /* 0x001fc800078c08ff */
[----:B------:R-:W-:Y:S01]  /*90d50*/  LEA.HI.X.SX32 R21, R4, R2, 0x1, P6 ;  /* 0x0000000204157211 */ /* 0x000fe200030f0eff */
[----:B------:R-:W-:Y:S01]  /*90d60*/  IMAD R4, R24, 0x8, R3 ;  /* 0x0000000818047824 */ /* 0x000fe200078e0203 */
[----:B------:R-:W-:Y:S02]  /*90d70*/  LEA R8, P6, R3, R0, 0x1 ;  /* 0x0000000003087211 */ /* 0x000fe400078c08ff */
[----:B------:R-:W-:Y:S02]  /*90d80*/  PRMT R12, R9, 0x7632, R12 ;  /* 0x00007632090c7816 */ /* 0x000fe4000000000c */
[----:B------:R-:W-:Y:S02]  /*90d90*/  ISETP.LT.AND P3, PT, R16, UR11, !P0 ;  /* 0x0000000b10007c0c */ /* 0x000fe4000c761270 */
[----:B------:R-:W-:Y:S01]  /*90da0*/  LEA.HI.X.SX32 R9, R3, R2, 0x1, P6 ;  /* 0x0000000203097211 */ /* 0x000fe200030f0eff */
[----:B------:R-:W-:Y:S01]  /*90db0*/  IMAD R3, R24, 0x8, R4 ;  /* 0x0000000818037824 */ /* 0x000fe200078e0204 */
[----:B------:R-:W4:Y:S09]  /*90dc0*/  LDL.LU R16, [R1+0xfc] ;  /* 0x0000fc0001107983 */ /* 0x000f320000300800 */
[----:B------:R0:W-:Y:S01]  /*90dd0*/  @P3 STG.E.U16 desc[UR12][R20.64], R5 ;  /* 0x0000000514003986 */ /* 0x0001e2000c10150c */
[----:B------:R-:W-:-:S03]  /*90de0*/  ISETP.LT.AND P3, PT, R27, UR11, !P0 ;  /* 0x0000000b1b007c0c */ /* 0x000fc6000c761270 */
[----:B------:R1:W-:Y:S01]  /*90df0*/  @P4 STG.E.U16 desc[UR12][R8.64], R12 ;  /* 0x0000000c08004986 */ /* 0x0003e2000c10150c */
[----:B------:R-:W-:-:S03]  /*90e00*/  PRMT R13, R13, 0x7632, R13 ;  /* 0x000076320d0d7816 */ /* 0x000fc6000000000d */
[----:B------:R-:W4:Y:S01]  /*90e10*/  LDL.LU R27, [R1+0x100] ;  /* 0x00010000011b7983 */ /* 0x000f220000300800 */
[----:B0-----:R-:W-:-:S04]  /*90e20*/  LEA R20, P6, R4, R0, 0x1 ;  /* 0x0000000004147211 */ /* 0x001fc800078c08ff */
[----:B------:R-:W-:Y:S02]  /*90e30*/  LEA.HI.X.SX32 R21, R4, R2, 0x1, P6 ;  /* 0x0000000204157211 */ /* 0x000fe400030f0eff */
[----:B-1----:R-:W-:Y:S02]  /*90e40*/  LEA R8, P6, R3, R0, 0x1 ;  /* 0x0000000003087211 */ /* 0x002fe400078c08ff */
[----:B------:R-:W-:Y:S02]  /*90e50*/  PRMT R17, R17, 0x7632, R17 ;  /* 0x0000763211117816 */ /* 0x000fe40000000011 */
[----:B------:R-:W-:Y:S01]  /*90e60*/  LEA.HI.X.SX32 R9, R3, R2, 0x1, P6 ;  /* 0x0000000203097211 */ /* 0x000fe200030f0eff */
[----:B------:R-:W-:Y:S04]  /*90e70*/  @P1 STG.E.U16 desc[UR12][R20.64], R13 ;  /* 0x0000000d14001986 */ /* 0x000fe8000c10150c */
[----:B------:R0:W-:Y:S02]  /*90e80*/  @P2 STG.E.U16 desc[UR12][R8.64], R17 ;  /* 0x0000001108002986 */ /* 0x0001e4000c10150c */
[----:B0-----:R-:W-:-:S02]  /*90e90*/  PRMT R8, R5, 0x7632, R8 ;  /* 0x0000763205087816 */ /* 0x001fc40000000008 */
[C---:B--2---:R-:W-:Y:S01]  /*90ea0*/  ISETP.LT.AND P4, PT, R25.reuse, UR11, !P0 ;  /* 0x0000000b19007c0c */ /* 0x044fe2000c781270 */
[----:B------:R-:W-:Y:S02]  /*90eb0*/  IMAD R4, R25, R24, RZ ;  /* 0x0000001819047224 */ /* 0x000fe400078e02ff */
[----:B------:R-:W2:Y:S03]  /*90ec0*/  LDL.LU R25, [R1+0x104] ;  /* 0x0001040001197983 */ /* 0x000ea60000300800 */
[----:B------:R-:W-:-:S04]  /*90ed0*/  LEA R12, P6, R4, R0, 0x1 ;  /* 0x00000000040c7211 */ /* 0x000fc800078c08ff */
[----:B------:R-:W-:Y:S02]  /*90ee0*/  LEA.HI.X.SX32 R13, R4, R2, 0x1, P6 ;  /* 0x00000002040d7211 */ /* 0x000fe400030f0eff */
[----:B---3--:R-:W-:Y:S02]  /*90ef0*/  ISETP.LT.AND P1, PT, R28, UR11, !P0 ;  /* 0x0000000b1c007c0c */ /* 0x008fe4000c721270 */
[----:B------:R-:W3:Y:S01]  /*90f00*/  LDL.LU R28, [R1+0x108] ;  /* 0x00010800011c7983 */ /* 0x000ee20000300800 */
[----:B-----5:R-:W-:-:S03]  /*90f10*/  ISETP.LT.AND P2, PT, R26, UR11, !P0 ;  /* 0x0000000b1a007c0c */ /* 0x020fc6000c741270 */
[----:B------:R0:W-:Y:S04]  /*90f20*/  @P4 STG.E.U16 desc[UR12][R12.64], R8 ;  /* 0x000000080c004986 */ /* 0x0001e8000c10150c */
[----:B------:R-:W5:Y:S01]  /*90f30*/  LDL.LU R26, [R1+0xa8] ;  /* 0x0000a800011a7983 */ /* 0x000f620000300800 */
[----:B----4-:R-:W-:-:S03]  /*90f40*/  ISETP.LT.AND P4, PT, R29, UR11, !P0 ;  /* 0x0000000b1d007c0c */ /* 0x010fc6000c781270 */
[----:B------:R-:W4:Y:S01]  /*90f50*/  LDL.LU R29, [R1+0x10c] ;  /* 0x00010c00011d7983 */ /* 0x000f220000300800 */
[----:B------:R-:W-:-:S04]  /*90f60*/  IMAD R3, R24, 0x10, R3 ;  /* 0x0000001018037824 */ /* 0x000fc800078e0203 */
[----:B------:R-:W-:Y:S01]  /*90f70*/  IMAD R9, R24, 0x8, R3 ;  /* 0x0000000818097824 */ /* 0x000fe200078e0203 */
[----:B------:R-:W-:-:S04]  /*90f80*/  LEA R4, P6, R3, R0, 0x1 ;  /* 0x0000000003047211 */ /* 0x000fc800078c08ff */
[----:B------:R-:W-:Y:S01]  /*90f90*/  LEA.HI.X.SX32 R5, R3, R2, 0x1, P6 ;  /* 0x0000000203057211 */ /* 0x000fe200030f0eff */
[----:B------:R-:W-:Y:S01]  /*90fa0*/  IMAD R3, R24, 0x8, R9 ;  /* 0x0000000818037824 */ /* 0x000fe200078e0209 */
[----:B0-----:R-:W-:-:S03]  /*90fb0*/  LEA R8, P6, R9, R0, 0x1 ;  /* 0x0000000009087211 */ /* 0x001fc600078c08ff */
[----:B------:R0:W-:Y:S01]  /*90fc0*/  @P5 STG.E.U16 desc[UR12][R4.64], R10 ;  /* 0x0000000a04005986 */ /* 0x0001e2000c10150c */
[----:B------:R-:W-:Y:S01]  /*90fd0*/  LEA.HI.X.SX32 R9, R9, R2, 0x1, P6 ;  /* 0x0000000209097211 */ /* 0x000fe200030f0eff */
[----:B------:R-:W-:-:S04]  /*90fe0*/  IMAD R17, R24, 0x8, R3 ;  /* 0x0000000818117824 */ /* 0x000fc800078e0203 */
[----:B------:R1:W-:Y:S01]  /*90ff0*/  @P3 STG.E.U16 desc[UR12][R8.64], R14 ;  /* 0x0000000e08003986 */ /* 0x0003e2000c10150c */
[----:B0-----:R-:W-:-:S04]  /*91000*/  LEA R4, P6, R3, R0, 0x1 ;  /* 0x0000000003047211 */ /* 0x001fc800078c08ff */
[----:B------:R-:W-:Y:S01]  /*91010*/  LEA.HI.X.SX32 R5, R3, R2, 0x1, P6 ;  /* 0x0000000203057211 */ /* 0x000fe200030f0eff */
[----:B------:R-:W-:Y:S01]  /*91020*/  IMAD R3, R24, 0x8, R17 ;  /* 0x0000000818037824 */ /* 0x000fe200078e0211 */
[----:B-1----:R-:W-:-:S03]  /*91030*/  LEA R8, P6, R17, R0, 0x1 ;  /* 0x0000000011087211 */ /* 0x002fc600078c08ff */
[----:B------:R0:W-:Y:S01]  /*91040*/  @P1 STG.E.U16 desc[UR12][R4.64], R18 ;  /* 0x0000001204001986 */ /* 0x0001e2000c10150c */
[----:B------:R-:W-:Y:S01]  /*91050*/  LEA.HI.X.SX32 R9, R17, R2, 0x1, P6 ;  /* 0x0000000211097211 */ /* 0x000fe200030f0eff */
[----:B------:R-:W-:Y:S01]  /*91060*/  IMAD R13, R24, 0x8, R3 ;  /* 0x00000008180d7824 */ /* 0x000fe200078e0203 */
[----:B------:R-:W-:Y:S02]  /*91070*/  ISETP.LT.AND P5, PT, R16, UR11, !P0 ;  /* 0x0000000b10007c0c */ /* 0x000fe4000c7a1270 */
[----:B------:R-:W-:Y:S02]  /*91080*/  ISETP.LT.AND P3, PT, R27, UR11, !P0 ;  /* 0x0000000b1b007c0c */ /* 0x000fe4000c761270 */
[----:B------:R-:W4:Y:S01]  /*91090*/  LDL.LU R27, [R1+0x110] ;  /* 0x00011000011b7983 */ /* 0x000f220000300800 */
[----:B0-----:R-:W-:-:S03]  /*910a0*/  LEA R4, P6, R3, R0, 0x1 ;  /* 0x0000000003047211 */ /* 0x001fc600078c08ff */
[----:B------:R0:W-:Y:S01]  /*910b0*/  @P2 STG.E.U16 desc[UR12][R8.64], R6 ;  /* 0x0000000608002986 */ /* 0x0001e2000c10150c */
[----:B------:R-:W-:Y:S02]  /*910c0*/  LEA.HI.X.SX32 R5, R3, R2, 0x1, P6 ;  /* 0x0000000203057211 */ /* 0x000fe400030f0eff */
[----:B------:R-:W-:Y:S02]  /*910d0*/  PRMT R10, R10, 0x7632, R10 ;  /* 0x000076320a0a7816 */ /* 0x000fe4000000000a */
[----:B------:R-:W-:Y:S02]  /*910e0*/  PRMT R14, R14, 0x7632, R14 ;  /* 0x000076320e0e7816 */ /* 0x000fe4000000000e */
[----:B0-----:R-:W-:-:S04]  /*910f0*/  LEA R8, P6, R13, R0, 0x1 ;  /* 0x000000000d087211 */ /* 0x001fc800078c08ff */
[----:B------:R-:W-:Y:S01]  /*91100*/  LEA.HI.X.SX32 R9, R13, R2, 0x1, P6 ;  /* 0x000000020d097211 */ /* 0x000fe200030f0eff */
[----:B------:R0:W-:Y:S01]  /*91110*/  @P4 STG.E.U16 desc[UR12][R4.64], R10 ;  /* 0x0000000a04004986 */ /* 0x0001e2000c10150c */
[----:B------:R-:W-:-:S03]  /*91120*/  IMAD R3, R24, 0x8, R13 ;  /* 0x0000000818037824 */ /* 0x000fc600078e020d */
[----:B------:R1:W-:Y:S01]  /*91130*/  @P5 STG.E.U16 desc[UR12][R8.64], R14 ;  /* 0x0000000e08005986 */ /* 0x0003e2000c10150c */
[----:B--2---:R-:W-:-:S03]  /*91140*/  ISETP.LT.AND P1, PT, R25, UR11, !P0 ;  /* 0x0000000b19007c0c */ /* 0x004fc6000c721270 */
[----:B------:R-:W2:Y:S01]  /*91150*/  LDL.LU R25, [R1+0x114] ;  /* 0x0001140001197983 */ /* 0x000ea20000300800 */
[----:B---3--:R-:W-:-:S03]  /*91160*/  ISETP.LT.AND P2, PT, R28, UR11, !P0 ;  /* 0x0000000b1c007c0c */ /* 0x008fc6000c741270 */
[----:B------:R-:W3:Y:S01]  /*91170*/  LDL.LU R28, [R1+0xb0] ;  /* 0x0000b000011c7983 */ /* 0x000ee20000300800 */
[C---:B-----5:R-:W-:Y:S01]  /*91180*/  ISETP.LT.AND P4, PT, R26.reuse, UR11, !P0 ;  /* 0x0000000b1a007c0c */ /* 0x060fe2000c781270 */
[----:B------:R-:W-:Y:S02]  /*91190*/  IMAD R13, R26, R24, RZ ;  /* 0x000000181a0d7224 */ /* 0x000fe400078e02ff */
[----:B------:R-:W5:Y:S01]  /*911a0*/  LDL.LU R26, [R1+0x118] ;  /* 0x00011800011a7983 */ /* 0x000f620000300800 */
[----:B----4-:R-:W-:-:S03]  /*911b0*/  ISETP.LT.AND P5, PT, R29, UR11, !P0 ;  /* 0x0000000b1d007c0c */ /* 0x010fc6000c7a1270 */
[----:B------:R-:W4:Y:S01]  /*911c0*/  LDL.LU R29, [R1+0x11c] ;  /* 0x00011c00011d7983 */ /* 0x000f220000300800 */
[C---:B0-----:R-:W-:Y:S02]  /*911d0*/  LEA R4, P6, R3.reuse, R0, 0x1 ;  /* 0x0000000003047211 */ /* 0x041fe400078c08ff */
[----:B------:R-:W-:Y:S02]  /*911e0*/  PRMT R18, R18, 0x7632, R18 ;  /* 0x0000763212127816 */ /* 0x000fe40000000012 */
[----:B------:R-:W-:Y:S01]  /*911f0*/  LEA.HI.X.SX32 R5, R3, R2, 0x1, P6 ;  /* 0x0000000203057211 */ /* 0x000fe200030f0eff */
[----:B------:R-:W-:-:S04]  /*91200*/  IMAD R3, R24, 0x10, R3 ;  /* 0x0000001018037824 */ /* 0x000fc800078e0203 */
[----:B------:R0:W-:Y:S01]  /*91210*/  @P3 STG.E.U16 desc[UR12][R4.64], R18 ;  /* 0x0000001204003986 */ /* 0x0001e2000c10150c */
[-C--:B------:R-:W-:Y:S01]  /*91220*/  LEA R16, P3, R3, R0.reuse, 0x1 ;  /* 0x0000000003107211 */ /* 0x080fe200078608ff */
[C---:B------:R-:W-:Y:S01]  /*91230*/  IMAD R21, R24.reuse, 0x8, R3 ;  /* 0x0000000818157824 */ /* 0x040fe200078e0203 */
[----:B------:R-:W-:Y:S02]  /*91240*/  LEA R12, P6, R13, R0, 0x1 ;  /* 0x000000000d0c7211 */ /* 0x000fe400078c08ff */
[-C--:B------:R-:W-:Y:S01]  /*91250*/  LEA.HI.X.SX32 R17, R3, R2.reuse, 0x1, P3 ;  /* 0x0000000203117211 */ /* 0x080fe200018f0eff */
[----:B------:R-:W-:Y:S01]  /*91260*/  IMAD R3, R24, 0x8, R21 ;  /* 0x0000000818037824 */ /* 0x000fe200078e0215 */
[----:B------:R-:W-:Y:S02]  /*91270*/  PRMT R6, R6, 0x7632, R6 ;  /* 0x0000763206067816 */ /* 0x000fe40000000006 */
[----:B------:R-:W-:Y:S01]  /*91280*/  LEA.HI.X.SX32 R13, R13, R2, 0x1, P6 ;  /* 0x000000020d0d7211 */ /* 0x000fe200030f0eff */
[----:B-1----:R-:W-:Y:S01]  /*91290*/  IMAD R9, R24, 0x8, R3 ;  /* 0x0000000818097824 */ /* 0x002fe200078e0203 */
[----:B------:R-:W-:-:S03]  /*912a0*/  LEA R20, P6, R21, R0, 0x1 ;  /* 0x0000000015147211 */ /* 0x000fc600078c08ff */
[----:B------:R-:W-:Y:S01]  /*912b0*/  IMAD R23, R24, 0x8, R9 ;  /* 0x0000000818177824 */ /* 0x000fe200078e0209 */
[----:B------:R1:W-:Y:S01]  /*912c0*/  @P4 STG.E.U16 desc[UR12][R12.64], R6 ;  /* 0x000000060c004986 */ /* 0x0003e2000c10150c */
[----:B------:R-:W-:-:S03]  /*912d0*/  LEA.HI.X.SX32 R21, R21, R2, 0x1, P6 ;  /* 0x0000000215157211 */ /* 0x000fc600030f0eff */
[----:B------:R1:W-:Y:S01]  /*912e0*/  @P1 STG.E.U16 desc[UR12][R16.64], R11 ;  /* 0x0000000b10001986 */ /* 0x0003e2000c10150c */
[----:B0-----:R-:W-:-:S03]  /*912f0*/  LEA R4, P1, R3, R0, 0x1 ;  /* 0x0000000003047211 */ /* 0x001fc600078208ff */
[----:B------:R0:W-:Y:S01]  /*91300*/  @P2 STG.E.U16 desc[UR12][R20.64], R15 ;  /* 0x0000000f14002986 */ /* 0x0001e2000c10150c */
[----:B------:R-:W-:Y:S02]  /*91310*/  LEA.HI.X.SX32 R5, R3, R2, 0x1, P1 ;  /* 0x0000000203057211 */ /* 0x000fe400008f0eff */
[-C--:B------:R-:W-:Y:S02]  /*91320*/  LEA R8, P1, R23, R0.reuse, 0x1 ;  /* 0x0000000017087211 */ /* 0x080fe400078208ff */
[----:B-1----:R-:W-:-:S04]  /*91330*/  LEA R12, P2, R9, R0, 0x1 ;  /* 0x00000000090c7211 */ /* 0x002fc800078408ff */
[-C--:B------:R-:W-:Y:S02]  /*91340*/  LEA.HI.X.SX32 R13, R9, R2.reuse, 0x1, P2 ;  /* 0x00000002090d7211 */ /* 0x080fe400010f0eff */
[----:B------:R-:W-:Y:S02]  /*91350*/  LEA.HI.X.SX32 R9, R23, R2, 0x1, P1 ;  /* 0x0000000217097211 */ /* 0x000fe400008f0eff */
[----:B------:R-:W-:Y:S02]  /*91360*/  ISETP.LT.AND P4, PT, R27, UR11, !P0 ;  /* 0x0000000b1b007c0c */ /* 0x000fe4000c781270 */
[----:B------:R-:W-:Y:S02]  /*91370*/  PRMT R11, R11, 0x7632, R11 ;  /* 0x000076320b0b7816 */ /* 0x000fe4000000000b */
[----:B0-----:R-:W-:Y:S01]  /*91380*/  PRMT R15, R15, 0x7632, R15 ;  /* 0x000076320f0f7816 */ /* 0x001fe2000000000f */
[----:B------:R0:W-:Y:S01]  /*91390*/  @P5 STG.E.U16 desc[UR12][R4.64], R19 ;  /* 0x0000001304005986 */ /* 0x0001e2000c10150c */
[----:B------:R-:W-:-:S07]  /*913a0*/  PRMT R10, R19, 0x7632, R10 ;  /* 0x00007632130a7816 */ /* 0x000fce000000000a */
[----:B------:R0:W-:Y:S01]  /*913b0*/  @P4 STG.E.U16 desc[UR12][R12.64], R7 ;  /* 0x000000070c004986 */ /* 0x0001e2000c10150c */
[----:B--2---:R-:W-:Y:S01]  /*913c0*/  ISETP.LT.AND P3, PT, R25, UR11, !P0 ;  /* 0x0000000b19007c0c */ /* 0x004fe2000c761270 */
[----:B------:R-:W-:-:S04]  /*913d0*/  IMAD R25, R24, 0x8, R23 ;  /* 0x0000000818197824 */ /* 0x000fc800078e0217 */
[----:B------:R-:W-:-:S05]  /*913e0*/  IMAD R3, R24, 0x8, R25 ;  /* 0x0000000818037824 */ /* 0x000fca00078e0219 */
[----:B------:R-:W-:-:S04]  /*913f0*/  LEA R20, P1, R3, R0, 0x1 ;  /* 0x0000000003147211 */ /* 0x000fc800078208ff */
[----:B------:R-:W-:Y:S02]  /*91400*/  LEA.HI.X.SX32 R21, R3, R2, 0x1, P1 ;  /* 0x0000000203157211 */ /* 0x000fe400008f0eff */
[----:B---3--:R-:W-:Y:S02]  /*91410*/  ISETP.LT.AND P1, PT, R28, UR11, !P0 ;  /* 0x0000000b1c007c0c */ /* 0x008fe4000c721270 */
[----:B-----5:R-:W-:Y:S02]  /*91420*/  ISETP.LT.AND P2, PT, R26, UR11, !P0 ;  /* 0x0000000b1a007c0c */ /* 0x020fe4000c741270 */
[----:B------:R-:W-:Y:S01]  /*91430*/  LEA R16, P6, R25, R0, 0x1 ;  /* 0x0000000019107211 */ /* 0x000fe200078c08ff */
[----:B------:R-:W-:-:S03]  /*91440*/  IMAD R27, R28, R24, RZ ;  /* 0x000000181c1b7224 */ /* 0x000fc600078e02ff */
[----:B------:R-:W-:Y:S01]  /*91450*/  LEA.HI.X.SX32 R17, R25, R2, 0x1, P6 ;  /* 0x0000000219117211 */ /* 0x000fe200030f0eff */
[----:B------:R0:W-:Y:S01]  /*91460*/  @P3 STG.E.U16 desc[UR12][R8.64], R11 ;  /* 0x0000000b08003986 */ /* 0x0001e2000c10150c */
[----:B------:R-:W-:Y:S02]  /*91470*/  LEA R22, P6, R27, R0, 0x1 ;  /* 0x000000001b167211 */ /* 0x000fe400078c08ff */
[----:B----4-:R-:W-:-:S03]  /*91480*/  ISETP.LT.AND P0, PT, R29, UR11, !P0 ;  /* 0x0000000b1d007c0c */ /* 0x010fc6000c701270 */
[----:B------:R0:W-:Y:S01]  /*91490*/  @P2 STG.E.U16 desc[UR12][R16.64], R15 ;  /* 0x0000000f10002986 */ /* 0x0001e2000c10150c */
[----:B------:R-:W-:-:S09]  /*914a0*/  LEA.HI.X.SX32 R23, R27, R2, 0x1, P6 ;  /* 0x000000021b177211 */ /* 0x000fd200030f0eff */
[----:B------:R0:W-:Y:S01]  /*914b0*/  @P0 STG.E.U16 desc[UR12][R20.64], R10 ;  /* 0x0000000a14000986 */ /* 0x0001e2000c10150c */
[----:B------:R-:W-:Y:S05]  /*914c0*/  @!P1 EXIT ;  /* 0x000000000000994d */ /* 0x000fea0003800000 */
[----:B0-----:R-:W-:-:S05]  /*914d0*/  PRMT R11, R7, 0x7632, R11 ;  /* 0x00007632070b7816 */ /* 0x001fca000000000b */
[----:B------:R-:W-:Y:S01]  /*914e0*/  STG.E.U16 desc[UR12][R22.64], R11 ;  /* 0x0000000b16007986 */ /* 0x000fe2000c10150c */
[----:B------:R-:W-:Y:S05]  /*914f0*/  EXIT ;  /* 0x000000000000794d */ /* 0x000fea0003800000 */
.L_x_3:
[----:B------:R-:W-:-:S00]  /*91500*/  BRA `(.L_x_3) ;  /* 0xfffffffc00fc7947 */ /* 0x000fc0000383ffff */
[----:B------:R-:W-:-:S00]  /*91510*/  NOP ;  /* 0x0000000000007918 */ /* 0x000fc00000000000 */
        /* <DEDUP_REMOVED lines=14> */
.L_x_4:


//--------------------- .nv.shared.matmul_kernel  --------------------------
	.section	.nv.shared.matmul_kernel,"aw",@nobits
	.sectionflags	@""
	.align	16
	.zero		1024


//--------------------- .nv.shared.reserved.0     --------------------------
	.section	.nv.shared.reserved.0,"aw",@nobits
	.weak		__nv_reservedSMEM_offset_0_alias
	.size		__nv_reservedSMEM_offset_0_alias, 0, 64
	.other		__nv_reservedSMEM_offset_0_alias,@"STO_CUDA_RESERVED_SHARED STV_DEFAULT"
__nv_reservedSMEM_offset_0_alias:
	.zero		0
	.zero		64


//--------------------- .nv.constant0.matmul_kernel --------------------------
	.section	.nv.constant0.matmul_kernel,"a",@progbits
	.sectionflags	@""
	.align	4
.nv.constant0.matmul_kernel:
	.zero		976


//--------------------- SYMBOLS --------------------------

	.type		.nv.reservedSmem.offset0,@object
	.size		.nv.reservedSmem.offset0,0x4
	.type		.nv.reservedSmem.cap,@object
	.size		.nv.reservedSmem.cap,0x4
